def matmul_kernel(
    a_ptr,
    b_ptr,
    c_ptr,
    M,
    N,
    K,
    stride_am,
    stride_ak,
    stride_bk,
    stride_bn,
    stride_cm,
    stride_cn,
    BLOCK_M: tl.constexpr,
    BLOCK_N: tl.constexpr,
    BLOCK_K: tl.constexpr,
    GROUP_M: tl.constexpr,
):
    pid = tl.program_id(axis=0)
    num_pid_m = tl.cdiv(M, BLOCK_M)
    num_pid_n = tl.cdiv(N, BLOCK_N)
    num_pid_in_group = GROUP_M * num_pid_n
    group_id = pid // num_pid_in_group
    first_pid_m = group_id * GROUP_M
    group_size_m = min(num_pid_m - first_pid_m, GROUP_M)
    pid_m = first_pid_m + ((pid % num_pid_in_group) % group_size_m)
    pid_n = (pid % num_pid_in_group) // group_size_m

    offs_am = (pid_m * BLOCK_M + tl.arange(0, BLOCK_M)) % M
    offs_bn = (pid_n * BLOCK_N + tl.arange(0, BLOCK_N)) % N
    offs_k = tl.arange(0, BLOCK_K)
    a_ptrs = a_ptr + offs_am[:, None] * stride_am + offs_k[None, :] * stride_ak
    b_ptrs = b_ptr + offs_k[:, None] * stride_bk + offs_bn[None, :] * stride_bn

    acc = tl.zeros((BLOCK_M, BLOCK_N), dtype=tl.float32)
    for kk in range(0, tl.cdiv(K, BLOCK_K)):
        a = tl.load(a_ptrs, mask=offs_k[None, :] < K - kk * BLOCK_K, other=0.0)
        b = tl.load(b_ptrs, mask=offs_k[:, None] < K - kk * BLOCK_K, other=0.0)
        acc = tl.dot(a, b, acc)
        a_ptrs += BLOCK_K * stride_ak
        b_ptrs += BLOCK_K * stride_bk

    c = acc.to(c_ptr.dtype.element_ty)
    offs_cm = pid_m * BLOCK_M + tl.arange(0, BLOCK_M)
    offs_cn = pid_n * BLOCK_N + tl.arange(0, BLOCK_N)
    c_ptrs = c_ptr + offs_cm[:, None] * stride_cm + offs_cn[None, :] * stride_cn
    mask = (offs_cm[:, None] < M) & (offs_cn[None, :] < N)
    tl.store(c_ptrs, c, mask=mask)

# config = {"BLOCK_K": 32, "BLOCK_M": 256, "BLOCK_N": 128, "GROUP_M": 8, "arch": "sm_100", "dtype": "fp32", "num_ctas": 1, "num_stages": 3, "num_warps": 1}
# arch = sm_100


// ===== COMPILED SASS (sm_100a) =====

	.target	sm_100a

	.elftype	@"ET_EXEC"


//--------------------- .note.nv.tkinfo           --------------------------
	.section	.note.nv.tkinfo,"",@"SHT_NOTE"
	.sectionflags	@"SHF_NOTE_NV_TKINFO"
	.tkinfo
        /*0018*/ 	.word	0x00000081
        /*0030*/ 	.string	""
        /*0030*/ 	.string	"ptxas-blackwell"
        /*0030*/ 	.string	"Cuda compilation tools, release 12.9, V12.9.86"
        /*0030*/ 	.string	"Build cuda_12.9.r12.9/compiler.36037853_0"
        /*0030*/ 	.string	"-v  -suppress-debug-info  -lineinfo  -arch sm_100a "



//--------------------- .note.nv.cuver            --------------------------
	.section	.note.nv.cuver,"",@"SHT_NOTE"
	.sectionflags	@"SHF_NOTE_NV_CUVER"
        /*0018*/ 	.short	0x0001
        /*001a*/ 	.short	0x0064
        /*001c*/ 	.short	0x0001
        /*001e*/ 	.short	0x0000
        /*0020*/ 	.short	0x0001
        /*0022*/ 	.short	0x0000


//--------------------- .nv.info                  --------------------------
	.section	.nv.info,"",@"SHT_CUDA_INFO"
	.align	4


	//----- nvinfo : EIATTR_REGCOUNT
	.align		4
        /*0000*/ 	.byte	0x04, 0x2f
        /*0002*/ 	.short	(.L_1 - .L_0)
	.align		4
.L_0:
        /*0004*/ 	.word	index@(matmul_kernel)
        /*0008*/ 	.word	0x000000ff


	//----- nvinfo : EIATTR_FRAME_SIZE
	.align		4
.L_1:
        /*000c*/ 	.byte	0x04, 0x11
        /*000e*/ 	.short	(.L_3 - .L_2)
	.align		4
.L_2:
        /*0010*/ 	.word	index@(matmul_kernel)
        /*0014*/ 	.word	0x00002e90


	//----- nvinfo : EIATTR_MIN_STACK_SIZE
	.align		4
.L_3:
        /*0018*/ 	.byte	0x04, 0x12
        /*001a*/ 	.short	(.L_5 - .L_4)
	.align		4
.L_4:
        /*001c*/ 	.word	index@(matmul_kernel)
        /*0020*/ 	.word	0x00002e90
.L_5:


//--------------------- .nv.info.matmul_kernel    --------------------------
	.section	.nv.info.matmul_kernel,"",@"SHT_CUDA_INFO"
	.sectionflags	@""
	.align	4


	//----- nvinfo : EIATTR_CUDA_API_VERSION
	.align		4
        /*0000*/ 	.byte	0x04, 0x37
        /*0002*/ 	.short	(.L_7 - .L_6)
.L_6:
        /*0004*/ 	.word	0x00000081


	//----- nvinfo : EIATTR_KPARAM_INFO
	.align		4
.L_7:
        /*0008*/ 	.byte	0x04, 0x17
        /*000a*/ 	.short	(.L_9 - .L_8)
.L_8:
        /*000c*/ 	.word	0x00000000
        /*0010*/ 	.short	0x000d
        /*0012*/ 	.short	0x0048
        /*0014*/ 	.byte	0x00, 0xf4, 0x21, 0x00


	//----- nvinfo : EIATTR_KPARAM_INFO
	.align		4
.L_9:
        /*0018*/ 	.byte	0x04, 0x17
        /*001a*/ 	.short	(.L_11 - .L_10)
.L_10:
        /*001c*/ 	.word	0x00000000
        /*0020*/ 	.short	0x000c
        /*0022*/ 	.short	0x0040
        /*0024*/ 	.byte	0x00, 0xf4, 0x21, 0x00


	//----- nvinfo : EIATTR_KPARAM_INFO
	.align		4
.L_11:
        /*0028*/ 	.byte	0x04, 0x17
        /*002a*/ 	.short	(.L_13 - .L_12)
.L_12:
        /*002c*/ 	.word	0x00000000
        /*0030*/ 	.short	0x000b
        /*0032*/ 	.short	0x0038
        /*0034*/ 	.byte	0x00, 0xf0, 0x11, 0x00


	//----- nvinfo : EIATTR_KPARAM_INFO
	.align		4
.L_13:
        /*0038*/ 	.byte	0x04, 0x17
        /*003a*/ 	.short	(.L_15 - .L_14)
.L_14:
        /*003c*/ 	.word	0x00000000
        /*0040*/ 	.short	0x000a
        /*0042*/ 	.short	0x0034
        /*0044*/ 	.byte	0x00, 0xf0, 0x11, 0x00


	//----- nvinfo : EIATTR_KPARAM_INFO
	.align		4
.L_15:
        /*0048*/ 	.byte	0x04, 0x17
        /*004a*/ 	.short	(.L_17 - .L_16)
.L_16:
        /*004c*/ 	.word	0x00000000
        /*0050*/ 	.short	0x0009
        /*0052*/ 	.short	0x0030
        /*0054*/ 	.byte	0x00, 0xf0, 0x11, 0x00


	//----- nvinfo : EIATTR_KPARAM_INFO
	.align		4
.L_17:
        /*0058*/ 	.byte	0x04, 0x17
        /*005a*/ 	.short	(.L_19 - .L_18)
.L_18:
        /*005c*/ 	.word	0x00000000
        /*0060*/ 	.short	0x0008
        /*0062*/ 	.short	0x002c
        /*0064*/ 	.byte	0x00, 0xf0, 0x11, 0x00


	//----- nvinfo : EIATTR_KPARAM_INFO
	.align		4
.L_19:
        /*0068*/ 	.byte	0x04, 0x17
        /*006a*/ 	.short	(.L_21 - .L_20)
.L_20:
        /*006c*/ 	.word	0x00000000
        /*0070*/ 	.short	0x0007
        /*0072*/ 	.short	0x0028
        /*0074*/ 	.byte	0x00, 0xf0, 0x11, 0x00


	//----- nvinfo : EIATTR_KPARAM_INFO
	.align		4
.L_21:
        /*0078*/ 	.byte	0x04, 0x17
        /*007a*/ 	.short	(.L_23 - .L_22)
.L_22:
        /*007c*/ 	.word	0x00000000
        /*0080*/ 	.short	0x0006
        /*0082*/ 	.short	0x0024
        /*0084*/ 	.byte	0x00, 0xf0, 0x11, 0x00


	//----- nvinfo : EIATTR_KPARAM_INFO
	.align		4
.L_23:
        /*0088*/ 	.byte	0x04, 0x17
        /*008a*/ 	.short	(.L_25 - .L_24)
.L_24:
        /*008c*/ 	.word	0x00000000
        /*0090*/ 	.short	0x0005
        /*0092*/ 	.short	0x0020
        /*0094*/ 	.byte	0x00, 0xf0, 0x11, 0x00


	//----- nvinfo : EIATTR_KPARAM_INFO
	.align		4
.L_25:
        /*0098*/ 	.byte	0x04, 0x17
        /*009a*/ 	.short	(.L_27 - .L_26)
.L_26:
        /*009c*/ 	.word	0x00000000
        /*00a0*/ 	.short	0x0004
        /*00a2*/ 	.short	0x001c
        /*00a4*/ 	.byte	0x00, 0xf0, 0x11, 0x00


	//----- nvinfo : EIATTR_KPARAM_INFO
	.align		4
.L_27:
        /*00a8*/ 	.byte	0x04, 0x17
        /*00aa*/ 	.short	(.L_29 - .L_28)
.L_28:
        /*00ac*/ 	.word	0x00000000
        /*00b0*/ 	.short	0x0003
        /*00b2*/ 	.short	0x0018
        /*00b4*/ 	.byte	0x00, 0xf0, 0x11, 0x00


	//----- nvinfo : EIATTR_KPARAM_INFO
	.align		4
.L_29:
        /*00b8*/ 	.byte	0x04, 0x17
        /*00ba*/ 	.short	(.L_31 - .L_30)
.L_30:
        /*00bc*/ 	.word	0x00000000
        /*00c0*/ 	.short	0x0002
        /*00c2*/ 	.short	0x0010
        /*00c4*/ 	.byte	0x00, 0xf4, 0x21, 0x00


	//----- nvinfo : EIATTR_KPARAM_INFO
	.align		4
.L_31:
        /*00c8*/ 	.byte	0x04, 0x17
        /*00ca*/ 	.short	(.L_33 - .L_32)
.L_32:
        /*00cc*/ 	.word	0x00000000
        /*00d0*/ 	.short	0x0001
        /*00d2*/ 	.short	0x0008
        /*00d4*/ 	.byte	0x00, 0xf4, 0x21, 0x00


	//----- nvinfo : EIATTR_KPARAM_INFO
	.align		4
.L_33:
        /*00d8*/ 	.byte	0x04, 0x17
        /*00da*/ 	.short	(.L_35 - .L_34)
.L_34:
        /*00dc*/ 	.word	0x00000000
        /*00e0*/ 	.short	0x0000
        /*00e2*/ 	.short	0x0000
        /*00e4*/ 	.byte	0x00, 0xf4, 0x21, 0x00


	//----- nvinfo : EIATTR_SPARSE_MMA_MASK
	.align		4
.L_35:
        /*00e8*/ 	.byte	0x03, 0x50
        /*00ea*/ 	.short	0x0000


	//----- nvinfo : EIATTR_MAXREG_COUNT
	.align		4
        /*00ec*/ 	.byte	0x03, 0x1b
        /*00ee*/ 	.short	0x00ff


	//----- nvinfo : EIATTR_NUM_BARRIERS
	.align		4
        /*00f0*/ 	.byte	0x02, 0x4c
        /*00f2*/ 	.byte	0x01
	.zero		1


	//----- nvinfo : EIATTR_ANNOTATIONS
	.align		4
        /*00f4*/ 	.byte	0x04, 0x55
        /*00f6*/ 	.short	(.L_37 - .L_36)


	//   ....[0]....
.L_36:
        /*00f8*/ 	.word	0x00000001
        /*00fc*/ 	.byte	0xe0, 0x00, 0x00, 0x00, 0x01, 0x00, 0x00, 0x00, 0x60, 0x0b, 0x00, 0x00, 0x01, 0x00, 0x00, 0x00
        /* <DEDUP_REMOVED lines=2391> */
        /*967c*/ 	.byte	0x10, 0x5d, 0x02, 0x00


	//----- nvinfo : EIATTR_COOP_GROUP_MASK_REGIDS
	.align		4
.L_37:
        /*9680*/ 	.byte	0x04, 0x29
        /*9682*/ 	.short	(.L_39 - .L_38)


	//   ....[0]....
.L_38:
        /*9684*/ 	.word	0xffffffff


	//   ....[1]....
        /*9688*/ 	.word	0xffffffff


	//   ....[2]....
        /*968c*/ 	.word	0xffffffff


	//   ....[3]....
        /*9690*/ 	.word	0xffffffff


	//   ....[4]....
        /*9694*/ 	.word	0xffffffff


	//   ....[5]....
        /*9698*/ 	.word	0xffffffff


	//   ....[6]....
        /*969c*/ 	.word	0xffffffff


	//   ....[7]....
        /*96a0*/ 	.word	0xffffffff


	//   ....[8]....
        /*96a4*/ 	.word	0xffffffff


	//   ....[9]....
        /*96a8*/ 	.word	0xffffffff


	//   ....[10]....
        /*96ac*/ 	.word	0xffffffff


	//   ....[11]....
        /*96b0*/ 	.word	0xffffffff


	//   ....[12]....
        /*96b4*/ 	.word	0xffffffff


	//   ....[13]....
        /*96b8*/ 	.word	0xffffffff


	//   ....[14]....
        /*96bc*/ 	.word	0xffffffff


	//   ....[15]....
        /*96c0*/ 	.word	0xffffffff


	//   ....[16]....
        /*96c4*/ 	.word	0xffffffff


	//   ....[17]....
        /*96c8*/ 	.word	0xffffffff


	//   ....[18]....
        /*96cc*/ 	.word	0xffffffff


	//   ....[19]....
        /*96d0*/ 	.word	0xffffffff


	//   ....[20]....
        /*96d4*/ 	.word	0xffffffff


	//   ....[21]....
        /*96d8*/ 	.word	0xffffffff


	//   ....[22]....
        /*96dc*/ 	.word	0xffffffff


	//   ....[23]....
        /*96e0*/ 	.word	0xffffffff


	//   ....[24]....
        /*96e4*/ 	.word	0xffffffff


	//   ....[25]....
        /*96e8*/ 	.word	0xffffffff


	//   ....[26]....
        /*96ec*/ 	.word	0xffffffff


	//   ....[27]....
        /*96f0*/ 	.word	0xffffffff


	//   ....[28]....
        /*96f4*/ 	.word	0xffffffff


	//   ....[29]....
        /*96f8*/ 	.word	0xffffffff


	//   ....[30]....
        /*96fc*/ 	.word	0xffffffff


	//   ....[31]....
        /*9700*/ 	.word	0xffffffff


	//   ....[32]....
        /*9704*/ 	.word	0xffffffff


	//   ....[33]....
        /*9708*/ 	.word	0xffffffff


	//   ....[34]....
        /*970c*/ 	.word	0xffffffff


	//   ....[35]....
        /*9710*/ 	.word	0xffffffff


	//   ....[36]....
        /*9714*/ 	.word	0xffffffff


	//   ....[37]....
        /*9718*/ 	.word	0xffffffff


	//   ....[38]....
        /*971c*/ 	.word	0xffffffff


	//   ....[39]....
        /*9720*/ 	.word	0xffffffff


	//   ....[40]....
        /*9724*/ 	.word	0xffffffff


	//   ....[41]....
        /*9728*/ 	.word	0xffffffff


	//   ....[42]....
        /*972c*/ 	.word	0xffffffff


	//   ....[43]....
        /*9730*/ 	.word	0xffffffff


	//   ....[44]....
        /*9734*/ 	.word	0xffffffff


	//   ....[45]....
        /*9738*/ 	.word	0xffffffff


	//   ....[46]....
        /*973c*/ 	.word	0xffffffff


	//   ....[47]....
        /*9740*/ 	.word	0xffffffff


	//   ....[48]....
        /*9744*/ 	.word	0xffffffff


	//   ....[49]....
        /*9748*/ 	.word	0xffffffff


	//   ....[50]....
        /*974c*/ 	.word	0xffffffff


	//   ....[51]....
        /*9750*/ 	.word	0xffffffff


	//   ....[52]....
        /*9754*/ 	.word	0xffffffff


	//   ....[53]....
        /*9758*/ 	.word	0xffffffff


	//   ....[54]....
        /*975c*/ 	.word	0xffffffff


	//   ....[55]....
        /*9760*/ 	.word	0xffffffff


	//   ....[56]....
        /*9764*/ 	.word	0xffffffff


	//   ....[57]....
        /*9768*/ 	.word	0xffffffff


	//   ....[58]....
        /*976c*/ 	.word	0xffffffff


	//   ....[59]....
        /*9770*/ 	.word	0xffffffff


	//   ....[60]....
        /*9774*/ 	.word	0xffffffff


	//   ....[61]....
        /*9778*/ 	.word	0xffffffff


	//   ....[62]....
        /*977c*/ 	.word	0xffffffff


	//   ....[63]....
        /*9780*/ 	.word	0xffffffff


	//   ....[64]....
        /*9784*/ 	.word	0xffffffff


	//   ....[65]....
        /*9788*/ 	.word	0xffffffff


	//   ....[66]....
        /*978c*/ 	.word	0xffffffff


	//   ....[67]....
        /*9790*/ 	.word	0xffffffff


	//   ....[68]....
        /*9794*/ 	.word	0xffffffff


	//   ....[69]....
        /*9798*/ 	.word	0xffffffff


	//   ....[70]....
        /*979c*/ 	.word	0xffffffff


	//   ....[71]....
        /*97a0*/ 	.word	0xffffffff


	//   ....[72]....
        /*97a4*/ 	.word	0xffffffff


	//   ....[73]....
        /*97a8*/ 	.word	0xffffffff


	//   ....[74]....
        /*97ac*/ 	.word	0xffffffff


	//   ....[75]....
        /*97b0*/ 	.word	0xffffffff


	//   ....[76]....
        /*97b4*/ 	.word	0xffffffff


	//   ....[77]....
        /*97b8*/ 	.word	0xffffffff


	//   ....[78]....
        /*97bc*/ 	.word	0xffffffff


	//   ....[79]....
        /*97c0*/ 	.word	0xffffffff


	//   ....[80]....
        /*97c4*/ 	.word	0xffffffff


	//   ....[81]....
        /*97c8*/ 	.word	0xffffffff


	//   ....[82]....
        /*97cc*/ 	.word	0xffffffff


	//   ....[83]....
        /*97d0*/ 	.word	0xffffffff


	//   ....[84]....
        /*97d4*/ 	.word	0xffffffff


	//   ....[85]....
        /*97d8*/ 	.word	0xffffffff


	//   ....[86]....
        /*97dc*/ 	.word	0xffffffff


	//   ....[87]....
        /*97e0*/ 	.word	0xffffffff


	//   ....[88]....
        /*97e4*/ 	.word	0xffffffff


	//   ....[89]....
        /*97e8*/ 	.word	0xffffffff


	//   ....[90]....
        /*97ec*/ 	.word	0xffffffff


	//   ....[91]....
        /*97f0*/ 	.word	0xffffffff


	//   ....[92]....
        /*97f4*/ 	.word	0xffffffff


	//   ....[93]....
        /*97f8*/ 	.word	0xffffffff


	//   ....[94]....
        /*97fc*/ 	.word	0xffffffff


	//   ....[95]....
        /*9800*/ 	.word	0xffffffff


	//   ....[96]....
        /*9804*/ 	.word	0xffffffff


	//   ....[97]....
        /*9808*/ 	.word	0xffffffff


	//   ....[98]....
        /*980c*/ 	.word	0xffffffff


	//   ....[99]....
        /*9810*/ 	.word	0xffffffff


	//   ....[100]....
        /*9814*/ 	.word	0xffffffff


	//   ....[101]....
        /*9818*/ 	.word	0xffffffff


	//   ....[102]....
        /*981c*/ 	.word	0xffffffff


	//   ....[103]....
        /*9820*/ 	.word	0xffffffff


	//   ....[104]....
        /*9824*/ 	.word	0xffffffff


	//   ....[105]....
        /*9828*/ 	.word	0xffffffff


	//   ....[106]....
        /*982c*/ 	.word	0xffffffff


	//   ....[107]....
        /*9830*/ 	.word	0xffffffff


	//   ....[108]....
        /*9834*/ 	.word	0xffffffff


	//   ....[109]....
        /*9838*/ 	.word	0xffffffff


	//   ....[110]....
        /*983c*/ 	.word	0xffffffff


	//   ....[111]....
        /*9840*/ 	.word	0xffffffff


	//   ....[112]....
        /*9844*/ 	.word	0xffffffff


	//   ....[113]....
        /*9848*/ 	.word	0xffffffff


	//   ....[114]....
        /*984c*/ 	.word	0xffffffff


	//   ....[115]....
        /*9850*/ 	.word	0xffffffff


	//   ....[116]....
        /*9854*/ 	.word	0xffffffff


	//   ....[117]....
        /*9858*/ 	.word	0xffffffff


	//   ....[118]....
        /*985c*/ 	.word	0xffffffff


	//   ....[119]....
        /*9860*/ 	.word	0xffffffff


	//   ....[120]....
        /*9864*/ 	.word	0xffffffff


	//   ....[121]....
        /*9868*/ 	.word	0xffffffff


	//   ....[122]....
        /*986c*/ 	.word	0xffffffff


	//   ....[123]....
        /*9870*/ 	.word	0xffffffff


	//   ....[124]....
        /*9874*/ 	.word	0xffffffff


	//   ....[125]....
        /*9878*/ 	.word	0xffffffff


	//   ....[126]....
        /*987c*/ 	.word	0xffffffff


	//   ....[127]....
        /*9880*/ 	.word	0xffffffff


	//   ....[128]....
        /*9884*/ 	.word	0xffffffff


	//   ....[129]....
        /*9888*/ 	.word	0xffffffff


	//   ....[130]....
        /*988c*/ 	.word	0xffffffff


	//   ....[131]....
        /*9890*/ 	.word	0xffffffff


	//   ....[132]....
        /*9894*/ 	.word	0xffffffff


	//   ....[133]....
        /*9898*/ 	.word	0xffffffff


	//   ....[134]....
        /*989c*/ 	.word	0xffffffff


	//   ....[135]....
        /*98a0*/ 	.word	0xffffffff


	//   ....[136]....
        /*98a4*/ 	.word	0xffffffff


	//   ....[137]....
        /*98a8*/ 	.word	0xffffffff


	//   ....[138]....
        /*98ac*/ 	.word	0xffffffff


	//   ....[139]....
        /*98b0*/ 	.word	0xffffffff


	//   ....[140]....
        /*98b4*/ 	.word	0xffffffff


	//   ....[141]....
        /*98b8*/ 	.word	0xffffffff


	//   ....[142]....
        /*98bc*/ 	.word	0xffffffff


	//   ....[143]....
        /*98c0*/ 	.word	0xffffffff


	//   ....[144]....
        /*98c4*/ 	.word	0xffffffff


	//   ....[145]....
        /*98c8*/ 	.word	0xffffffff


	//   ....[146]....
        /*98cc*/ 	.word	0xffffffff


	//   ....[147]....
        /*98d0*/ 	.word	0xffffffff


	//   ....[148]....
        /*98d4*/ 	.word	0xffffffff


	//   ....[149]....
        /*98d8*/ 	.word	0xffffffff


	//   ....[150]....
        /*98dc*/ 	.word	0xffffffff


	//   ....[151]....
        /*98e0*/ 	.word	0xffffffff


	//   ....[152]....
        /*98e4*/ 	.word	0xffffffff


	//   ....[153]....
        /*98e8*/ 	.word	0xffffffff


	//   ....[154]....
        /*98ec*/ 	.word	0xffffffff


	//   ....[155]....
        /*98f0*/ 	.word	0xffffffff


	//   ....[156]....
        /*98f4*/ 	.word	0xffffffff


	//   ....[157]....
        /*98f8*/ 	.word	0xffffffff


	//   ....[158]....
        /*98fc*/ 	.word	0xffffffff


	//   ....[159]....
        /*9900*/ 	.word	0xffffffff


	//   ....[160]....
        /*9904*/ 	.word	0xffffffff


	//   ....[161]....
        /*9908*/ 	.word	0xffffffff


	//   ....[162]....
        /*990c*/ 	.word	0xffffffff


	//   ....[163]....
        /*9910*/ 	.word	0xffffffff


	//   ....[164]....
        /*9914*/ 	.word	0xffffffff


	//   ....[165]....
        /*9918*/ 	.word	0xffffffff


	//   ....[166]....
        /*991c*/ 	.word	0xffffffff


	//   ....[167]....
        /*9920*/ 	.word	0xffffffff


	//   ....[168]....
        /*9924*/ 	.word	0xffffffff


	//   ....[169]....
        /*9928*/ 	.word	0xffffffff


	//   ....[170]....
        /*992c*/ 	.word	0xffffffff


	//   ....[171]....
        /*9930*/ 	.word	0xffffffff


	//   ....[172]....
        /*9934*/ 	.word	0xffffffff


	//   ....[173]....
        /*9938*/ 	.word	0xffffffff


	//   ....[174]....
        /*993c*/ 	.word	0xffffffff


	//   ....[175]....
        /*9940*/ 	.word	0xffffffff


	//   ....[176]....
        /*9944*/ 	.word	0xffffffff


	//   ....[177]....
        /*9948*/ 	.word	0xffffffff


	//   ....[178]....
        /*994c*/ 	.word	0xffffffff


	//   ....[179]....
        /*9950*/ 	.word	0xffffffff


	//   ....[180]....
        /*9954*/ 	.word	0xffffffff


	//   ....[181]....
        /*9958*/ 	.word	0xffffffff


	//   ....[182]....
        /*995c*/ 	.word	0xffffffff


	//   ....[183]....
        /*9960*/ 	.word	0xffffffff


	//   ....[184]....
        /*9964*/ 	.word	0xffffffff


	//   ....[185]....
        /*9968*/ 	.word	0xffffffff


	//   ....[186]....
        /*996c*/ 	.word	0xffffffff


	//   ....[187]....
        /*9970*/ 	.word	0xffffffff


	//   ....[188]....
        /*9974*/ 	.word	0xffffffff


	//   ....[189]....
        /*9978*/ 	.word	0xffffffff


	//   ....[190]....
        /*997c*/ 	.word	0xffffffff


	//   ....[191]....
        /*9980*/ 	.word	0xffffffff


	//   ....[192]....
        /*9984*/ 	.word	0xffffffff


	//   ....[193]....
        /*9988*/ 	.word	0xffffffff


	//   ....[194]....
        /*998c*/ 	.word	0xffffffff


	//   ....[195]....
        /*9990*/ 	.word	0xffffffff


	//   ....[196]....
        /*9994*/ 	.word	0xffffffff


	//   ....[197]....
        /*9998*/ 	.word	0xffffffff


	//   ....[198]....
        /*999c*/ 	.word	0xffffffff


	//   ....[199]....
        /*99a0*/ 	.word	0xffffffff


	//   ....[200]....
        /*99a4*/ 	.word	0xffffffff


	//   ....[201]....
        /*99a8*/ 	.word	0xffffffff


	//   ....[202]....
        /*99ac*/ 	.word	0xffffffff


	//   ....[203]....
        /*99b0*/ 	.word	0xffffffff


	//   ....[204]....
        /*99b4*/ 	.word	0xffffffff


	//   ....[205]....
        /*99b8*/ 	.word	0xffffffff


	//   ....[206]....
        /*99bc*/ 	.word	0xffffffff


	//   ....[207]....
        /*99c0*/ 	.word	0xffffffff


	//   ....[208]....
        /*99c4*/ 	.word	0xffffffff


	//   ....[209]....
        /*99c8*/ 	.word	0xffffffff


	//   ....[210]....
        /*99cc*/ 	.word	0xffffffff


	//   ....[211]....
        /*99d0*/ 	.word	0xffffffff


	//   ....[212]....
        /*99d4*/ 	.word	0xffffffff


	//   ....[213]....
        /*99d8*/ 	.word	0xffffffff


	//   ....[214]....
        /*99dc*/ 	.word	0xffffffff


	//   ....[215]....
        /*99e0*/ 	.word	0xffffffff


	//   ....[216]....
        /*99e4*/ 	.word	0xffffffff


	//   ....[217]....
        /*99e8*/ 	.word	0xffffffff


	//   ....[218]....
        /*99ec*/ 	.word	0xffffffff


	//   ....[219]....
        /*99f0*/ 	.word	0xffffffff


	//   ....[220]....
        /*99f4*/ 	.word	0xffffffff


	//   ....[221]....
        /*99f8*/ 	.word	0xffffffff


	//   ....[222]....
        /*99fc*/ 	.word	0xffffffff


	//   ....[223]....
        /*9a00*/ 	.word	0xffffffff


	//   ....[224]....
        /*9a04*/ 	.word	0xffffffff


	//   ....[225]....
        /*9a08*/ 	.word	0xffffffff


	//   ....[226]....
        /*9a0c*/ 	.word	0xffffffff


	//   ....[227]....
        /*9a10*/ 	.word	0xffffffff


	//   ....[228]....
        /*9a14*/ 	.word	0xffffffff


	//   ....[229]....
        /*9a18*/ 	.word	0xffffffff


	//   ....[230]....
        /*9a1c*/ 	.word	0xffffffff


	//   ....[231]....
        /*9a20*/ 	.word	0xffffffff


	//   ....[232]....
        /*9a24*/ 	.word	0xffffffff


	//   ....[233]....
        /*9a28*/ 	.word	0xffffffff


	//   ....[234]....
        /*9a2c*/ 	.word	0xffffffff


	//   ....[235]....
        /*9a30*/ 	.word	0xffffffff


	//   ....[236]....
        /*9a34*/ 	.word	0xffffffff


	//   ....[237]....
        /*9a38*/ 	.word	0xffffffff


	//   ....[238]....
        /*9a3c*/ 	.word	0xffffffff


	//   ....[239]....
        /*9a40*/ 	.word	0xffffffff


	//   ....[240]....
        /*9a44*/ 	.word	0xffffffff


	//   ....[241]....
        /*9a48*/ 	.word	0xffffffff


	//   ....[242]....
        /*9a4c*/ 	.word	0xffffffff


	//   ....[243]....
        /*9a50*/ 	.word	0xffffffff


	//   ....[244]....
        /*9a54*/ 	.word	0xffffffff


	//   ....[245]....
        /*9a58*/ 	.word	0xffffffff


	//   ....[246]....
        /*9a5c*/ 	.word	0xffffffff


	//   ....[247]....
        /*9a60*/ 	.word	0xffffffff


	//   ....[248]....
        /*9a64*/ 	.word	0xffffffff


	//   ....[249]....
        /*9a68*/ 	.word	0xffffffff


	//   ....[250]....
        /*9a6c*/ 	.word	0xffffffff


	//   ....[251]....
        /*9a70*/ 	.word	0xffffffff


	//   ....[252]....
        /*9a74*/ 	.word	0xffffffff


	//   ....[253]....
        /*9a78*/ 	.word	0xffffffff


	//   ....[254]....
        /*9a7c*/ 	.word	0xffffffff


	//   ....[255]....
        /*9a80*/ 	.word	0xffffffff


	//   ....[0]....
        /*9a84*/ 	.word	0xffffffff


	//   ....[1]....
        /*9a88*/ 	.word	0xffffffff


	//   ....[2]....
        /*9a8c*/ 	.word	0xffffffff


	//   ....[3]....
        /*9a90*/ 	.word	0xffffffff


	//   ....[4]....
        /*9a94*/ 	.word	0xffffffff


	//   ....[5]....
        /*9a98*/ 	.word	0xffffffff


	//   ....[6]....
        /*9a9c*/ 	.word	0xffffffff


	//   ....[7]....
        /*9aa0*/ 	.word	0xffffffff


	//   ....[8]....
        /*9aa4*/ 	.word	0xffffffff


	//   ....[9]....
        /*9aa8*/ 	.word	0xffffffff


	//   ....[10]....
        /*9aac*/ 	.word	0xffffffff


	//   ....[11]....
        /*9ab0*/ 	.word	0xffffffff


	//   ....[12]....
        /*9ab4*/ 	.word	0xffffffff


	//   ....[13]....
        /*9ab8*/ 	.word	0xffffffff


	//   ....[14]....
        /*9abc*/ 	.word	0xffffffff


	//   ....[15]....
        /*9ac0*/ 	.word	0xffffffff


	//   ....[16]....
        /*9ac4*/ 	.word	0xffffffff


	//   ....[17]....
        /*9ac8*/ 	.word	0xffffffff


	//   ....[18]....
        /*9acc*/ 	.word	0xffffffff


	//   ....[19]....
        /*9ad0*/ 	.word	0xffffffff


	//   ....[20]....
        /*9ad4*/ 	.word	0xffffffff


	//   ....[21]....
        /*9ad8*/ 	.word	0xffffffff


	//   ....[22]....
        /*9adc*/ 	.word	0xffffffff


	//   ....[23]....
        /*9ae0*/ 	.word	0xffffffff


	//   ....[24]....
        /*9ae4*/ 	.word	0xffffffff


	//   ....[25]....
        /*9ae8*/ 	.word	0xffffffff


	//   ....[26]....
        /*9aec*/ 	.word	0xffffffff


	//   ....[27]....
        /*9af0*/ 	.word	0xffffffff


	//   ....[28]....
        /*9af4*/ 	.word	0xffffffff


	//   ....[29]....
        /*9af8*/ 	.word	0xffffffff


	//   ....[30]....
        /*9afc*/ 	.word	0xffffffff


	//   ....[31]....
        /*9b00*/ 	.word	0xffffffff


	//   ....[32]....
        /*9b04*/ 	.word	0xffffffff


	//   ....[33]....
        /*9b08*/ 	.word	0xffffffff


	//   ....[34]....
        /*9b0c*/ 	.word	0xffffffff


	//   ....[35]....
        /*9b10*/ 	.word	0xffffffff


	//   ....[36]....
        /*9b14*/ 	.word	0xffffffff


	//   ....[37]....
        /*9b18*/ 	.word	0xffffffff


	//   ....[38]....
        /*9b1c*/ 	.word	0xffffffff


	//   ....[39]....
        /*9b20*/ 	.word	0xffffffff


	//   ....[40]....
        /*9b24*/ 	.word	0xffffffff


	//   ....[41]....
        /*9b28*/ 	.word	0xffffffff


	//   ....[42]....
        /*9b2c*/ 	.word	0xffffffff


	//   ....[43]....
        /*9b30*/ 	.word	0xffffffff


	//   ....[44]....
        /*9b34*/ 	.word	0xffffffff


	//   ....[45]....
        /*9b38*/ 	.word	0xffffffff


	//   ....[46]....
        /*9b3c*/ 	.word	0xffffffff


	//   ....[47]....
        /*9b40*/ 	.word	0xffffffff


	//   ....[48]....
        /*9b44*/ 	.word	0xffffffff


	//   ....[49]....
        /*9b48*/ 	.word	0xffffffff


	//   ....[50]....
        /*9b4c*/ 	.word	0xffffffff


	//   ....[51]....
        /*9b50*/ 	.word	0xffffffff


	//   ....[52]....
        /*9b54*/ 	.word	0xffffffff


	//   ....[53]....
        /*9b58*/ 	.word	0xffffffff


	//   ....[54]....
        /*9b5c*/ 	.word	0xffffffff


	//   ....[55]....
        /*9b60*/ 	.word	0xffffffff


	//   ....[56]....
        /*9b64*/ 	.word	0xffffffff


	//   ....[57]....
        /*9b68*/ 	.word	0xffffffff


	//   ....[58]....
        /*9b6c*/ 	.word	0xffffffff


	//   ....[59]....
        /*9b70*/ 	.word	0xffffffff


	//   ....[60]....
        /*9b74*/ 	.word	0xffffffff


	//   ....[61]....
        /*9b78*/ 	.word	0xffffffff


	//   ....[62]....
        /*9b7c*/ 	.word	0xffffffff


	//   ....[63]....
        /*9b80*/ 	.word	0xffffffff


	//   ....[64]....
        /*9b84*/ 	.word	0xffffffff


	//   ....[65]....
        /*9b88*/ 	.word	0xffffffff


	//   ....[66]....
        /*9b8c*/ 	.word	0xffffffff


	//   ....[67]....
        /*9b90*/ 	.word	0xffffffff


	//   ....[68]....
        /*9b94*/ 	.word	0xffffffff


	//   ....[69]....
        /*9b98*/ 	.word	0xffffffff


	//   ....[70]....
        /*9b9c*/ 	.word	0xffffffff


	//   ....[71]....
        /*9ba0*/ 	.word	0xffffffff


	//   ....[72]....
        /*9ba4*/ 	.word	0xffffffff


	//   ....[73]....
        /*9ba8*/ 	.word	0xffffffff


	//   ....[74]....
        /*9bac*/ 	.word	0xffffffff


	//   ....[75]....
        /*9bb0*/ 	.word	0xffffffff


	//   ....[76]....
        /*9bb4*/ 	.word	0xffffffff


	//   ....[77]....
        /*9bb8*/ 	.word	0xffffffff


	//   ....[78]....
        /*9bbc*/ 	.word	0xffffffff


	//   ....[79]....
        /*9bc0*/ 	.word	0xffffffff


	//   ....[80]....
        /*9bc4*/ 	.word	0xffffffff


	//   ....[81]....
        /*9bc8*/ 	.word	0xffffffff


	//   ....[82]....
        /*9bcc*/ 	.word	0xffffffff


	//   ....[83]....
        /*9bd0*/ 	.word	0xffffffff


	//   ....[84]....
        /*9bd4*/ 	.word	0xffffffff


	//   ....[85]....
        /*9bd8*/ 	.word	0xffffffff


	//   ....[86]....
        /*9bdc*/ 	.word	0xffffffff


	//   ....[87]....
        /*9be0*/ 	.word	0xffffffff


	//   ....[88]....
        /*9be4*/ 	.word	0xffffffff


	//   ....[89]....
        /*9be8*/ 	.word	0xffffffff


	//   ....[90]....
        /*9bec*/ 	.word	0xffffffff


	//   ....[91]....
        /*9bf0*/ 	.word	0xffffffff


	//   ....[92]....
        /*9bf4*/ 	.word	0xffffffff


	//   ....[93]....
        /*9bf8*/ 	.word	0xffffffff


	//   ....[94]....
        /*9bfc*/ 	.word	0xffffffff


	//   ....[95]....
        /*9c00*/ 	.word	0xffffffff


	//   ....[96]....
        /*9c04*/ 	.word	0xffffffff


	//   ....[97]....
        /*9c08*/ 	.word	0xffffffff


	//   ....[98]....
        /*9c0c*/ 	.word	0xffffffff


	//   ....[99]....
        /*9c10*/ 	.word	0xffffffff


	//   ....[100]....
        /*9c14*/ 	.word	0xffffffff


	//   ....[101]....
        /*9c18*/ 	.word	0xffffffff


	//   ....[102]....
        /*9c1c*/ 	.word	0xffffffff


	//   ....[103]....
        /*9c20*/ 	.word	0xffffffff


	//   ....[104]....
        /*9c24*/ 	.word	0xffffffff


	//   ....[105]....
        /*9c28*/ 	.word	0xffffffff


	//   ....[106]....
        /*9c2c*/ 	.word	0xffffffff


	//   ....[107]....
        /*9c30*/ 	.word	0xffffffff


	//   ....[108]....
        /*9c34*/ 	.word	0xffffffff


	//   ....[109]....
        /*9c38*/ 	.word	0xffffffff


	//   ....[110]....
        /*9c3c*/ 	.word	0xffffffff


	//   ....[111]....
        /*9c40*/ 	.word	0xffffffff


	//   ....[112]....
        /*9c44*/ 	.word	0xffffffff


	//   ....[113]....
        /*9c48*/ 	.word	0xffffffff


	//   ....[114]....
        /*9c4c*/ 	.word	0xffffffff


	//   ....[115]....
        /*9c50*/ 	.word	0xffffffff


	//   ....[116]....
        /*9c54*/ 	.word	0xffffffff


	//   ....[117]....
        /*9c58*/ 	.word	0xffffffff


	//   ....[118]....
        /*9c5c*/ 	.word	0xffffffff


	//   ....[119]....
        /*9c60*/ 	.word	0xffffffff


	//   ....[120]....
        /*9c64*/ 	.word	0xffffffff


	//   ....[121]....
        /*9c68*/ 	.word	0xffffffff


	//   ....[122]....
        /*9c6c*/ 	.word	0xffffffff


	//   ....[123]....
        /*9c70*/ 	.word	0xffffffff


	//   ....[124]....
        /*9c74*/ 	.word	0xffffffff


	//   ....[125]....
        /*9c78*/ 	.word	0xffffffff


	//   ....[126]....
        /*9c7c*/ 	.word	0xffffffff


	//   ....[127]....
        /*9c80*/ 	.word	0xffffffff


	//   ....[128]....
        /*9c84*/ 	.word	0xffffffff


	//   ....[129]....
        /*9c88*/ 	.word	0xffffffff


	//   ....[130]....
        /*9c8c*/ 	.word	0xffffffff


	//   ....[131]....
        /*9c90*/ 	.word	0xffffffff


	//   ....[132]....
        /*9c94*/ 	.word	0xffffffff


	//   ....[133]....
        /*9c98*/ 	.word	0xffffffff


	//   ....[134]....
        /*9c9c*/ 	.word	0xffffffff


	//   ....[135]....
        /*9ca0*/ 	.word	0xffffffff


	//   ....[136]....
        /*9ca4*/ 	.word	0xffffffff


	//   ....[137]....
        /*9ca8*/ 	.word	0xffffffff


	//   ....[138]....
        /*9cac*/ 	.word	0xffffffff


	//   ....[139]....
        /*9cb0*/ 	.word	0xffffffff


	//   ....[140]....
        /*9cb4*/ 	.word	0xffffffff


	//   ....[141]....
        /*9cb8*/ 	.word	0xffffffff


	//   ....[142]....
        /*9cbc*/ 	.word	0xffffffff


	//   ....[143]....
        /*9cc0*/ 	.word	0xffffffff


	//   ....[144]....
        /*9cc4*/ 	.word	0xffffffff


	//   ....[145]....
        /*9cc8*/ 	.word	0xffffffff


	//   ....[146]....
        /*9ccc*/ 	.word	0xffffffff


	//   ....[147]....
        /*9cd0*/ 	.word	0xffffffff


	//   ....[148]....
        /*9cd4*/ 	.word	0xffffffff


	//   ....[149]....
        /*9cd8*/ 	.word	0xffffffff


	//   ....[150]....
        /*9cdc*/ 	.word	0xffffffff


	//   ....[151]....
        /*9ce0*/ 	.word	0xffffffff


	//   ....[152]....
        /*9ce4*/ 	.word	0xffffffff


	//   ....[153]....
        /*9ce8*/ 	.word	0xffffffff


	//   ....[154]....
        /*9cec*/ 	.word	0xffffffff


	//   ....[155]....
        /*9cf0*/ 	.word	0xffffffff


	//   ....[156]....
        /*9cf4*/ 	.word	0xffffffff


	//   ....[157]....
        /*9cf8*/ 	.word	0xffffffff


	//   ....[158]....
        /*9cfc*/ 	.word	0xffffffff


	//   ....[159]....
        /*9d00*/ 	.word	0xffffffff


	//   ....[160]....
        /*9d04*/ 	.word	0xffffffff


	//   ....[161]....
        /*9d08*/ 	.word	0xffffffff


	//   ....[162]....
        /*9d0c*/ 	.word	0xffffffff


	//   ....[163]....
        /*9d10*/ 	.word	0xffffffff


	//   ....[164]....
        /*9d14*/ 	.word	0xffffffff


	//   ....[165]....
        /*9d18*/ 	.word	0xffffffff


	//   ....[166]....
        /*9d1c*/ 	.word	0xffffffff


	//   ....[167]....
        /*9d20*/ 	.word	0xffffffff


	//   ....[168]....
        /*9d24*/ 	.word	0xffffffff


	//   ....[169]....
        /*9d28*/ 	.word	0xffffffff


	//   ....[170]....
        /*9d2c*/ 	.word	0xffffffff


	//   ....[171]....
        /*9d30*/ 	.word	0xffffffff


	//   ....[172]....
        /*9d34*/ 	.word	0xffffffff


	//   ....[173]....
        /*9d38*/ 	.word	0xffffffff


	//   ....[174]....
        /*9d3c*/ 	.word	0xffffffff


	//   ....[175]....
        /*9d40*/ 	.word	0xffffffff


	//   ....[176]....
        /*9d44*/ 	.word	0xffffffff


	//   ....[177]....
        /*9d48*/ 	.word	0xffffffff


	//   ....[178]....
        /*9d4c*/ 	.word	0xffffffff


	//   ....[179]....
        /*9d50*/ 	.word	0xffffffff


	//   ....[180]....
        /*9d54*/ 	.word	0xffffffff


	//   ....[181]....
        /*9d58*/ 	.word	0xffffffff


	//   ....[182]....
        /*9d5c*/ 	.word	0xffffffff


	//   ....[183]....
        /*9d60*/ 	.word	0xffffffff


	//   ....[184]....
        /*9d64*/ 	.word	0xffffffff


	//   ....[185]....
        /*9d68*/ 	.word	0xffffffff


	//   ....[186]....
        /*9d6c*/ 	.word	0xffffffff


	//   ....[187]....
        /*9d70*/ 	.word	0xffffffff


	//   ....[188]....
        /*9d74*/ 	.word	0xffffffff


	//   ....[189]....
        /*9d78*/ 	.word	0xffffffff


	//   ....[190]....
        /*9d7c*/ 	.word	0xffffffff


	//   ....[191]....
        /*9d80*/ 	.word	0xffffffff


	//   ....[192]....
        /*9d84*/ 	.word	0xffffffff


	//   ....[193]....
        /*9d88*/ 	.word	0xffffffff


	//   ....[194]....
        /*9d8c*/ 	.word	0xffffffff


	//   ....[195]....
        /*9d90*/ 	.word	0xffffffff


	//   ....[196]....
        /*9d94*/ 	.word	0xffffffff


	//   ....[197]....
        /*9d98*/ 	.word	0xffffffff


	//   ....[198]....
        /*9d9c*/ 	.word	0xffffffff


	//   ....[199]....
        /*9da0*/ 	.word	0xffffffff


	//   ....[200]....
        /*9da4*/ 	.word	0xffffffff


	//   ....[201]....
        /*9da8*/ 	.word	0xffffffff


	//   ....[202]....
        /*9dac*/ 	.word	0xffffffff


	//   ....[203]....
        /*9db0*/ 	.word	0xffffffff


	//   ....[204]....
        /*9db4*/ 	.word	0xffffffff


	//   ....[205]....
        /*9db8*/ 	.word	0xffffffff


	//   ....[206]....
        /*9dbc*/ 	.word	0xffffffff


	//   ....[207]....
        /*9dc0*/ 	.word	0xffffffff


	//   ....[208]....
        /*9dc4*/ 	.word	0xffffffff


	//   ....[209]....
        /*9dc8*/ 	.word	0xffffffff


	//   ....[210]....
        /*9dcc*/ 	.word	0xffffffff


	//   ....[211]....
        /*9dd0*/ 	.word	0xffffffff


	//   ....[212]....
        /*9dd4*/ 	.word	0xffffffff


	//   ....[213]....
        /*9dd8*/ 	.word	0xffffffff


	//   ....[214]....
        /*9ddc*/ 	.word	0xffffffff


	//   ....[215]....
        /*9de0*/ 	.word	0xffffffff


	//   ....[216]....
        /*9de4*/ 	.word	0xffffffff


	//   ....[217]....
        /*9de8*/ 	.word	0xffffffff


	//   ....[218]....
        /*9dec*/ 	.word	0xffffffff


	//   ....[219]....
        /*9df0*/ 	.word	0xffffffff


	//   ....[220]....
        /*9df4*/ 	.word	0xffffffff


	//   ....[221]....
        /*9df8*/ 	.word	0xffffffff


	//   ....[222]....
        /*9dfc*/ 	.word	0xffffffff


	//   ....[223]....
        /*9e00*/ 	.word	0xffffffff


	//   ....[224]....
        /*9e04*/ 	.word	0xffffffff


	//   ....[225]....
        /*9e08*/ 	.word	0xffffffff


	//   ....[226]....
        /*9e0c*/ 	.word	0xffffffff


	//   ....[227]....
        /*9e10*/ 	.word	0xffffffff


	//   ....[228]....
        /*9e14*/ 	.word	0xffffffff


	//   ....[229]....
        /*9e18*/ 	.word	0xffffffff


	//   ....[230]....
        /*9e1c*/ 	.word	0xffffffff


	//   ....[231]....
        /*9e20*/ 	.word	0xffffffff


	//   ....[232]....
        /*9e24*/ 	.word	0xffffffff


	//   ....[233]....
        /*9e28*/ 	.word	0xffffffff


	//   ....[234]....
        /*9e2c*/ 	.word	0xffffffff


	//   ....[235]....
        /*9e30*/ 	.word	0xffffffff


	//   ....[236]....
        /*9e34*/ 	.word	0xffffffff


	//   ....[237]....
        /*9e38*/ 	.word	0xffffffff


	//   ....[238]....
        /*9e3c*/ 	.word	0xffffffff


	//   ....[239]....
        /*9e40*/ 	.word	0xffffffff


	//   ....[240]....
        /*9e44*/ 	.word	0xffffffff


	//   ....[241]....
        /*9e48*/ 	.word	0xffffffff


	//   ....[242]....
        /*9e4c*/ 	.word	0xffffffff


	//   ....[243]....
        /*9e50*/ 	.word	0xffffffff


	//   ....[244]....
        /*9e54*/ 	.word	0xffffffff


	//   ....[245]....
        /*9e58*/ 	.word	0xffffffff


	//   ....[246]....
        /*9e5c*/ 	.word	0xffffffff


	//   ....[247]....
        /*9e60*/ 	.word	0xffffffff


	//   ....[248]....
        /*9e64*/ 	.word	0xffffffff


	//   ....[249]....
        /*9e68*/ 	.word	0xffffffff


	//   ....[250]....
        /*9e6c*/ 	.word	0xffffffff


	//   ....[251]....
        /*9e70*/ 	.word	0xffffffff


	//   ....[252]....
        /*9e74*/ 	.word	0xffffffff


	//   ....[253]....
        /*9e78*/ 	.word	0xffffffff


	//   ....[254]....
        /*9e7c*/ 	.word	0xffffffff


	//----- nvinfo : EIATTR_COOP_GROUP_INSTR_OFFSETS
	.align		4
.L_39:
        /*9e80*/ 	.byte	0x04, 0x28
        /*9e82*/ 	.short	(.L_41 - .L_40)


	//   ....[0]....
.L_40:
        /*9e84*/ 	.word	0x0004ac90


	//   ....[1]....
        /*9e88*/ 	.word	0x0004acb0


	//   ....[2]....
        /*9e8c*/ 	.word	0x0004ad10


	//   ....[3]....
        /*9e90*/ 	.word	0x0004ad50


	//   ....[4]....
        /*9e94*/ 	.word	0x0004adb0


	//   ....[5]....
        /*9e98*/ 	.word	0x0004ae00


	//   ....[6]....
        /*9e9c*/ 	.word	0x0004ae50


	//   ....[7]....
        /*9ea0*/ 	.word	0x0004ae90


	//   ....[8]....
        /*9ea4*/ 	.word	0x0004aef0


	//   ....[9]....
        /*9ea8*/ 	.word	0x0004af40


	//   ....[10]....
        /*9eac*/ 	.word	0x0004af90


	//   ....[11]....
        /*9eb0*/ 	.word	0x0004afd0


	//   ....[12]....
        /*9eb4*/ 	.word	0x0004b050


	//   ....[13]....
        /*9eb8*/ 	.word	0x0004b070


	//   ....[14]....
        /*9ebc*/ 	.word	0x0004b0f0


	//   ....[15]....
        /*9ec0*/ 	.word	0x0004b110


	//   ....[16]....
        /*9ec4*/ 	.word	0x0004b190


	//   ....[17]....
        /*9ec8*/ 	.word	0x0004b1b0


	//   ....[18]....
        /*9ecc*/ 	.word	0x0004b210


	//   ....[19]....
        /*9ed0*/ 	.word	0x0004b250


	//   ....[20]....
        /*9ed4*/ 	.word	0x0004b2d0


	//   ....[21]....
        /*9ed8*/ 	.word	0x0004b2f0


	//   ....[22]....
        /*9edc*/ 	.word	0x0004b350


	//   ....[23]....
        /*9ee0*/ 	.word	0x0004b390


	//   ....[24]....
        /*9ee4*/ 	.word	0x0004b3f0


	//   ....[25]....
        /*9ee8*/ 	.word	0x0004b440


	//   ....[26]....
        /*9eec*/ 	.word	0x0004b490


	//   ....[27]....
        /*9ef0*/ 	.word	0x0004b4d0


	//   ....[28]....
        /*9ef4*/ 	.word	0x0004b550


	//   ....[29]....
        /*9ef8*/ 	.word	0x0004b570


	//   ....[30]....
        /*9efc*/ 	.word	0x0004b5f0


	//   ....[31]....
        /*9f00*/ 	.word	0x0004b610


	//   ....[32]....
        /*9f04*/ 	.word	0x0004b690


	//   ....[33]....
        /*9f08*/ 	.word	0x0004b6b0


	//   ....[34]....
        /*9f0c*/ 	.word	0x0004b710


	//   ....[35]....
        /*9f10*/ 	.word	0x0004b750


	//   ....[36]....
        /*9f14*/ 	.word	0x0004b7b0


	//   ....[37]....
        /*9f18*/ 	.word	0x0004b800


	//   ....[38]....
        /*9f1c*/ 	.word	0x0004b850


	//   ....[39]....
        /*9f20*/ 	.word	0x0004b890


	//   ....[40]....
        /*9f24*/ 	.word	0x0004b8f0


	//   ....[41]....
        /*9f28*/ 	.word	0x0004b940


	//   ....[42]....
        /*9f2c*/ 	.word	0x0004b990


	//   ....[43]....
        /*9f30*/ 	.word	0x0004b9d0


	//   ....[44]....
        /*9f34*/ 	.word	0x0004ba50


	//   ....[45]....
        /*9f38*/ 	.word	0x0004ba70


	//   ....[46]....
        /*9f3c*/ 	.word	0x0004baf0


	//   ....[47]....
        /*9f40*/ 	.word	0x0004bb10


	//   ....[48]....
        /*9f44*/ 	.word	0x0004bb90


	//   ....[49]....
        /*9f48*/ 	.word	0x0004bbb0


	//   ....[50]....
        /*9f4c*/ 	.word	0x0004bc10


	//   ....[51]....
        /*9f50*/ 	.word	0x0004bc50


	//   ....[52]....
        /*9f54*/ 	.word	0x0004bcd0


	//   ....[53]....
        /*9f58*/ 	.word	0x0004bcf0


	//   ....[54]....
        /*9f5c*/ 	.word	0x0004bd50


	//   ....[55]....
        /*9f60*/ 	.word	0x0004bd90


	//   ....[56]....
        /*9f64*/ 	.word	0x0004bdf0


	//   ....[57]....
        /*9f68*/ 	.word	0x0004be40


	//   ....[58]....
        /*9f6c*/ 	.word	0x0004be90


	//   ....[59]....
        /*9f70*/ 	.word	0x0004bed0


	//   ....[60]....
        /*9f74*/ 	.word	0x0004bf50


	//   ....[61]....
        /*9f78*/ 	.word	0x0004bf70


	//   ....[62]....
        /*9f7c*/ 	.word	0x0004bff0


	//   ....[63]....
        /*9f80*/ 	.word	0x0004c010


	//   ....[64]....
        /*9f84*/ 	.word	0x0004c090


	//   ....[65]....
        /*9f88*/ 	.word	0x0004c0b0


	//   ....[66]....
        /*9f8c*/ 	.word	0x0004c110


	//   ....[67]....
        /*9f90*/ 	.word	0x0004c150


	//   ....[68]....
        /*9f94*/ 	.word	0x0004c1b0


	//   ....[69]....
        /*9f98*/ 	.word	0x0004c200


	//   ....[70]....
        /*9f9c*/ 	.word	0x0004c250


	//   ....[71]....
        /*9fa0*/ 	.word	0x0004c290


	//   ....[72]....
        /*9fa4*/ 	.word	0x0004c2f0


	//   ....[73]....
        /*9fa8*/ 	.word	0x0004c340


	//   ....[74]....
        /*9fac*/ 	.word	0x0004c390


	//   ....[75]....
        /*9fb0*/ 	.word	0x0004c3d0


	//   ....[76]....
        /*9fb4*/ 	.word	0x0004c450


	//   ....[77]....
        /*9fb8*/ 	.word	0x0004c470


	//   ....[78]....
        /*9fbc*/ 	.word	0x0004c4f0


	//   ....[79]....
        /*9fc0*/ 	.word	0x0004c510


	//   ....[80]....
        /*9fc4*/ 	.word	0x0004c590


	//   ....[81]....
        /*9fc8*/ 	.word	0x0004c5b0


	//   ....[82]....
        /*9fcc*/ 	.word	0x0004c610


	//   ....[83]....
        /*9fd0*/ 	.word	0x0004c650


	//   ....[84]....
        /*9fd4*/ 	.word	0x0004c6b0


	//   ....[85]....
        /*9fd8*/ 	.word	0x0004c700


	//   ....[86]....
        /*9fdc*/ 	.word	0x0004c750


	//   ....[87]....
        /*9fe0*/ 	.word	0x0004c790


	//   ....[88]....
        /*9fe4*/ 	.word	0x0004c7f0


	//   ....[89]....
        /*9fe8*/ 	.word	0x0004c840


	//   ....[90]....
        /*9fec*/ 	.word	0x0004c8e0


	//   ....[91]....
        /*9ff0*/ 	.word	0x0004c900


	//   ....[92]....
        /*9ff4*/ 	.word	0x0004c960


	//   ....[93]....
        /*9ff8*/ 	.word	0x0004c9c0


	//   ....[94]....
        /*9ffc*/ 	.word	0x0004ca00


	//   ....[95]....
        /*a000*/ 	.word	0x0004ca60


	//   ....[96]....
        /*a004*/ 	.word	0x0004caa0


	//   ....[97]....
        /*a008*/ 	.word	0x0004cb00


	//   ....[98]....
        /*a00c*/ 	.word	0x0004cb40


	//   ....[99]....
        /*a010*/ 	.word	0x0004cba0


	//   ....[100]....
        /*a014*/ 	.word	0x0004cbe0


	//   ....[101]....
        /*a018*/ 	.word	0x0004cc40


	//   ....[102]....
        /*a01c*/ 	.word	0x0004cc80


	//   ....[103]....
        /*a020*/ 	.word	0x0004cce0


	//   ....[104]....
        /*a024*/ 	.word	0x0004cd20


	//   ....[105]....
        /*a028*/ 	.word	0x0004cd80


	//   ....[106]....
        /*a02c*/ 	.word	0x0004cdc0


	//   ....[107]....
        /*a030*/ 	.word	0x0004ce20


	//   ....[108]....
        /*a034*/ 	.word	0x0004ce60


	//   ....[109]....
        /*a038*/ 	.word	0x0004cec0


	//   ....[110]....
        /*a03c*/ 	.word	0x0004cf00


	//   ....[111]....
        /*a040*/ 	.word	0x0004cf60


	//   ....[112]....
        /*a044*/ 	.word	0x0004cfa0


	//   ....[113]....
        /*a048*/ 	.word	0x0004d000


	//   ....[114]....
        /*a04c*/ 	.word	0x0004d040


	//   ....[115]....
        /*a050*/ 	.word	0x0004d0a0


	//   ....[116]....
        /*a054*/ 	.word	0x0004d0e0


	//   ....[117]....
        /*a058*/ 	.word	0x0004d140


	//   ....[118]....
        /*a05c*/ 	.word	0x0004d180


	//   ....[119]....
        /*a060*/ 	.word	0x0004d1e0


	//   ....[120]....
        /*a064*/ 	.word	0x0004d260


	//   ....[121]....
        /*a068*/ 	.word	0x0004d280


	//   ....[122]....
        /*a06c*/ 	.word	0x0004d2c0


	//   ....[123]....
        /*a070*/ 	.word	0x0004d320


	//   ....[124]....
        /*a074*/ 	.word	0x0004d360


	//   ....[125]....
        /*a078*/ 	.word	0x0004d3c0


	//   ....[126]....
        /*a07c*/ 	.word	0x0004d400


	//   ....[127]....
        /*a080*/ 	.word	0x0004d460


	//   ....[128]....
        /*a084*/ 	.word	0x0004d4a0


	//   ....[129]....
        /*a088*/ 	.word	0x0004d500


	//   ....[130]....
        /*a08c*/ 	.word	0x0004d540


	//   ....[131]....
        /*a090*/ 	.word	0x0004d5a0


	//   ....[132]....
        /*a094*/ 	.word	0x0004d5e0


	//   ....[133]....
        /*a098*/ 	.word	0x0004d640


	//   ....[134]....
        /*a09c*/ 	.word	0x0004d680


	//   ....[135]....
        /*a0a0*/ 	.word	0x0004d6e0


	//   ....[136]....
        /*a0a4*/ 	.word	0x0004d720


	//   ....[137]....
        /*a0a8*/ 	.word	0x0004d780


	//   ....[138]....
        /*a0ac*/ 	.word	0x0004d7c0


	//   ....[139]....
        /*a0b0*/ 	.word	0x0004d820


	//   ....[140]....
        /*a0b4*/ 	.word	0x0004d860


	//   ....[141]....
        /*a0b8*/ 	.word	0x0004d8c0


	//   ....[142]....
        /*a0bc*/ 	.word	0x0004d900


	//   ....[143]....
        /*a0c0*/ 	.word	0x0004d960


	//   ....[144]....
        /*a0c4*/ 	.word	0x0004d9a0


	//   ....[145]....
        /*a0c8*/ 	.word	0x0004da00


	//   ....[146]....
        /*a0cc*/ 	.word	0x0004da40


	//   ....[147]....
        /*a0d0*/ 	.word	0x0004daa0


	//   ....[148]....
        /*a0d4*/ 	.word	0x0004dae0


	//   ....[149]....
        /*a0d8*/ 	.word	0x0004db40


	//   ....[150]....
        /*a0dc*/ 	.word	0x0004db80


	//   ....[151]....
        /*a0e0*/ 	.word	0x0004dbe0


	//   ....[152]....
        /*a0e4*/ 	.word	0x0004dc60


	//   ....[153]....
        /*a0e8*/ 	.word	0x0004dc80


	//   ....[154]....
        /*a0ec*/ 	.word	0x0004dcc0


	//   ....[155]....
        /*a0f0*/ 	.word	0x0004dd20


	//   ....[156]....
        /*a0f4*/ 	.word	0x0004dd60


	//   ....[157]....
        /*a0f8*/ 	.word	0x0004ddc0


	//   ....[158]....
        /*a0fc*/ 	.word	0x0004de00


	//   ....[159]....
        /*a100*/ 	.word	0x0004de60


	//   ....[160]....
        /*a104*/ 	.word	0x0004dea0


	//   ....[161]....
        /*a108*/ 	.word	0x0004df00


	//   ....[162]....
        /*a10c*/ 	.word	0x0004df40


	//   ....[163]....
        /*a110*/ 	.word	0x0004dfa0


	//   ....[164]....
        /*a114*/ 	.word	0x0004dfe0


	//   ....[165]....
        /*a118*/ 	.word	0x0004e040


	//   ....[166]....
        /*a11c*/ 	.word	0x0004e080


	//   ....[167]....
        /*a120*/ 	.word	0x0004e0e0


	//   ....[168]....
        /*a124*/ 	.word	0x0004e120


	//   ....[169]....
        /*a128*/ 	.word	0x0004e180


	//   ....[170]....
        /*a12c*/ 	.word	0x0004e1c0


	//   ....[171]....
        /*a130*/ 	.word	0x0004e220


	//   ....[172]....
        /*a134*/ 	.word	0x0004e260


	//   ....[173]....
        /*a138*/ 	.word	0x0004e2c0


	//   ....[174]....
        /*a13c*/ 	.word	0x0004e300


	//   ....[175]....
        /*a140*/ 	.word	0x0004e360


	//   ....[176]....
        /*a144*/ 	.word	0x0004e3f0


	//   ....[177]....
        /*a148*/ 	.word	0x0004e450


	//   ....[178]....
        /*a14c*/ 	.word	0x0004e4c0


	//   ....[179]....
        /*a150*/ 	.word	0x0004e530


	//   ....[180]....
        /*a154*/ 	.word	0x0004e5b0


	//   ....[181]....
        /*a158*/ 	.word	0x0004e5d0


	//   ....[182]....
        /*a15c*/ 	.word	0x0004e610


	//   ....[183]....
        /*a160*/ 	.word	0x0004e680


	//   ....[184]....
        /*a164*/ 	.word	0x0004e6c0


	//   ....[185]....
        /*a168*/ 	.word	0x0004e730


	//   ....[186]....
        /*a16c*/ 	.word	0x0004e780


	//   ....[187]....
        /*a170*/ 	.word	0x0004e7f0


	//   ....[188]....
        /*a174*/ 	.word	0x0004e860


	//   ....[189]....
        /*a178*/ 	.word	0x0004e8c0


	//   ....[190]....
        /*a17c*/ 	.word	0x0004e900


	//   ....[191]....
        /*a180*/ 	.word	0x0004e960


	//   ....[192]....
        /*a184*/ 	.word	0x0004e9a0


	//   ....[193]....
        /*a188*/ 	.word	0x0004ea00


	//   ....[194]....
        /*a18c*/ 	.word	0x0004ea40


	//   ....[195]....
        /*a190*/ 	.word	0x0004eaa0


	//   ....[196]....
        /*a194*/ 	.word	0x0004eae0


	//   ....[197]....
        /*a198*/ 	.word	0x0004eb40


	//   ....[198]....
        /*a19c*/ 	.word	0x0004eb80


	//   ....[199]....
        /*a1a0*/ 	.word	0x0004ebe0


	//   ....[200]....
        /*a1a4*/ 	.word	0x0004ec20


	//   ....[201]....
        /*a1a8*/ 	.word	0x0004ec80


	//   ....[202]....
        /*a1ac*/ 	.word	0x0004ef10


	//   ....[203]....
        /*a1b0*/ 	.word	0x0004eff0


	//   ....[204]....
        /*a1b4*/ 	.word	0x0004f540


	//   ....[205]....
        /*a1b8*/ 	.word	0x0004f5d0


	//   ....[206]....
        /*a1bc*/ 	.word	0x0004fa80


	//   ....[207]....
        /*a1c0*/ 	.word	0x000503e0


	//   ....[208]....
        /*a1c4*/ 	.word	0x000504d0


	//   ....[209]....
        /*a1c8*/ 	.word	0x000508a0


	//   ....[210]....
        /*a1cc*/ 	.word	0x00050980


	//   ....[211]....
        /*a1d0*/ 	.word	0x00050db0


	//   ....[212]....
        /*a1d4*/ 	.word	0x00050e90


	//   ....[213]....
        /*a1d8*/ 	.word	0x00051270


	//   ....[214]....
        /*a1dc*/ 	.word	0x00051360


	//   ....[215]....
        /*a1e0*/ 	.word	0x00051760


	//   ....[216]....
        /*a1e4*/ 	.word	0x00051830


	//   ....[217]....
        /*a1e8*/ 	.word	0x00051c40


	//   ....[218]....
        /*a1ec*/ 	.word	0x00051d20


	//   ....[219]....
        /*a1f0*/ 	.word	0x00052110


	//   ....[220]....
        /*a1f4*/ 	.word	0x000521e0


	//   ....[221]....
        /*a1f8*/ 	.word	0x000525e0


	//   ....[222]....
        /*a1fc*/ 	.word	0x00052620


	//   ....[223]....
        /*a200*/ 	.word	0x00052680


	//   ....[224]....
        /*a204*/ 	.word	0x000526c0


	//   ....[225]....
        /*a208*/ 	.word	0x00052720


	//   ....[226]....
        /*a20c*/ 	.word	0x00052760


	//   ....[227]....
        /*a210*/ 	.word	0x000527c0


	//   ....[228]....
        /*a214*/ 	.word	0x00052800


	//   ....[229]....
        /*a218*/ 	.word	0x00052860


	//   ....[230]....
        /*a21c*/ 	.word	0x000528a0


	//   ....[231]....
        /*a220*/ 	.word	0x00052900


	//   ....[232]....
        /*a224*/ 	.word	0x00052940


	//   ....[233]....
        /*a228*/ 	.word	0x000529a0


	//   ....[234]....
        /*a22c*/ 	.word	0x000529e0


	//   ....[235]....
        /*a230*/ 	.word	0x00052a40


	//   ....[236]....
        /*a234*/ 	.word	0x00052a80


	//   ....[237]....
        /*a238*/ 	.word	0x00052ae0


	//   ....[238]....
        /*a23c*/ 	.word	0x00052b20


	//   ....[239]....
        /*a240*/ 	.word	0x00052b80


	//   ....[240]....
        /*a244*/ 	.word	0x00052bc0


	//   ....[241]....
        /*a248*/ 	.word	0x00052c20


	//   ....[242]....
        /*a24c*/ 	.word	0x00052c60


	//   ....[243]....
        /*a250*/ 	.word	0x00052cc0


	//   ....[244]....
        /*a254*/ 	.word	0x00052d00


	//   ....[245]....
        /*a258*/ 	.word	0x00052d60


	//   ....[246]....
        /*a25c*/ 	.word	0x00052da0


	//   ....[247]....
        /*a260*/ 	.word	0x00052e00


	//   ....[248]....
        /*a264*/ 	.word	0x00052e40


	//   ....[249]....
        /*a268*/ 	.word	0x00052ea0


	//   ....[250]....
        /*a26c*/ 	.word	0x00052ee0


	//   ....[251]....
        /*a270*/ 	.word	0x00052f40


	//   ....[252]....
        /*a274*/ 	.word	0x00052f80


	//   ....[253]....
        /*a278*/ 	.word	0x00052fe0


	//   ....[254]....
        /*a27c*/ 	.word	0x00053020


	//   ....[255]....
        /*a280*/ 	.word	0x00053080


	//   ....[0]....
        /*a284*/ 	.word	0x00053170


	//   ....[1]....
        /*a288*/ 	.word	0x00053250


	//   ....[2]....
        /*a28c*/ 	.word	0x00053860


	//   ....[3]....
        /*a290*/ 	.word	0x00053920


	//   ....[4]....
        /*a294*/ 	.word	0x000540a0


	//   ....[5]....
        /*a298*/ 	.word	0x00054120


	//   ....[6]....
        /*a29c*/ 	.word	0x000547f0


	//   ....[7]....
        /*a2a0*/ 	.word	0x00054920


	//   ....[8]....
        /*a2a4*/ 	.word	0x000550e0


	//   ....[9]....
        /*a2a8*/ 	.word	0x000551d0


	//   ....[10]....
        /*a2ac*/ 	.word	0x000559b0


	//   ....[11]....
        /*a2b0*/ 	.word	0x00055ae0


	//   ....[12]....
        /*a2b4*/ 	.word	0x00056370


	//   ....[13]....
        /*a2b8*/ 	.word	0x00056490


	//   ....[14]....
        /*a2bc*/ 	.word	0x00056810


	//   ....[15]....
        /*a2c0*/ 	.word	0x00056950


	//   ....[16]....
        /*a2c4*/ 	.word	0x00057390


	//   ....[17]....
        /*a2c8*/ 	.word	0x000574b0


	//   ....[18]....
        /*a2cc*/ 	.word	0x00058330


	//   ....[19]....
        /*a2d0*/ 	.word	0x00058470


	//   ....[20]....
        /*a2d4*/ 	.word	0x00058520


	//   ....[21]....
        /*a2d8*/ 	.word	0x000585d0


	//   ....[22]....
        /*a2dc*/ 	.word	0x00058670


	//   ....[23]....
        /*a2e0*/ 	.word	0x000586d0


	//   ....[24]....
        /*a2e4*/ 	.word	0x00058710


	//   ....[25]....
        /*a2e8*/ 	.word	0x00058770


	//   ....[26]....
        /*a2ec*/ 	.word	0x00058810


	//   ....[27]....
        /*a2f0*/ 	.word	0x00058890


	//   ....[28]....
        /*a2f4*/ 	.word	0x00058960


	//   ....[29]....
        /*a2f8*/ 	.word	0x00058a60


	//   ....[30]....
        /*a2fc*/ 	.word	0x00058b60


	//   ....[31]....
        /*a300*/ 	.word	0x00058c00


	//   ....[32]....
        /*a304*/ 	.word	0x00058c50


	//   ....[33]....
        /*a308*/ 	.word	0x00058cc0


	//   ....[34]....
        /*a30c*/ 	.word	0x00058d20


	//   ....[35]....
        /*a310*/ 	.word	0x00058d90


	//   ....[36]....
        /*a314*/ 	.word	0x00058df0


	//   ....[37]....
        /*a318*/ 	.word	0x00058e60


	//   ....[38]....
        /*a31c*/ 	.word	0x00058ec0


	//   ....[39]....
        /*a320*/ 	.word	0x00058f30


	//   ....[40]....
        /*a324*/ 	.word	0x00058f90


	//   ....[41]....
        /*a328*/ 	.word	0x00059000


	//   ....[42]....
        /*a32c*/ 	.word	0x00059060


	//   ....[43]....
        /*a330*/ 	.word	0x000590d0


	//   ....[44]....
        /*a334*/ 	.word	0x00059130


	//   ....[45]....
        /*a338*/ 	.word	0x000591a0


	//   ....[46]....
        /*a33c*/ 	.word	0x00059200


	//   ....[47]....
        /*a340*/ 	.word	0x00059270


	//   ....[48]....
        /*a344*/ 	.word	0x00059330


	//   ....[49]....
        /*a348*/ 	.word	0x000593a0


	//   ....[50]....
        /*a34c*/ 	.word	0x00059460


	//   ....[51]....
        /*a350*/ 	.word	0x000594d0


	//   ....[52]....
        /*a354*/ 	.word	0x00059590


	//   ....[53]....
        /*a358*/ 	.word	0x00059600


	//   ....[54]....
        /*a35c*/ 	.word	0x000596c0


	//   ....[55]....
        /*a360*/ 	.word	0x00059730


	//   ....[56]....
        /*a364*/ 	.word	0x000597f0


	//   ....[57]....
        /*a368*/ 	.word	0x00059860


	//   ....[58]....
        /*a36c*/ 	.word	0x00059920


	//   ....[59]....
        /*a370*/ 	.word	0x00059990


	//   ....[60]....
        /*a374*/ 	.word	0x00059a50


	//   ....[61]....
        /*a378*/ 	.word	0x00059ac0


	//   ....[62]....
        /*a37c*/ 	.word	0x00059b80


	//   ....[63]....
        /*a380*/ 	.word	0x00059bf0


	//   ....[64]....
        /*a384*/ 	.word	0x00059c50


	//   ....[65]....
        /*a388*/ 	.word	0x00059cc0


	//   ....[66]....
        /*a38c*/ 	.word	0x00059d20


	//   ....[67]....
        /*a390*/ 	.word	0x00059d90


	//   ....[68]....
        /*a394*/ 	.word	0x00059df0


	//   ....[69]....
        /*a398*/ 	.word	0x00059e60


	//   ....[70]....
        /*a39c*/ 	.word	0x00059ec0


	//   ....[71]....
        /*a3a0*/ 	.word	0x00059f30


	//   ....[72]....
        /*a3a4*/ 	.word	0x00059f90


	//   ....[73]....
        /*a3a8*/ 	.word	0x0005a000


	//   ....[74]....
        /*a3ac*/ 	.word	0x0005a060


	//   ....[75]....
        /*a3b0*/ 	.word	0x0005a0d0


	//   ....[76]....
        /*a3b4*/ 	.word	0x0005a130


	//   ....[77]....
        /*a3b8*/ 	.word	0x0005a1a0


	//   ....[78]....
        /*a3bc*/ 	.word	0x0005a200


	//   ....[79]....
        /*a3c0*/ 	.word	0x0005a270


	//   ....[80]....
        /*a3c4*/ 	.word	0x0005a330


	//   ....[81]....
        /*a3c8*/ 	.word	0x0005a3a0


	//   ....[82]....
        /*a3cc*/ 	.word	0x0005a460


	//   ....[83]....
        /*a3d0*/ 	.word	0x0005a4d0


	//   ....[84]....
        /*a3d4*/ 	.word	0x0005a590


	//   ....[85]....
        /*a3d8*/ 	.word	0x0005a600


	//   ....[86]....
        /*a3dc*/ 	.word	0x0005a6c0


	//   ....[87]....
        /*a3e0*/ 	.word	0x0005a730


	//   ....[88]....
        /*a3e4*/ 	.word	0x0005a7f0


	//   ....[89]....
        /*a3e8*/ 	.word	0x0005a860


	//   ....[90]....
        /*a3ec*/ 	.word	0x0005a920


	//   ....[91]....
        /*a3f0*/ 	.word	0x0005a990


	//   ....[92]....
        /*a3f4*/ 	.word	0x0005aa50


	//   ....[93]....
        /*a3f8*/ 	.word	0x0005aac0


	//   ....[94]....
        /*a3fc*/ 	.word	0x0005ab80


	//   ....[95]....
        /*a400*/ 	.word	0x0005abf0


	//   ....[96]....
        /*a404*/ 	.word	0x0005ac50


	//   ....[97]....
        /*a408*/ 	.word	0x0005acc0


	//   ....[98]....
        /*a40c*/ 	.word	0x0005ad00


	//   ....[99]....
        /*a410*/ 	.word	0x0005ad90


	//   ....[100]....
        /*a414*/ 	.word	0x0005add0


	//   ....[101]....
        /*a418*/ 	.word	0x0005ae60


	//   ....[102]....
        /*a41c*/ 	.word	0x0005aea0


	//   ....[103]....
        /*a420*/ 	.word	0x0005af40


	//   ....[104]....
        /*a424*/ 	.word	0x0005afb0


	//   ....[105]....
        /*a428*/ 	.word	0x0005b020


	//   ....[106]....
        /*a42c*/ 	.word	0x0005b090


	//   ....[107]....
        /*a430*/ 	.word	0x0005b100


	//   ....[108]....
        /*a434*/ 	.word	0x0005b170


	//   ....[109]....
        /*a438*/ 	.word	0x0005b1e0


	//   ....[110]....
        /*a43c*/ 	.word	0x0005b280


	//   ....[111]....
        /*a440*/ 	.word	0x0005b2f0


	//   ....[112]....
        /*a444*/ 	.word	0x0005b3b0


	//   ....[113]....
        /*a448*/ 	.word	0x0005b460


	//   ....[114]....
        /*a44c*/ 	.word	0x0005c3a0


	//   ....[115]....
        /*a450*/ 	.word	0x0005cfe0


	//   ....[116]....
        /*a454*/ 	.word	0x0005d210


	//   ....[117]....
        /*a458*/ 	.word	0x0005d270


	//   ....[118]....
        /*a45c*/ 	.word	0x0005d2d0


	//   ....[119]....
        /*a460*/ 	.word	0x0005d360


	//   ....[120]....
        /*a464*/ 	.word	0x0005d390


	//   ....[121]....
        /*a468*/ 	.word	0x0005d3b0


	//   ....[122]....
        /*a46c*/ 	.word	0x0005d3f0


	//   ....[123]....
        /*a470*/ 	.word	0x0005d450


	//   ....[124]....
        /*a474*/ 	.word	0x0005d490


	//   ....[125]....
        /*a478*/ 	.word	0x0005d4f0


	//   ....[126]....
        /*a47c*/ 	.word	0x0005d530


	//   ....[127]....
        /*a480*/ 	.word	0x0005d590


	//   ....[128]....
        /*a484*/ 	.word	0x0005d5d0


	//   ....[129]....
        /*a488*/ 	.word	0x0005d630


	//   ....[130]....
        /*a48c*/ 	.word	0x0005d670


	//   ....[131]....
        /*a490*/ 	.word	0x0005d6d0


	//   ....[132]....
        /*a494*/ 	.word	0x0005d710


	//   ....[133]....
        /*a498*/ 	.word	0x0005d770


	//   ....[134]....
        /*a49c*/ 	.word	0x0005d7d0


	//   ....[135]....
        /*a4a0*/ 	.word	0x0005d860


	//   ....[136]....
        /*a4a4*/ 	.word	0x0005d890


	//   ....[137]....
        /*a4a8*/ 	.word	0x0005d8b0


	//   ....[138]....
        /*a4ac*/ 	.word	0x0005d8f0


	//   ....[139]....
        /*a4b0*/ 	.word	0x0005d950


	//   ....[140]....
        /*a4b4*/ 	.word	0x0005d990


	//   ....[141]....
        /*a4b8*/ 	.word	0x0005d9f0


	//   ....[142]....
        /*a4bc*/ 	.word	0x0005da50


	//   ....[143]....
        /*a4c0*/ 	.word	0x0005dab0


	//   ....[144]....
        /*a4c4*/ 	.word	0x0005daf0


	//   ....[145]....
        /*a4c8*/ 	.word	0x0005db50


	//   ....[146]....
        /*a4cc*/ 	.word	0x0005dbb0


	//   ....[147]....
        /*a4d0*/ 	.word	0x0005dc30


	//   ....[148]....
        /*a4d4*/ 	.word	0x0005dc50


	//   ....[149]....
        /*a4d8*/ 	.word	0x0005dc90


	//   ....[150]....
        /*a4dc*/ 	.word	0x0005dd00


	//   ....[151]....
        /*a4e0*/ 	.word	0x0005dd30


	//   ....[152]....
        /*a4e4*/ 	.word	0x0005ddb0


	//   ....[153]....
        /*a4e8*/ 	.word	0x0005ddd0


	//   ....[154]....
        /*a4ec*/ 	.word	0x0005de10


	//   ....[155]....
        /*a4f0*/ 	.word	0x0005de70


	//   ....[156]....
        /*a4f4*/ 	.word	0x0005deb0


	//   ....[157]....
        /*a4f8*/ 	.word	0x0005df10


	//   ....[158]....
        /*a4fc*/ 	.word	0x0005df50


	//   ....[159]....
        /*a500*/ 	.word	0x0005dfb0


	//   ....[160]....
        /*a504*/ 	.word	0x0005dfd0


	//   ....[161]....
        /*a508*/ 	.word	0x0005e030


	//   ....[162]....
        /*a50c*/ 	.word	0x0005e050


	//   ....[163]....
        /*a510*/ 	.word	0x0005e0b0


	//   ....[164]....
        /*a514*/ 	.word	0x0005e0d0


	//   ....[165]....
        /*a518*/ 	.word	0x0005e130


	//   ....[166]....
        /*a51c*/ 	.word	0x0005e180


	//   ....[167]....
        /*a520*/ 	.word	0x0005e200


	//   ....[168]....
        /*a524*/ 	.word	0x0005e220


	//   ....[169]....
        /*a528*/ 	.word	0x0005e240


	//   ....[170]....
        /*a52c*/ 	.word	0x0005e260


	//   ....[171]....
        /*a530*/ 	.word	0x0005e2c0


	//   ....[172]....
        /*a534*/ 	.word	0x0005e2e0


	//   ....[173]....
        /*a538*/ 	.word	0x0005e340


	//   ....[174]....
        /*a53c*/ 	.word	0x0005e360


	//   ....[175]....
        /*a540*/ 	.word	0x0005e3c0


	//   ....[176]....
        /*a544*/ 	.word	0x0005e3e0


	//   ....[177]....
        /*a548*/ 	.word	0x0005e440


	//   ....[178]....
        /*a54c*/ 	.word	0x0005e490


	//   ....[179]....
        /*a550*/ 	.word	0x0005e4c0


	//   ....[180]....
        /*a554*/ 	.word	0x0005e520


	//   ....[181]....
        /*a558*/ 	.word	0x0005e540


	//   ....[182]....
        /*a55c*/ 	.word	0x0005e560


	//   ....[183]....
        /*a560*/ 	.word	0x0005e5c0


	//   ....[184]....
        /*a564*/ 	.word	0x0005e620


	//   ....[185]....
        /*a568*/ 	.word	0x0005e640


	//   ....[186]....
        /*a56c*/ 	.word	0x0005e660


	//   ....[187]....
        /*a570*/ 	.word	0x0005e6c0


	//   ....[188]....
        /*a574*/ 	.word	0x0005e6e0


	//   ....[189]....
        /*a578*/ 	.word	0x0005e740


	//   ....[190]....
        /*a57c*/ 	.word	0x0005e7e0


	//   ....[191]....
        /*a580*/ 	.word	0x0005e800


	//   ....[192]....
        /*a584*/ 	.word	0x0005e850


	//   ....[193]....
        /*a588*/ 	.word	0x0005e870


	//   ....[194]....
        /*a58c*/ 	.word	0x0005e8a0


	//   ....[195]....
        /*a590*/ 	.word	0x0005e8c0


	//   ....[196]....
        /*a594*/ 	.word	0x0005e8e0


	//   ....[197]....
        /*a598*/ 	.word	0x0005e940


	//   ....[198]....
        /*a59c*/ 	.word	0x0005e990


	//   ....[199]....
        /*a5a0*/ 	.word	0x0005e9c0


	//   ....[200]....
        /*a5a4*/ 	.word	0x0005ea20


	//   ....[201]....
        /*a5a8*/ 	.word	0x0005ea40


	//   ....[202]....
        /*a5ac*/ 	.word	0x0005ea60


	//   ....[203]....
        /*a5b0*/ 	.word	0x0005eac0


	//   ....[204]....
        /*a5b4*/ 	.word	0x0005eae0


	//   ....[205]....
        /*a5b8*/ 	.word	0x0005eb40


	//   ....[206]....
        /*a5bc*/ 	.word	0x0005eb60


	//   ....[207]....
        /*a5c0*/ 	.word	0x0005ebc0


	//   ....[208]....
        /*a5c4*/ 	.word	0x0005ec60


	//   ....[209]....
        /*a5c8*/ 	.word	0x0005ec80


	//   ....[210]....
        /*a5cc*/ 	.word	0x0005eca0


	//   ....[211]....
        /*a5d0*/ 	.word	0x0005ecc0


	//   ....[212]....
        /*a5d4*/ 	.word	0x0005ece0


	//   ....[213]....
        /*a5d8*/ 	.word	0x0005ed90


	//   ....[214]....
        /*a5dc*/ 	.word	0x0005ede0


	//   ....[215]....
        /*a5e0*/ 	.word	0x0005ee00


	//   ....[216]....
        /*a5e4*/ 	.word	0x0005ee20


	//   ....[217]....
        /*a5e8*/ 	.word	0x0005ee40


	//   ....[218]....
        /*a5ec*/ 	.word	0x0005ee60


	//   ....[219]....
        /*a5f0*/ 	.word	0x0005eec0


	//   ....[220]....
        /*a5f4*/ 	.word	0x0005eee0


	//   ....[221]....
        /*a5f8*/ 	.word	0x0005ef40


	//   ....[222]....
        /*a5fc*/ 	.word	0x0005efc0


	//   ....[223]....
        /*a600*/ 	.word	0x0005efe0


	//   ....[224]....
        /*a604*/ 	.word	0x0005f040


	//   ....[225]....
        /*a608*/ 	.word	0x0005f060


	//   ....[226]....
        /*a60c*/ 	.word	0x0005f0a0


	//   ....[227]....
        /*a610*/ 	.word	0x0005f0c0


	//   ....[228]....
        /*a614*/ 	.word	0x0005f0e0


	//   ....[229]....
        /*a618*/ 	.word	0x0005f190


	//   ....[230]....
        /*a61c*/ 	.word	0x0005f260


	//   ....[231]....
        /*a620*/ 	.word	0x0005f280


	//   ....[232]....
        /*a624*/ 	.word	0x0005f2a0


	//   ....[233]....
        /*a628*/ 	.word	0x0005f2c0


	//   ....[234]....
        /*a62c*/ 	.word	0x0005f2e0


	//   ....[235]....
        /*a630*/ 	.word	0x0005f300


	//   ....[236]....
        /*a634*/ 	.word	0x0005f320


	//   ....[237]....
        /*a638*/ 	.word	0x0005f340


	//   ....[238]....
        /*a63c*/ 	.word	0x0005f360


	//   ....[239]....
        /*a640*/ 	.word	0x0005f3c0


	//   ....[240]....
        /*a644*/ 	.word	0x0005f420


	//   ....[241]....
        /*a648*/ 	.word	0x0005f440


	//   ....[242]....
        /*a64c*/ 	.word	0x0005f4a0


	//   ....[243]....
        /*a650*/ 	.word	0x0005f4d0


	//   ....[244]....
        /*a654*/ 	.word	0x0005f500


	//   ....[245]....
        /*a658*/ 	.word	0x0005f520


	//   ....[246]....
        /*a65c*/ 	.word	0x0005f580


	//   ....[247]....
        /*a660*/ 	.word	0x0005f5a0


	//   ....[248]....
        /*a664*/ 	.word	0x0005f5c0


	//   ....[249]....
        /*a668*/ 	.word	0x0005f620


	//   ....[250]....
        /*a66c*/ 	.word	0x0005f670


	//   ....[251]....
        /*a670*/ 	.word	0x0005f6e0


	//   ....[252]....
        /*a674*/ 	.word	0x0005f7c0


	//   ....[253]....
        /*a678*/ 	.word	0x0005f840


	//   ....[254]....
        /*a67c*/ 	.word	0x0005f910


	//----- nvinfo : EIATTR_VRC_CTA_INIT_COUNT
	.align		4
.L_41:
        /*a680*/ 	.byte	0x02, 0x4a
	.zero		1
	.zero		1


	//----- nvinfo : EIATTR_EXIT_INSTR_OFFSETS
	.align		4
        /*a684*/ 	.byte	0x04, 0x1c
        /*a686*/ 	.short	(.L_43 - .L_42)


	//   ....[0]....
.L_42:
        /*a688*/ 	.word	0x00072130


	//   ....[1]....
        /*a68c*/ 	.word	0x00072150


	//----- nvinfo : EIATTR_REQNTID
	.align		4
.L_43:
        /*a690*/ 	.byte	0x04, 0x10
        /*a692*/ 	.short	(.L_45 - .L_44)
.L_44:
        /*a694*/ 	.word	0x00000020
        /*a698*/ 	.word	0x00000001
        /*a69c*/ 	.word	0x00000001


	//----- nvinfo : EIATTR_CBANK_PARAM_SIZE
	.align		4
.L_45:
        /*a6a0*/ 	.byte	0x03, 0x19
        /*a6a2*/ 	.short	0x0050


	//----- nvinfo : EIATTR_PARAM_CBANK
	.align		4
        /*a6a4*/ 	.byte	0x04, 0x0a
        /*a6a6*/ 	.short	(.L_47 - .L_46)
	.align		4
.L_46:
        /*a6a8*/ 	.word	index@(.nv.constant0.matmul_kernel)
        /*a6ac*/ 	.short	0x0380
        /*a6ae*/ 	.short	0x0050


	//----- nvinfo : EIATTR_SW_WAR
	.align		4
.L_47:
        /*a6b0*/ 	.byte	0x04, 0x36
        /*a6b2*/ 	.short	(.L_49 - .L_48)
.L_48:
        /*a6b4*/ 	.word	0x00000008
.L_49:


//--------------------- .nv.compat                --------------------------
	.section	.nv.compat,"",@"SHT_CUDA_COMPAT_INFO"
	.align	4
        /*0000*/ 	.byte	0x02, 0x02, 0x01, 0x00, 0x02, 0x05, 0x05, 0x00, 0x02, 0x03, 0x00, 0x00, 0x02, 0x06, 0x01, 0x00


//--------------------- .nv.callgraph             --------------------------
	.section	.nv.callgraph,"",@"SHT_CUDA_CALLGRAPH"
	.align	4
	.sectionentsize	8
	.align		4
        /*0000*/ 	.word	0x00000000
	.align		4
        /*0004*/ 	.word	0xffffffff
	.align		4
        /*0008*/ 	.word	0x00000000
	.align		4
        /*000c*/ 	.word	0xfffffffe
	.align		4
        /*0010*/ 	.word	0x00000000
	.align		4
        /*0014*/ 	.word	0xfffffffd
	.align		4
        /*0018*/ 	.word	0x00000000
	.align		4
        /*001c*/ 	.word	0xfffffffc


//--------------------- .text.matmul_kernel       --------------------------
	.section	.text.matmul_kernel,"ax",@progbits
	.align	128
        .global         matmul_kernel
        .type           matmul_kernel,@function
        .size           matmul_kernel,(.L_x_3 - matmul_kernel)
        .other          matmul_kernel,@"STO_CUDA_ENTRY STV_DEFAULT"
matmul_kernel:
.text.matmul_kernel:
[----:B------:R-:W1:Y:S08]  /*0000*/  LDC R1, c[0x0][0x37c] ;  /* 0x0000df00ff017b82 */ /* 0x000e700000000800 */
[----:B------:R-:W2:Y:S01]  /*0010*/  LDC.64 R2, c[0x0][0x398] ;  /* 0x0000e600ff027b82 */ /* 0x000ea20000000a00 */
[----:B-1----:R-:W-:Y:S01]  /*0020*/  VIADD R1, R1, 0xffffd170 ;  /* 0xffffd17001017836 */ /* 0x002fe20000000000 */
[----:B------:R-:W1:Y:S01]  /*0030*/  S2R R5, SR_CTAID.X ;  /* 0x0000000000057919 */ /* 0x000e620000002500 */
[----:B------:R-:W3:Y:S01]  /*0040*/  LDCU UR4, c[0x0][0x3a0] ;  /* 0x00007400ff0477ac */ /* 0x000ee20008000800 */
[----:B------:R-:W4:Y:S01]  /*0050*/  S2R R12, SR_TID.X ;  /* 0x00000000000c7919 */ /* 0x000f220000002100 */
[----:B------:R-:W5:Y:S03]  /*0060*/  LDCU UR6, c[0x0][0x3a0] ;  /* 0x00007400ff0677ac */ /* 0x000f660008000800 */
[----:B------:R-:W5:Y:S01]  /*0070*/  LDC.64 R226, c[0x0][0x3a8] ;  /* 0x0000ea00ffe27b82 */ /* 0x000f620000000a00 */
[----:B------:R-:W1:Y:S01]  /*0080*/  LDCU UR73, c[0x0][0x3a4] ;  /* 0x00007480ff4977ac */ /* 0x000e620008000800 */
[----:B------:R-:W1:Y:S06]  /*0090*/  LDCU.128 UR24, c[0x0][0x380] ;  /* 0x00007000ff1877ac */ /* 0x000e6c0008000c00 */
[----:B------:R-:W5:Y:S01]  /*00a0*/  LDC R247, c[0x0][0x3a0] ;  /* 0x0000e800fff77b82 */ /* 0x000f620000000800 */
[----:B------:R-:W4:Y:S01]  /*00b0*/  LDCU UR50, c[0x0][0x3b0] ;  /* 0x00007600ff3277ac */ /* 0x000f220008000800 */
[----:B---3--:R-:W-:Y:S01]  /*00c0*/  UIADD3 UR4, UPT, UPT, UR4, 0x1f, URZ ;  /* 0x0000001f04047890 */ /* 0x008fe2000fffe0ff */
[----:B--2---:R-:W-:Y:S01]  /*00d0*/  IMAD.MOV.U32 R37, RZ, RZ, R3 ;  /* 0x000000ffff257224 */ /* 0x004fe200078e0003 */
[----:B------:R2:W-:Y:S01]  /*00e0*/  STL.64 [R1+0x2118], R2 ;  /* 0x0021180201007387 */ /* 0x0005e20000100a00 */
[----:B------:R-:W-:Y:S01]  /*00f0*/  IMAD.MOV.U32 R15, RZ, RZ, R2 ;  /* 0x000000ffff0f7224 */ /* 0x000fe200078e0002 */
[----:B------:R-:W-:Y:S01]  /*0100*/  UISETP.GT.AND UP0, UPT, UR4, 0x1f, UPT ;  /* 0x0000001f0400788c */ /* 0x000fe2000bf04270 */
[----:B------:R-:W-:Y:S01]  /*0110*/  VIADD R0, R37, 0x7f ;  /* 0x0000007f25007836 */ /* 0x000fe20000000000 */
[----:B------:R-:W-:Y:S01]  /*0120*/  IABS R71, R37 ;  /* 0x0000002500477213 */ /* 0x000fe20000000000 */
[----:B------:R-:W3:Y:S01]  /*0130*/  LDCU UR52, c[0x0][0x3b0] ;  /* 0x00007600ff3477ac */ /* 0x000ee20008000800 */
[----:B------:R-:W-:Y:S01]  /*0140*/  IABS R11, R15 ;  /* 0x0000000f000b7213 */ /* 0x000fe20000000000 */
[----:B------:R-:W3:Y:S01]  /*0150*/  LDC R245, c[0x0][0x3a0] ;  /* 0x0000e800fff57b82 */ /* 0x000ee20000000800 */
[----:B------:R-:W-:Y:S01]  /*0160*/  LOP3.LUT R81, RZ, R37, RZ, 0x33, !PT ;  /* 0x00000025ff517212 */ /* 0x000fe200078e33ff */
[----:B------:R-:W-:Y:S01]  /*0170*/  USEL UR5, URZ, 0x4, !UP0 ;  /* 0x00000004ff057887 */ /* 0x000fe2000c000000 */
[----:B-1----:R-:W-:Y:S01]  /*0180*/  IABS R8, R5 ;  /* 0x0000000500087213 */ /* 0x002fe20000000000 */
[----:B------:R-:W1:Y:S01]  /*0190*/  LDCU UR43, c[0x0][0x3b0] ;  /* 0x00007600ff2b77ac */ /* 0x000e620008000800 */
[----:B--2---:R-:W-:-:S02]  /*01a0*/  SHF.R.S32.HI R3, RZ, 0x1f, R0 ;  /* 0x0000001fff037819 */ /* 0x004fc40000011400 */
[----:B----4-:R-:W-:Y:S01]  /*01b0*/  LOP3.LUT R43, R12, 0x1f, RZ, 0xc0, !PT ;  /* 0x0000001f0c2b7812 */ /* 0x010fe200078ec0ff */
[----:B------:R-:W2:Y:S01]  /*01c0*/  LDCU UR38, c[0x0][0x3b0] ;  /* 0x00007600ff2677ac */ /* 0x000ea20008000800 */
[----:B------:R-:W-:Y:S01]  /*01d0*/  LEA.HI R3, R3, R0, RZ, 0x7 ;  /* 0x0000000003037211 */ /* 0x000fe200078f38ff */
[----:B------:R-:W4:Y:S02]  /*01e0*/  LDC R249, c[0x0][0x3a0] ;  /* 0x0000e800fff97b82 */ /* 0x000f240000000800 */
[----:B-----5:R-:W-:Y:S01]  /*01f0*/  IMAD R227, R43, R227, RZ ;  /* 0x000000e32be37224 */ /* 0x020fe200078e02ff */
[----:B------:R-:W-:Y:S01]  /*0200*/  SHF.R.S32.HI R3, RZ, 0x7, R3 ;  /* 0x00000007ff037819 */ /* 0x000fe20000011403 */
[----:B------:R-:W5:Y:S04]  /*0210*/  LDCU UR47, c[0x0][0x3b0] ;  /* 0x00007600ff2f77ac */ /* 0x000f680008000800 */
[----:B------:R-:W-:Y:S01]  /*0220*/  IMAD.SHL.U32 R4, R3, 0x8, RZ ;  /* 0x0000000803047824 */ /* 0x000fe200078e00ff */
[----:B------:R-:W1:Y:S04]  /*0230*/  LDCU UR49, c[0x0][0x3b0] ;  /* 0x00007600ff3177ac */ /* 0x000e680008000800 */
[-C--:B------:R-:W-:Y:S01]  /*0240*/  IABS R7, R4.reuse ;  /* 0x0000000400077213 */ /* 0x080fe20000000000 */
[----:B------:R-:W1:Y:S01]  /*0250*/  LDCU UR46, c[0x0][0x3b0] ;  /* 0x00007600ff2e77ac */ /* 0x000e620008000800 */
[----:B------:R-:W-:-:S02]  /*0260*/  IABS R10, R4 ;  /* 0x00000004000a7213 */ /* 0x000fc40000000000 */
[----:B------:R-:W1:Y:S01]  /*0270*/  I2F.RP R0, R7 ;  /* 0x0000000700007306 */ /* 0x000e620000209400 */
[----:B------:R-:W2:Y:S01]  /*0280*/  LDCU UR48, c[0x0][0x3b0] ;  /* 0x00007600ff3077ac */ /* 0x000ea20008000800 */
[----:B------:R-:W2:Y:S01]  /*0290*/  LDCU UR45, c[0x0][0x3b0] ;  /* 0x00007600ff2d77ac */ /* 0x000ea20008000800 */
[----:B------:R-:W2:Y:S01]  /*02a0*/  LDCU UR41, c[0x0][0x3b0] ;  /* 0x00007600ff2977ac */ /* 0x000ea20008000800 */
[----:B------:R-:W2:Y:S04]  /*02b0*/  LDCU UR44, c[0x0][0x3b0] ;  /* 0x00007600ff2c77ac */ /* 0x000ea80008000800 */
[----:B-1----:R-:W1:Y:S01]  /*02c0*/  MUFU.RCP R0, R0 ;  /* 0x0000000000007308 */ /* 0x002e620000001000 */
[----:B------:R-:W2:Y:S01]  /*02d0*/  LDCU UR42, c[0x0][0x3b0] ;  /* 0x00007600ff2a77ac */ /* 0x000ea20008000800 */
[----:B------:R-:W2:Y:S01]  /*02e0*/  LDCU UR40, c[0x0][0x3b0] ;  /* 0x00007600ff2877ac */ /* 0x000ea20008000800 */
[----:B------:R-:W2:Y:S01]  /*02f0*/  LDCU UR39, c[0x0][0x3b0] ;  /* 0x00007600ff2777ac */ /* 0x000ea20008000800 */
[----:B------:R-:W2:Y:S01]  /*0300*/  LDCU UR37, c[0x0][0x3b0] ;  /* 0x00007600ff2577ac */ /* 0x000ea20008000800 */
[----:B-1----:R-:W-:Y:S01]  /*0310*/  VIADD R2, R0, 0xffffffe ;  /* 0x0ffffffe00027836 */ /* 0x002fe20000000000 */
[----:B------:R-:W1:Y:S01]  /*0320*/  LDCU UR36, c[0x0][0x3b0] ;  /* 0x00007600ff2477ac */ /* 0x000e620008000800 */
[----:B------:R-:W-:-:S02]  /*0330*/  IMAD.MOV R0, RZ, RZ, -R10 ;  /* 0x000000ffff007224 */ /* 0x000fc400078e0a0a */
[----:B------:R2:W1:Y:S01]  /*0340*/  F2I.FTZ.U32.TRUNC.NTZ R3, R2 ;  /* 0x0000000200037305 */ /* 0x000462000021f000 */
[----:B------:R-:W3:Y:S01]  /*0350*/  LDCU UR35, c[0x0][0x3b0] ;  /* 0x00007600ff2377ac */ /* 0x000ee20008000800 */
[----:B------:R-:W3:Y:S01]  /*0360*/  LDCU UR34, c[0x0][0x3b0] ;  /* 0x00007600ff2277ac */ /* 0x000ee20008000800 */
[----:B--2---:R-:W-:Y:S01]  /*0370*/  IMAD.MOV.U32 R2, RZ, RZ, RZ ;  /* 0x000000ffff027224 */ /* 0x004fe200078e00ff */
[----:B------:R-:W2:Y:S01]  /*0380*/  LDCU UR33, c[0x0][0x3b0] ;  /* 0x00007600ff2177ac */ /* 0x000ea20008000800 */
[----:B------:R-:W2:Y:S01]  /*0390*/  LDCU UR32, c[0x0][0x3b0] ;  /* 0x00007600ff2077ac */ /* 0x000ea20008000800 */
[----:B-1----:R-:W-:Y:S01]  /*03a0*/  IMAD.MOV R6, RZ, RZ, -R3 ;  /* 0x000000ffff067224 */ /* 0x002fe200078e0a03 */
[----:B------:R-:W1:Y:S03]  /*03b0*/  LDCU UR31, c[0x0][0x3b0] ;  /* 0x00007600ff1f77ac */ /* 0x000e660008000800 */
[----:B------:R-:W-:-:S02]  /*03c0*/  IMAD R9, R6, R7, RZ ;  /* 0x0000000706097224 */ /* 0x000fc400078e02ff */
[----:B------:R-:W-:Y:S01]  /*03d0*/  IMAD.MOV.U32 R6, RZ, RZ, R8 ;  /* 0x000000ffff067224 */ /* 0x000fe200078e0008 */
[----:B------:R-:W1:Y:S01]  /*03e0*/  LDCU UR30, c[0x0][0x3b0] ;  /* 0x00007600ff1e77ac */ /* 0x000e620008000800 */
[----:B------:R-:W-:Y:S01]  /*03f0*/  IMAD.HI.U32 R3, R3, R9, R2 ;  /* 0x0000000903037227 */ /* 0x000fe200078e0002 */
[----:B------:R-:W1:Y:S05]  /*0400*/  LDCU UR29, c[0x0][0x3b0] ;  /* 0x00007600ff1d77ac */ /* 0x000e6a0008000800 */
[----:B------:R-:W-:Y:S01]  /*0410*/  IMAD.HI.U32 R3, R3, R6, RZ ;  /* 0x0000000603037227 */ /* 0x000fe200078e00ff */
[----:B------:R-:W1:Y:S03]  /*0420*/  LDCU UR28, c[0x0][0x3b0] ;  /* 0x00007600ff1c77ac */ /* 0x000e660008000800 */
[----:B------:R-:W-:Y:S01]  /*0430*/  IMAD R0, R3, R0, R6 ;  /* 0x0000000003007224 */ /* 0x000fe200078e0206 */
[----:B------:R-:W1:Y:S04]  /*0440*/  LDCU UR23, c[0x0][0x3b0] ;  /* 0x00007600ff1777ac */ /* 0x000e680008000800 */
[----:B------:R-:W-:Y:S01]  /*0450*/  ISETP.GT.U32.AND P1, PT, R7, R0, PT ;  /* 0x000000000700720c */ /* 0x000fe20003f24070 */
[----:B------:R-:W1:Y:S01]  /*0460*/  LDCU UR22, c[0x0][0x3b0] ;  /* 0x00007600ff1677ac */ /* 0x000e620008000800 */
[----:B------:R-:W1:Y:S01]  /*0470*/  LDCU UR21, c[0x0][0x3b0] ;  /* 0x00007600ff1577ac */ /* 0x000e620008000800 */
[----:B------:R-:W1:Y:S10]  /*0480*/  LDCU UR20, c[0x0][0x3b0] ;  /* 0x00007600ff1477ac */ /* 0x000e740008000800 */
[----:B------:R-:W-:Y:S01]  /*0490*/  @!P1 IMAD.IADD R0, R0, 0x1, -R7 ;  /* 0x0000000100009824 */ /* 0x000fe200078e0a07 */
[----:B------:R-:W1:Y:S01]  /*04a0*/  LDCU UR19, c[0x0][0x3b0] ;  /* 0x00007600ff1377ac */ /* 0x000e620008000800 */
[----:B------:R-:W-:Y:S01]  /*04b0*/  @!P1 VIADD R3, R3, 0x1 ;  /* 0x0000000103039836 */ /* 0x000fe20000000000 */
[----:B------:R-:W-:-:S02]  /*04c0*/  ISETP.NE.AND P1, PT, R4, RZ, PT ;  /* 0x000000ff0400720c */ /* 0x000fc40003f25270 */
[----:B------:R-:W-:Y:S01]  /*04d0*/  ISETP.GE.U32.AND P0, PT, R0, R7, PT ;  /* 0x000000070000720c */ /* 0x000fe20003f06070 */
[----:B------:R-:W1:Y:S01]  /*04e0*/  LDCU UR18, c[0x0][0x3b0] ;  /* 0x00007600ff1277ac */ /* 0x000e620008000800 */
[-C--:B------:R-:W-:Y:S01]  /*04f0*/  LOP3.LUT R0, R5, R4.reuse, RZ, 0x3c, !PT ;  /* 0x0000000405007212 */ /* 0x080fe200078e3cff */
[----:B------:R-:W1:Y:S03]  /*0500*/  LDCU UR17, c[0x0][0x3b0] ;  /* 0x00007600ff1177ac */ /* 0x000e660008000800 */
[----:B------:R-:W-:Y:S01]  /*0510*/  ISETP.GE.AND P2, PT, R0, RZ, PT ;  /* 0x000000ff0000720c */ /* 0x000fe20003f46270 */
[----:B------:R-:W-:Y:S01]  /*0520*/  VIADD R0, R15, 0xff ;  /* 0x000000ff0f007836 */ /* 0x000fe20000000000 */
[----:B------:R-:W1:Y:S05]  /*0530*/  LDCU UR16, c[0x0][0x3b0] ;  /* 0x00007600ff1077ac */ /* 0x000e6a0008000800 */
[----:B------:R-:W-:Y:S01]  /*0540*/  @P0 VIADD R3, R3, 0x1 ;  /* 0x0000000103030836 */ /* 0x000fe20000000000 */
[----:B------:R-:W1:Y:S03]  /*0550*/  LDCU UR15, c[0x0][0x3b0] ;  /* 0x00007600ff0f77ac */ /* 0x000e660008000800 */
[----:B------:R-:W-:Y:S01]  /*0560*/  IMAD.MOV.U32 R2, RZ, RZ, R3 ;  /* 0x000000ffff027224 */ /* 0x000fe200078e0003 */
[----:B------:R-:W-:Y:S01]  /*0570*/  SHF.R.S32.HI R3, RZ, 0x1f, R0 ;  /* 0x0000001fff037819 */ /* 0x000fe20000011400 */
[----:B------:R-:W1:Y:S02]  /*0580*/  LDCU UR14, c[0x0][0x3b0] ;  /* 0x00007600ff0e77ac */ /* 0x000e640008000800 */
[----:B------:R-:W-:Y:S01]  /*0590*/  @!P2 IMAD.MOV R2, RZ, RZ, -R2 ;  /* 0x000000ffff02a224 */ /* 0x000fe200078e0a02 */
[----:B------:R-:W-:Y:S01]  /*05a0*/  @!P1 LOP3.LUT R2, RZ, R4, RZ, 0x33, !PT ;  /* 0x00000004ff029212 */ /* 0x000fe200078e33ff */
[----:B------:R-:W1:Y:S01]  /*05b0*/  LDCU UR13, c[0x0][0x3b0] ;  /* 0x00007600ff0d77ac */ /* 0x000e620008000800 */
[----:B------:R-:W-:-:S03]  /*05c0*/  LEA.HI R3, R3, R0, RZ, 0x8 ;  /* 0x0000000003037211 */ /* 0x000fc600078f40ff */
[----:B------:R-:W-:Y:S01]  /*05d0*/  IMAD.SHL.U32 R8, R2, 0x8, RZ ;  /* 0x0000000802087824 */ /* 0x000fe200078e00ff */
[----:B------:R-:W1:Y:S01]  /*05e0*/  LDCU UR12, c[0x0][0x3b0] ;  /* 0x00007600ff0c77ac */ /* 0x000e620008000800 */
[----:B------:R-:W-:-:S03]  /*05f0*/  IMAD.MOV R2, RZ, RZ, -R2 ;  /* 0x000000ffff027224 */ /* 0x000fc600078e0a02 */
[----:B------:R-:W-:Y:S01]  /*0600*/  LEA.HI.SX32 R3, R3, -R8, 0x18 ;  /* 0x8000000803037211 */ /* 0x000fe200078fc2ff */
[----:B------:R-:W-:Y:S01]  /*0610*/  IMAD R10, R4, R2, R5 ;  /* 0x00000002040a7224 */ /* 0x000fe200078e0205 */
[----:B------:R-:W1:Y:S02]  /*0620*/  LDCU UR11, c[0x0][0x3b0] ;  /* 0x00007600ff0b77ac */ /* 0x000e640008000800 */
[----:B------:R-:W-:Y:S02]  /*0630*/  VIMNMX R13, PT, PT, R3, 0x8, PT ;  /* 0x00000008030d7848 */ /* 0x000fe40003fe0100 */
[----:B------:R-:W-:Y:S01]  /*0640*/  IABS R9, R10 ;  /* 0x0000000a00097213 */ /* 0x000fe20000000000 */
[----:B------:R-:W1:Y:S01]  /*0650*/  LDCU UR10, c[0x0][0x3b0] ;  /* 0x00007600ff0a77ac */ /* 0x000e620008000800 */
[-C--:B------:R-:W-:Y:S02]  /*0660*/  IABS R7, R13.reuse ;  /* 0x0000000d00077213 */ /* 0x080fe40000000000 */
[----:B------:R-:W-:Y:S01]  /*0670*/  IABS R4, R13 ;  /* 0x0000000d00047213 */ /* 0x000fe20000000000 */
[----:B------:R-:W1:Y:S01]  /*0680*/  LDCU UR9, c[0x0][0x3b0] ;  /* 0x00007600ff0977ac */ /* 0x000e620008000800 */
[----:B------:R-:W2:Y:S01]  /*0690*/  I2F.RP R0, R7 ;  /* 0x0000000700007306 */ /* 0x000ea20000209400 */
[----:B------:R-:W1:Y:S01]  /*06a0*/  LDCU UR8, c[0x0][0x3b0] ;  /* 0x00007600ff0877ac */ /* 0x000e620008000800 */
[----:B------:R-:W1:Y:S01]  /*06b0*/  LDCU UR7, c[0x0][0x3b0] ;  /* 0x00007600ff0777ac */ /* 0x000e620008000800 */
[----:B------:R-:W1:Y:S05]  /*06c0*/  LDCU UR77, c[0x0][0x3b0] ;  /* 0x00007600ff4d77ac */ /* 0x000e6a0008000800 */
[----:B--2---:R-:W2:Y:S01]  /*06d0*/  MUFU.RCP R0, R0 ;  /* 0x0000000000007308 */ /* 0x004ea20000001000 */
[----:B------:R-:W1:Y:S01]  /*06e0*/  LDCU UR51, c[0x0][0x3b0] ;  /* 0x00007600ff3377ac */ /* 0x000e620008000800 */
[----:B------:R-:W1:Y:S01]  /*06f0*/  LDCU UR53, c[0x0][0x3b0] ;  /* 0x00007600ff3577ac */ /* 0x000e620008000800 */
[----:B------:R-:W1:Y:S01]  /*0700*/  LDCU UR72, c[0x0][0x3b0] ;  /* 0x00007600ff4877ac */ /* 0x000e620008000800 */
[----:B------:R-:W1:Y:S01]  /*0710*/  LDCU UR71, c[0x0][0x3b0] ;  /* 0x00007600ff4777ac */ /* 0x000e620008000800 */
[----:B--2---:R-:W-:Y:S01]  /*0720*/  VIADD R3, R0, 0xffffffe ;  /* 0x0ffffffe00037836 */ /* 0x004fe20000000000 */
[----:B------:R-:W2:Y:S01]  /*0730*/  LDCU UR70, c[0x0][0x3b0] ;  /* 0x00007600ff4677ac */ /* 0x000ea20008000800 */
[----:B------:R-:W-:-:S02]  /*0740*/  IMAD.MOV R0, RZ, RZ, -R4 ;  /* 0x000000ffff007224 */ /* 0x000fc400078e0a04 */
[----:B------:R-:W1:Y:S01]  /*0750*/  I2F.RP R4, R71 ;  /* 0x0000004700047306 */ /* 0x000e620000209400 */
[----:B------:R-:W2:Y:S01]  /*0760*/  LDCU UR69, c[0x0][0x3b0] ;  /* 0x00007600ff4577ac */ /* 0x000ea20008000800 */
[----:B------:R-:W2:Y:S06]  /*0770*/  LDCU UR68, c[0x0][0x3b0] ;  /* 0x00007600ff4477ac */ /* 0x000eac0008000800 */
[----:B------:R-:W2:Y:S01]  /*0780*/  F2I.FTZ.U32.TRUNC.NTZ R3, R3 ;  /* 0x0000000300037305 */ /* 0x000ea2000021f000 */
[----:B------:R-:W3:Y:S01]  /*0790*/  LDCU UR67, c[0x0][0x3b0] ;  /* 0x00007600ff4377ac */ /* 0x000ee20008000800 */
[----:B------:R-:W3:Y:S06]  /*07a0*/  LDCU UR66, c[0x0][0x3b0] ;  /* 0x00007600ff4277ac */ /* 0x000eec0008000800 */
[----:B-1----:R-:W1:Y:S01]  /*07b0*/  MUFU.RCP R4, R4 ;  /* 0x0000000400047308 */ /* 0x002e620000001000 */
[----:B------:R-:W1:Y:S01]  /*07c0*/  LDCU UR65, c[0x0][0x3b0] ;  /* 0x00007600ff4177ac */ /* 0x000e620008000800 */
[----:B------:R-:W3:Y:S01]  /*07d0*/  LDCU UR64, c[0x0][0x3b0] ;  /* 0x00007600ff4077ac */ /* 0x000ee20008000800 */
[----:B--2---:R-:W-:Y:S01]  /*07e0*/  IMAD.MOV R6, RZ, RZ, -R3 ;  /* 0x000000ffff067224 */ /* 0x004fe200078e0a03 */
[----:B------:R-:W2:Y:S03]  /*07f0*/  LDCU UR63, c[0x0][0x3b0] ;  /* 0x00007600ff3f77ac */ /* 0x000ea60008000800 */
[----:B------:R-:W-:Y:S01]  /*0800*/  IMAD.MOV.U32 R2, RZ, RZ, R6 ;  /* 0x000000ffff027224 */ /* 0x000fe200078e0006 */
[----:B------:R-:W2:Y:S03]  /*0810*/  LDCU UR62, c[0x0][0x3b0] ;  /* 0x00007600ff3e77ac */ /* 0x000ea60008000800 */
[----:B------:R-:W-:-:S02]  /*0820*/  IMAD R5, R2, R7, RZ ;  /* 0x0000000702057224 */ /* 0x000fc400078e02ff */
[----:B------:R-:W-:Y:S01]  /*0830*/  IMAD.MOV.U32 R2, RZ, RZ, RZ ;  /* 0x000000ffff027224 */ /* 0x000fe200078e00ff */
[----:B------:R-:W2:Y:S01]  /*0840*/  LDCU UR61, c[0x0][0x3b0] ;  /* 0x00007600ff3d77ac */ /* 0x000ea20008000800 */
[----:B-1----:R-:W-:Y:S02]  /*0850*/  VIADD R4, R4, 0xffffffe ;  /* 0x0ffffffe04047836 */ /* 0x002fe40000000000 */
[----:B------:R-:W-:Y:S01]  /*0860*/  IMAD.HI.U32 R2, R3, R5, R2 ;  /* 0x0000000503027227 */ /* 0x000fe200078e0002 */
[----:B------:R-:W1:Y:S01]  /*0870*/  LDCU UR60, c[0x0][0x3b0] ;  /* 0x00007600ff3c77ac */ /* 0x000e620008000800 */
[----:B------:R-:W1:Y:S01]  /*0880*/  I2F.RP R3, R11 ;  /* 0x0000000b00037306 */ /* 0x000e620000209400 */
[----:B------:R-:W2:Y:S03]  /*0890*/  LDCU UR59, c[0x0][0x3b0] ;  /* 0x00007600ff3b77ac */ /* 0x000ea60008000800 */
[----:B------:R-:W-:Y:S01]  /*08a0*/  IMAD.HI.U32 R2, R2, R9, RZ ;  /* 0x0000000902027227 */ /* 0x000fe200078e00ff */
[----:B------:R-:W2:Y:S03]  /*08b0*/  LDCU UR58, c[0x0][0x3b0] ;  /* 0x00007600ff3a77ac */ /* 0x000ea60008000800 */
[----:B------:R-:W-:Y:S01]  /*08c0*/  IMAD R0, R2, R0, R9 ;  /* 0x0000000002007224 */ /* 0x000fe200078e0209 */
[----:B------:R-:W2:Y:S01]  /*08d0*/  F2I.FTZ.U32.TRUNC.NTZ R5, R4 ;  /* 0x0000000400057305 */ /* 0x000ea2000021f000 */
[----:B------:R-:W3:Y:S03]  /*08e0*/  LDCU UR57, c[0x0][0x3b0] ;  /* 0x00007600ff3977ac */ /* 0x000ee60008000800 */
[----:B------:R-:W-:Y:S01]  /*08f0*/  ISETP.GT.U32.AND P1, PT, R7, R0, PT ;  /* 0x000000000700720c */ /* 0x000fe20003f24070 */
[----:B------:R-:W3:Y:S03]  /*0900*/  LDCU UR56, c[0x0][0x3b0] ;  /* 0x00007600ff3877ac */ /* 0x000ee60008000800 */
[----:B-1----:R-:W1:Y:S01]  /*0910*/  MUFU.RCP R3, R3 ;  /* 0x0000000300037308 */ /* 0x002e620000001000 */
[----:B------:R-:W3:Y:S01]  /*0920*/  LDCU UR55, c[0x0][0x3b0] ;  /* 0x00007600ff3777ac */ /* 0x000ee20008000800 */
[----:B------:R-:W3:Y:S01]  /*0930*/  LDCU UR54, c[0x0][0x3b0] ;  /* 0x00007600ff3677ac */ /* 0x000ee20008000800 */
[----:B--2---:R-:W-:-:S06]  /*0940*/  IMAD.MOV R4, RZ, RZ, -R5 ;  /* 0x000000ffff047224 */ /* 0x004fcc00078e0a05 */
[----:B------:R-:W-:Y:S01]  /*0950*/  @!P1 IMAD.IADD R0, R0, 0x1, -R7 ;  /* 0x0000000100009824 */ /* 0x000fe200078e0a07 */
[----:B------:R-:W2:Y:S01]  /*0960*/  LDCU UR75, c[0x0][0x3b0] ;  /* 0x00007600ff4b77ac */ /* 0x000ea20008000800 */
[----:B------:R-:W-:Y:S01]  /*0970*/  @!P1 VIADD R2, R2, 0x1 ;  /* 0x0000000102029836 */ /* 0x000fe20000000000 */
[----:B------:R-:W-:Y:S02]  /*0980*/  ISETP.NE.AND P1, PT, R13, RZ, PT ;  /* 0x000000ff0d00720c */ /* 0x000fe40003f25270 */
[----:B------:R-:W-:Y:S01]  /*0990*/  ISETP.GE.U32.AND P0, PT, R0, R7, PT ;  /* 0x000000070000720c */ /* 0x000fe20003f06070 */
[----:B------:R-:W2:Y:S01]  /*09a0*/  LDCU UR74, c[0x0][0x3b0] ;  /* 0x00007600ff4a77ac */ /* 0x000ea20008000800 */
[----:B------:R-:W-:Y:S01]  /*09b0*/  LOP3.LUT R0, R10, R13, RZ, 0x3c, !PT ;  /* 0x0000000d0a007212 */ /* 0x000fe200078e3cff */
[----:B-1----:R-:W-:Y:S01]  /*09c0*/  VIADD R6, R3, 0xffffffe ;  /* 0x0ffffffe03067836 */ /* 0x002fe20000000000 */
[----:B------:R-:W1:Y:S02]  /*09d0*/  LDCU UR76, c[0x0][0x3b0] ;  /* 0x00007600ff4c77ac */ /* 0x000e640008000800 */
[----:B------:R-:W-:Y:S01]  /*09e0*/  ISETP.GE.AND P2, PT, R0, RZ, PT ;  /* 0x000000ff0000720c */ /* 0x000fe20003f46270 */
[----:B------:R-:W1:Y:S06]  /*09f0*/  F2I.FTZ.U32.TRUNC.NTZ R3, R6 ;  /* 0x0000000600037305 */ /* 0x000e6c000021f000 */
[----:B------:R-:W-:Y:S01]  /*0a00*/  @P0 VIADD R2, R2, 0x1 ;  /* 0x0000000102020836 */ /* 0x000fe20000000000 */
[----:B------:R-:W-:Y:S01]  /*0a10*/  ISETP.GE.AND P0, PT, R43, UR6, PT ;  /* 0x000000062b007c0c */ /* 0x000fe2000bf06270 */
[----:B------:R-:W2:Y:S02]  /*0a20*/  LDCU UR6, c[0x0][0x3b0] ;  /* 0x00007600ff0677ac */ /* 0x000ea40008000800 */
[----:B------:R-:W-:-:S02]  /*0a30*/  IMAD.MOV.U32 R14, RZ, RZ, R2 ;  /* 0x000000ffff0e7224 */ /* 0x000fc400078e0002 */
[----:B------:R-:W-:Y:S01]  /*0a40*/  IMAD.U32 R2, RZ, RZ, UR5 ;  /* 0x00000005ff027e24 */ /* 0x000fe2000f8e00ff */
[----:B------:R-:W2:Y:S01]  /*0a50*/  LDCU UR5, c[0x0][0x3b0] ;  /* 0x00007600ff0577ac */ /* 0x000ea20008000800 */
[----:B------:R-:W-:Y:S01]  /*0a60*/  @!P2 IMAD.MOV R14, RZ, RZ, -R14 ;  /* 0x000000ffff0ea224 */ /* 0x000fe200078e0a0e */
[----:B------:R-:W-:Y:S01]  /*0a70*/  @!P1 LOP3.LUT R14, RZ, R13, RZ, 0x33, !PT ;  /* 0x0000000dff0e9212 */ /* 0x000fe200078e33ff */
[----:B-1----:R-:W-:Y:S01]  /*0a80*/  IMAD.MOV R6, RZ, RZ, -R3 ;  /* 0x000000ffff067224 */ /* 0x002fe200078e0a03 */
[----:B------:R-:W-:-:S03]  /*0a90*/  SEL R2, R2, RZ, !P0 ;  /* 0x000000ff02027207 */ /* 0x000fc60004000000 */
[----:B------:R-:W-:Y:S01]  /*0aa0*/  IMAD.MOV R0, RZ, RZ, -R14 ;  /* 0x000000ffff007224 */ /* 0x000fe200078e0a0e */
[----:B------:R-:W-:Y:S01]  /*0ab0*/  ISETP.NE.U32.AND P0, PT, R2, RZ, PT ;  /* 0x000000ff0200720c */ /* 0x000fe20003f05070 */
[----:B------:R-:W-:Y:S02]  /*0ac0*/  IMAD R7, R6, R11, RZ ;  /* 0x0000000b06077224 */ /* 0x000fe400078e02ff */
[----:B------:R-:W-:Y:S02]  /*0ad0*/  IMAD R0, R13, R0, R10 ;  /* 0x000000000d007224 */ /* 0x000fe400078e020a */
[----:B------:R-:W-:Y:S02]  /*0ae0*/  IMAD.MOV.U32 R2, RZ, RZ, RZ ;  /* 0x000000ffff027224 */ /* 0x000fe400078e00ff */
[----:B------:R-:W-:Y:S02]  /*0af0*/  IMAD.IADD R0, R8, 0x1, R0 ;  /* 0x0000000108007824 */ /* 0x000fe400078e0200 */
[----:B------:R-:W-:-:S04]  /*0b00*/  IMAD.HI.U32 R2, R3, R7, R2 ;  /* 0x0000000703027227 */ /* 0x000fc800078e0002 */
[----:B------:R-:W-:Y:S02]  /*0b10*/  IMAD R27, R0, 0x100, R43 ;  /* 0x00000100001b7824 */ /* 0x000fe400078e022b */
[----:B------:R-:W-:Y:S02]  /*0b20*/  IMAD.MOV.U32 R6, RZ, RZ, R4 ;  /* 0x000000ffff067224 */ /* 0x000fe400078e0004 */
[C---:B------:R-:W-:Y:S01]  /*0b30*/  VIADD R26, R27.reuse, 0x20 ;  /* 0x000000201b1a7836 */ /* 0x040fe20000000000 */
[----:B------:R-:W-:Y:S01]  /*0b40*/  IABS R0, R27 ;  /* 0x0000001b00007213 */ /* 0x000fe20000000000 */
[C---:B------:R-:W-:Y:S01]  /*0b50*/  VIADD R25, R27.reuse, 0x40 ;  /* 0x000000401b197836 */ /* 0x040fe20000000000 */
[----:B------:R-:W-:Y:S01]  /*0b60*/  STL [R1+0x1474], R27 ;  /* 0x0014741b01007387 */ /* 0x000fe20000100800 */
[C---:B------:R-:W-:Y:S01]  /*0b70*/  VIADD R24, R27.reuse, 0x60 ;  /* 0x000000601b187836 */ /* 0x040fe20000000000 */
[----:B------:R-:W-:Y:S01]  /*0b80*/  IABS R7, R26 ;  /* 0x0000001a00077213 */ /* 0x000fe20000000000 */
[----:B------:R-:W-:Y:S01]  /*0b90*/  IMAD.MOV.U32 R3, RZ, RZ, R0 ;  /* 0x000000ffff037224 */ /* 0x000fe200078e0000 */
[----:B------:R-:W-:Y:S01]  /*0ba0*/  IABS R9, R25 ;  /* 0x0000001900097213 */ /* 0x000fe20000000000 */
[C---:B------:R-:W-:Y:S01]  /*0bb0*/  VIADD R21, R27.reuse, 0x80 ;  /* 0x000000801b157836 */ /* 0x040fe20000000000 */
[----:B------:R-:W-:Y:S01]  /*0bc0*/  IABS R10, R24 ;  /* 0x00000018000a7213 */ /* 0x000fe20000000000 */
[----:B------:R-:W-:Y:S01]  /*0bd0*/  IMAD.HI.U32 R0, R2, R3, RZ ;  /* 0x0000000302007227 */ /* 0x000fe200078e00ff */
[----:B------:R-:W-:Y:S02]  /*0be0*/  STL [R1+0x1970], R26 ;  /* 0x0019701a01007387 */ /* 0x000fe40000100800 */
[----:B------:R-:W-:Y:S01]  /*0bf0*/  IABS R12, R21 ;  /* 0x00000015000c7213 */ /* 0x000fe20000000000 */
[----:B------:R-:W-:Y:S01]  /*0c00*/  IMAD.MOV R0, RZ, RZ, -R0 ;  /* 0x000000ffff007224 */ /* 0x000fe200078e0a00 */
[----:B------:R1:W-:Y:S01]  /*0c10*/  STL [R1+0x1974], R25 ;  /* 0x0019741901007387 */ /* 0x0003e20000100800 */
[----:B------:R-:W-:-:S02]  /*0c20*/  VIADD R20, R27, 0xa0 ;  /* 0x000000a01b147836 */ /* 0x000fc40000000000 */
[C---:B------:R-:W-:Y:S01]  /*0c30*/  IMAD R0, R11.reuse, R0, R3 ;  /* 0x000000000b007224 */ /* 0x040fe200078e0203 */
[----:B------:R-:W-:Y:S01]  /*0c40*/  STL [R1+0x1978], R24 ;  /* 0x0019781801007387 */ /* 0x000fe20000100800 */
[----:B------:R-:W-:Y:S01]  /*0c50*/  IMAD.HI.U32 R3, R2, R7, RZ ;  /* 0x0000000702037227 */ /* 0x000fe200078e00ff */
[----:B------:R-:W-:Y:S02]  /*0c60*/  IABS R13, R20 ;  /* 0x00000014000d7213 */ /* 0x000fe40000000000 */
[----:B------:R-:W-:Y:S01]  /*0c70*/  ISETP.GT.U32.AND P2, PT, R11, R0, PT ;  /* 0x000000000b00720c */ /* 0x000fe20003f44070 */
[----:B------:R-:W-:Y:S01]  /*0c80*/  IMAD.MOV.U32 R4, RZ, RZ, RZ ;  /* 0x000000ffff047224 */ /* 0x000fe200078e00ff */
[----:B------:R-:W-:Y:S01]  /*0c90*/  STL [R1+0x197c], R21 ;  /* 0x00197c1501007387 */ /* 0x000fe20000100800 */
[----:B------:R-:W-:Y:S02]  /*0ca0*/  IMAD R41, R6, R71, RZ ;  /* 0x0000004706297224 */ /* 0x000fe400078e02ff */
[----:B------:R-:W-:Y:S01]  /*0cb0*/  IMAD.MOV R8, RZ, RZ, -R3 ;  /* 0x000000ffff087224 */ /* 0x000fe200078e0a03 */
[----:B------:R-:W-:Y:S01]  /*0cc0*/  STL [R1+0x1980], R20 ;  /* 0x0019801401007387 */ /* 0x000fe20000100800 */
[----:B------:R-:W-:-:S04]  /*0cd0*/  IMAD.HI.U32 R41, R5, R41, R4 ;  /* 0x0000002905297227 */ /* 0x000fc800078e0004 */
[----:B------:R-:W-:-:S04]  /*0ce0*/  IMAD.HI.U32 R4, R2, R9, RZ ;  /* 0x0000000902047227 */ /* 0x000fc800078e00ff */
[----:B------:R-:W-:Y:S02]  /*0cf0*/  IMAD R3, R11, R8, R7 ;  /* 0x000000080b037224 */ /* 0x000fe400078e0207 */
[----:B------:R-:W-:-:S03]  /*0d00*/  IMAD.HI.U32 R5, R2, R10, RZ ;  /* 0x0000000a02057227 */ /* 0x000fc600078e00ff */
[----:B------:R-:W-:Y:S01]  /*0d10*/  ISETP.GT.U32.AND P6, PT, R11, R3, PT ;  /* 0x000000030b00720c */ /* 0x000fe20003fc4070 */
[----:B------:R-:W-:-:S04]  /*0d20*/  IMAD.HI.U32 R6, R2, R12, RZ ;  /* 0x0000000c02067227 */ /* 0x000fc800078e00ff */
[----:B------:R-:W-:Y:S02]  /*0d30*/  IMAD.MOV.U32 R8, RZ, RZ, R13 ;  /* 0x000000ffff087224 */ /* 0x000fe400078e000d */
[----:B------:R-:W-:Y:S02]  /*0d40*/  IMAD.MOV R4, RZ, RZ, -R4 ;  /* 0x000000ffff047224 */ /* 0x000fe400078e0a04 */
[C---:B------:R-:W-:Y:S02]  /*0d50*/  VIADD R17, R27.reuse, 0xc0 ;  /* 0x000000c01b117836 */ /* 0x040fe40000000000 */
[----:B------:R-:W-:Y:S02]  /*0d60*/  IMAD.MOV R5, RZ, RZ, -R5 ;  /* 0x000000ffff057224 */ /* 0x000fe400078e0a05 */
[----:B------:R-:W-:Y:S02]  /*0d70*/  IMAD.MOV R6, RZ, RZ, -R6 ;  /* 0x000000ffff067224 */ /* 0x000fe400078e0a06 */
[----:B------:R-:W-:-:S02]  /*0d80*/  VIADD R19, R27, 0xe0 ;  /* 0x000000e01b137836 */ /* 0x000fc40000000000 */
[----:B------:R-:W-:-:S04]  /*0d90*/  IMAD.HI.U32 R7, R2, R8, RZ ;  /* 0x0000000802077227 */ /* 0x000fc800078e00ff */
[C---:B------:R-:W-:Y:S01]  /*0da0*/  IMAD R4, R11.reuse, R4, R9 ;  /* 0x000000040b047224 */ /* 0x040fe200078e0209 */
[----:B------:R-:W-:Y:S01]  /*0db0*/  IABS R9, R17 ;  /* 0x0000001100097213 */ /* 0x000fe20000000000 */
[C---:B------:R-:W-:Y:S01]  /*0dc0*/  IMAD R5, R11.reuse, R5, R10 ;  /* 0x000000050b057224 */ /* 0x040fe200078e020a */
[----:B------:R-:W-:Y:S01]  /*0dd0*/  IABS R10, R19 ;  /* 0x00000013000a7213 */ /* 0x000fe20000000000 */
[C---:B------:R-:W-:Y:S01]  /*0de0*/  IMAD R6, R11.reuse, R6, R12 ;  /* 0x000000060b067224 */ /* 0x040fe200078e020c */
[C---:B------:R-:W-:Y:S01]  /*0df0*/  ISETP.GT.U32.AND P5, PT, R11.reuse, R4, PT ;  /* 0x000000040b00720c */ /* 0x040fe20003fa4070 */
[----:B------:R-:W-:Y:S01]  /*0e00*/  IMAD.MOV R7, RZ, RZ, -R7 ;  /* 0x000000ffff077224 */ /* 0x000fe200078e0a07 */
[C---:B------:R-:W-:Y:S01]  /*0e10*/  ISETP.GT.U32.AND P3, PT, R11.reuse, R5, PT ;  /* 0x000000050b00720c */ /* 0x040fe20003f64070 */
[----:B------:R-:W-:Y:S01]  /*0e20*/  @!P2 IMAD.IADD R0, R0, 0x1, -R11 ;  /* 0x000000010000a824 */ /* 0x000fe200078e0a0b */
[C---:B------:R-:W-:Y:S01]  /*0e30*/  ISETP.GT.U32.AND P4, PT, R11.reuse, R6, PT ;  /* 0x000000060b00720c */ /* 0x040fe20003f84070 */
[----:B------:R-:W-:-:S02]  /*0e40*/  IMAD R7, R11, R7, R8 ;  /* 0x000000070b077224 */ /* 0x000fc400078e0208 */
[----:B------:R-:W-:-:S03]  /*0e50*/  IMAD.HI.U32 R8, R2, R9, RZ ;  /* 0x0000000902087227 */ /* 0x000fc600078e00ff */
[----:B------:R-:W-:Y:S01]  /*0e60*/  ISETP.GT.U32.AND P1, PT, R11, R7, PT ;  /* 0x000000070b00720c */ /* 0x000fe20003f24070 */
[----:B------:R-:W-:-:S04]  /*0e70*/  IMAD.HI.U32 R2, R2, R10, RZ ;  /* 0x0000000a02027227 */ /* 0x000fc800078e00ff */
[----:B------:R-:W-:Y:S02]  /*0e80*/  IMAD.MOV R8, RZ, RZ, -R8 ;  /* 0x000000ffff087224 */ /* 0x000fe400078e0a08 */
[----:B------:R-:W-:Y:S02]  /*0e90*/  IMAD.MOV R2, RZ, RZ, -R2 ;  /* 0x000000ffff027224 */ /* 0x000fe400078e0a02 */
[C---:B------:R-:W-:Y:S02]  /*0ea0*/  IMAD R8, R11.reuse, R8, R9 ;  /* 0x000000080b087224 */ /* 0x040fe400078e0209 */
[----:B------:R-:W-:Y:S02]  /*0eb0*/  IMAD R9, R11, R2, R10 ;  /* 0x000000020b097224 */ /* 0x000fe400078e020a */
[--C-:B------:R-:W-:Y:S01]  /*0ec0*/  @!P6 IMAD.IADD R3, R3, 0x1, -R11.reuse ;  /* 0x000000010303e824 */ /* 0x100fe200078e0a0b */
[C---:B------:R-:W-:Y:S01]  /*0ed0*/  ISETP.GT.U32.AND P2, PT, R11.reuse, R8, PT ;  /* 0x000000080b00720c */ /* 0x040fe20003f44070 */
[--C-:B------:R-:W-:Y:S01]  /*0ee0*/  @!P5 IMAD.IADD R4, R4, 0x1, -R11.reuse ;  /* 0x000000010404d824 */ /* 0x100fe200078e0a0b */
[C---:B------:R-:W-:Y:S01]  /*0ef0*/  ISETP.GT.U32.AND P5, PT, R11.reuse, R0, PT ;  /* 0x000000000b00720c */ /* 0x040fe20003fa4070 */
[--C-:B------:R-:W-:Y:S01]  /*0f00*/  @!P4 IMAD.IADD R6, R6, 0x1, -R11.reuse ;  /* 0x000000010606c824 */ /* 0x100fe200078e0a0b */
[----:B------:R-:W-:Y:S01]  /*0f10*/  ISETP.GT.U32.AND P6, PT, R11, R9, PT ;  /* 0x000000090b00720c */ /* 0x000fe20003fc4070 */
[--C-:B------:R-:W-:Y:S01]  /*0f20*/  @!P1 IMAD.IADD R7, R7, 0x1, -R11.reuse ;  /* 0x0000000107079824 */ /* 0x100fe200078e0a0b */
[C---:B------:R-:W-:Y:S01]  /*0f30*/  ISETP.GT.U32.AND P4, PT, R11.reuse, R3, PT ;  /* 0x000000030b00720c */ /* 0x040fe20003f84070 */
[----:B------:R-:W-:Y:S01]  /*0f40*/  IMAD.SHL.U32 R39, R14, 0x80, RZ ;  /* 0x000000800e277824 */ /* 0x000fe200078e00ff */
[----:B------:R-:W-:Y:S01]  /*0f50*/  ISETP.GT.U32.AND P1, PT, R11, R4, PT ;  /* 0x000000040b00720c */ /* 0x000fe20003f24070 */
[----:B------:R-:W-:-:S02]  /*0f60*/  @!P3 IMAD.IADD R5, R5, 0x1, -R11 ;  /* 0x000000010505b824 */ /* 0x000fc400078e0a0b */
[C---:B------:R-:W-:Y:S01]  /*0f70*/  VIADD R23, R39.reuse, 0x7f ;  /* 0x0000007f27177836 */ /* 0x040fe20000000000 */
[----:B------:R-:W-:Y:S01]  /*0f80*/  STL [R1+0x1470], R39 ;  /* 0x0014702701007387 */ /* 0x000fe20000100800 */
[----:B------:R-:W-:Y:S01]  /*0f90*/  VIADD R13, R39, 0x1 ;  /* 0x00000001270d7836 */ /* 0x000fe20000000000 */
[----:B------:R-:W-:Y:S01]  /*0fa0*/  IABS R252, R39 ;  /* 0x0000002700fc7213 */ /* 0x000fe20000000000 */
[--C-:B------:R-:W-:Y:S01]  /*0fb0*/  @!P5 IMAD.IADD R0, R0, 0x1, -R11.reuse ;  /* 0x000000010000d824 */ /* 0x100fe200078e0a0b */
[----:B------:R-:W-:Y:S01]  /*0fc0*/  ISETP.GT.U32.AND P5, PT, R11, R6, PT ;  /* 0x000000060b00720c */ /* 0x000fe20003fa4070 */
[--C-:B------:R-:W-:Y:S01]  /*0fd0*/  @!P6 IMAD.IADD R9, R9, 0x1, -R11.reuse ;  /* 0x000000010909e824 */ /* 0x100fe200078e0a0b */
[----:B------:R-:W-:Y:S01]  /*0fe0*/  IABS R16, R23 ;  /* 0x0000001700107213 */ /* 0x000fe20000000000 */
[--C-:B------:R-:W-:Y:S01]  /*0ff0*/  @!P4 IMAD.IADD R3, R3, 0x1, -R11.reuse ;  /* 0x000000010303c824 */ /* 0x100fe200078e0a0b */
[C---:B------:R-:W-:Y:S01]  /*1000*/  ISETP.GT.U32.AND P4, PT, R11.reuse, R7, PT ;  /* 0x000000070b00720c */ /* 0x040fe20003f84070 */
[--C-:B------:R-:W-:Y:S01]  /*1010*/  @!P2 IMAD.IADD R8, R8, 0x1, -R11.reuse ;  /* 0x000000010808a824 */ /* 0x100fe200078e0a0b */
[----:B------:R-:W-:Y:S01]  /*1020*/  ISETP.GT.U32.AND P6, PT, R11, R9, PT ;  /* 0x000000090b00720c */ /* 0x000fe20003fc4070 */
[--C-:B------:R-:W-:Y:S01]  /*1030*/  @!P1 IMAD.IADD R4, R4, 0x1, -R11.reuse ;  /* 0x0000000104049824 */ /* 0x100fe200078e0a0b */
[----:B------:R-:W-:Y:S01]  /*1040*/  IABS R12, R13 ;  /* 0x0000000d000c7213 */ /* 0x000fe20000000000 */
[----:B------:R-:W-:Y:S01]  /*1050*/  IMAD.HI.U32 R10, R41, R16, RZ ;  /* 0x00000010290a7227 */ /* 0x000fe200078e00ff */
[----:B------:R-:W-:Y:S01]  /*1060*/  ISETP.GT.U32.AND P2, PT, R11, R5, PT ;  /* 0x000000050b00720c */ /* 0x000fe20003f44070 */
[----:B------:R-:W-:Y:S01]  /*1070*/  STL [R1+0x1984], R17 ;  /* 0x0019841101007387 */ /* 0x000fe20000100800 */
[----:B------:R-:W-:Y:S01]  /*1080*/  ISETP.GE.AND P3, PT, R13, RZ, PT ;  /* 0x000000ff0d00720c */ /* 0x000fe20003f66270 */
[--C-:B------:R-:W-:Y:S01]  /*1090*/  @!P5 IMAD.IADD R6, R6, 0x1, -R11.reuse ;  /* 0x000000010606d824 */ /* 0x100fe200078e0a0b */
[----:B------:R-:W-:Y:S01]  /*10a0*/  ISETP.GE.AND P5, PT, R26, RZ, PT ;  /* 0x000000ff1a00720c */ /* 0x000fe20003fa6270 */
[----:B------:R-:W-:Y:S01]  /*10b0*/  VIADD R13, R39, 0x2 ;  /* 0x00000002270d7836 */ /* 0x000fe20000000000 */
[----:B------:R-:W-:Y:S01]  /*10c0*/  ISETP.GT.U32.AND P1, PT, R11, R8, PT ;  /* 0x000000080b00720c */ /* 0x000fe20003f24070 */
[--C-:B------:R-:W-:Y:S01]  /*10d0*/  @!P4 IMAD.IADD R7, R7, 0x1, -R11.reuse ;  /* 0x000000010707c824 */ /* 0x100fe200078e0a0b */
[----:B------:R-:W-:Y:S01]  /*10e0*/  ISETP.GE.AND P4, PT, R25, RZ, PT ;  /* 0x000000ff1900720c */ /* 0x000fe20003f86270 */
[----:B------:R-:W-:Y:S01]  /*10f0*/  IMAD.HI.U32 R2, R41, R12, RZ ;  /* 0x0000000c29027227 */ /* 0x000fe200078e00ff */
[----:B------:R-:W-:Y:S01]  /*1100*/  IABS R14, R13 ;  /* 0x0000000d000e7213 */ /* 0x000fe20000000000 */
[----:B------:R1:W-:Y:S02]  /*1110*/  STL [R1+0x1988], R19 ;  /* 0x0019881301007387 */ /* 0x0003e40000100800 */
[----:B------:R-:W-:Y:S01]  /*1120*/  @!P6 IMAD.IADD R9, R9, 0x1, -R11 ;  /* 0x000000010909e824 */ /* 0x000fe200078e0a0b */
[----:B------:R-:W-:Y:S01]  /*1130*/  ISETP.GE.AND P6, PT, R24, RZ, PT ;  /* 0x000000ff1800720c */ /* 0x000fe20003fc6270 */
[----:B------:R-:W-:Y:S01]  /*1140*/  IMAD.MOV R10, RZ, RZ, -R10 ;  /* 0x000000ffff0a7224 */ /* 0x000fe200078e0a0a */
[----:B------:R1:W-:Y:S01]  /*1150*/  STL [R1+0x215c], R23 ;  /* 0x00215c1701007387 */ /* 0x0003e20000100800 */
[----:B------:R-:W-:-:S02]  /*1160*/  IMAD.MOV R2, RZ, RZ, -R2 ;  /* 0x000000ffff027224 */ /* 0x000fc400078e0a02 */
[C---:B------:R-:W-:Y:S02]  /*1170*/  IMAD R16, R71.reuse, R10, R16 ;  /* 0x0000000a47107224 */ /* 0x040fe400078e0210 */
[----:B------:R-:W-:Y:S02]  /*1180*/  IMAD R12, R71, R2, R12 ;  /* 0x00000002470c7224 */ /* 0x000fe400078e020c */
[----:B------:R-:W-:Y:S01]  /*1190*/  @!P5 IMAD.MOV R3, RZ, RZ, -R3 ;  /* 0x000000ffff03d224 */ /* 0x000fe200078e0a03 */
[----:B------:R-:W-:Y:S01]  /*11a0*/  ISETP.GE.AND P5, PT, R19, RZ, PT ;  /* 0x000000ff1300720c */ /* 0x000fe20003fa6270 */
[----:B------:R-:W-:-:S04]  /*11b0*/  IMAD.HI.U32 R2, R41, R14, RZ ;  /* 0x0000000e29027227 */ /* 0x000fc800078e00ff */
[--C-:B------:R-:W-:Y:S01]  /*11c0*/  @!P2 IMAD.IADD R5, R5, 0x1, -R11.reuse ;  /* 0x000000010505a824 */ /* 0x100fe200078e0a0b */
[----:B------:R-:W-:Y:S01]  /*11d0*/  ISETP.GE.AND P2, PT, R27, RZ, PT ;  /* 0x000000ff1b00720c */ /* 0x000fe20003f46270 */
[----:B------:R-:W-:Y:S01]  /*11e0*/  @!P4 IMAD.MOV R4, RZ, RZ, -R4 ;  /* 0x000000ffff04c224 */ /* 0x000fe200078e0a04 */
[----:B------:R-:W-:Y:S01]  /*11f0*/  ISETP.GT.U32.AND P4, PT, R71, R16, PT ;  /* 0x000000104700720c */ /* 0x000fe20003f84070 */
[----:B------:R-:W-:Y:S01]  /*1200*/  @!P1 IMAD.IADD R8, R8, 0x1, -R11 ;  /* 0x0000000108089824 */ /* 0x000fe200078e0a0b */
[----:B------:R-:W-:Y:S01]  /*1210*/  ISETP.GE.AND P1, PT, R21, RZ, PT ;  /* 0x000000ff1500720c */ /* 0x000fe20003f26270 */
[----:B------:R-:W-:Y:S02]  /*1220*/  IMAD.MOV R10, RZ, RZ, -R2 ;  /* 0x000000ffff0a7224 */ /* 0x000fe400078e0a02 */
[----:B------:R-:W-:Y:S01]  /*1230*/  @!P6 IMAD.MOV R5, RZ, RZ, -R5 ;  /* 0x000000ffff05e224 */ /* 0x000fe200078e0a05 */
[C---:B------:R-:W-:Y:S01]  /*1240*/  ISETP.GT.U32.AND P6, PT, R71.reuse, R12, PT ;  /* 0x0000000c4700720c */ /* 0x040fe20003fc4070 */
[----:B------:R-:W-:-:S02]  /*1250*/  IMAD R14, R71, R10, R14 ;  /* 0x0000000a470e7224 */ /* 0x000fc400078e020e */
[----:B------:R-:W-:Y:S02]  /*1260*/  IMAD.MOV.U32 R10, RZ, RZ, R9 ;  /* 0x000000ffff0a7224 */ /* 0x000fe400078e0009 */
[----:B------:R-:W-:Y:S01]  /*1270*/  @!P2 IMAD.MOV R0, RZ, RZ, -R0 ;  /* 0x000000ffff00a224 */ /* 0x000fe200078e0a00 */
[----:B------:R-:W-:Y:S01]  /*1280*/  ISETP.GE.AND P2, PT, R20, RZ, PT ;  /* 0x000000ff1400720c */ /* 0x000fe20003f46270 */
[----:B------:R-:W-:Y:S01]  /*1290*/  @!P5 IMAD.MOV R10, RZ, RZ, -R10 ;  /* 0x000000ffff0ad224 */ /* 0x000fe200078e0a0a */
[----:B------:R-:W-:Y:S01]  /*12a0*/  ISETP.GT.U32.AND P5, PT, R71, R14, PT ;  /* 0x0000000e4700720c */ /* 0x000fe20003fa4070 */
[----:B------:R-:W-:Y:S01]  /*12b0*/  @!P4 IMAD.IADD R16, R16, 0x1, -R71 ;  /* 0x000000011010c824 */ /* 0x000fe200078e0a47 */
[----:B------:R-:W-:Y:S01]  /*12c0*/  ISETP.NE.AND P4, PT, R15, RZ, PT ;  /* 0x000000ff0f00720c */ /* 0x000fe20003f85270 */
[----:B------:R-:W-:Y:S01]  /*12d0*/  @!P1 IMAD.MOV R6, RZ, RZ, -R6 ;  /* 0x000000ffff069224 */ /* 0x000fe200078e0a06 */
[----:B------:R-:W-:Y:S01]  /*12e0*/  ISETP.GE.AND P1, PT, R17, RZ, PT ;  /* 0x000000ff1100720c */ /* 0x000fe20003f26270 */
[----:B------:R-:W-:-:S02]  /*12f0*/  VIADD R22, R39, 0x3 ;  /* 0x0000000327167836 */ /* 0x000fc40000000000 */
[----:B------:R-:W-:Y:S01]  /*1300*/  @!P6 IMAD.IADD R12, R12, 0x1, -R71 ;  /* 0x000000010c0ce824 */ /* 0x000fe200078e0a47 */
[----:B------:R-:W-:Y:S01]  /*1310*/  ISETP.GT.U32.AND P6, PT, R71, R16, PT ;  /* 0x000000104700720c */ /* 0x000fe20003fc4070 */
[----:B------:R-:W-:Y:S01]  /*1320*/  IMAD.MOV.U32 R2, RZ, RZ, R7 ;  /* 0x000000ffff027224 */ /* 0x000fe200078e0007 */
[----:B------:R-:W-:Y:S01]  /*1330*/  IABS R18, R22 ;  /* 0x0000001600127213 */ /* 0x000fe20000000000 */
[----:B-1----:R-:W-:Y:S01]  /*1340*/  VIADD R25, R39, 0x8 ;  /* 0x0000000827197836 */ /* 0x002fe20000000000 */
[----:B------:R-:W-:Y:S01]  /*1350*/  LOP3.LUT R7, RZ, R15, RZ, 0x33, !PT ;  /* 0x0000000fff077212 */ /* 0x000fe200078e33ff */
[--C-:B------:R-:W-:Y:S01]  /*1360*/  @!P5 IMAD.IADD R14, R14, 0x1, -R71.reuse ;  /* 0x000000010e0ed824 */ /* 0x100fe200078e0a47 */
[----:B------:R-:W-:Y:S01]  /*1370*/  ISETP.GE.AND P5, PT, R23, RZ, PT ;  /* 0x000000ff1700720c */ /* 0x000fe20003fa6270 */
[----:B------:R-:W-:Y:S01]  /*1380*/  IMAD.HI.U32 R11, R41, R18, RZ ;  /* 0x00000012290b7227 */ /* 0x000fe200078e00ff */
[C---:B------:R-:W-:Y:S02]  /*1390*/  SEL R19, R7.reuse, R0, !P4 ;  /* 0x0000000007137207 */ /* 0x040fe40006000000 */
[----:B------:R-:W-:Y:S01]  /*13a0*/  SEL R17, R7, R3, !P4 ;  /* 0x0000000307117207 */ /* 0x000fe20006000000 */
[----:B------:R-:W-:Y:S01]  /*13b0*/  @!P2 IMAD.MOV R2, RZ, RZ, -R2 ;  /* 0x000000ffff02a224 */ /* 0x000fe200078e0a02 */
[----:B------:R-:W-:Y:S01]  /*13c0*/  IADD3 R20, PT, PT, -R11, RZ, RZ ;  /* 0x000000ff0b147210 */ /* 0x000fe20007ffe1ff */
[----:B------:R-:W-:Y:S01]  /*13d0*/  @!P1 IMAD.MOV R8, RZ, RZ, -R8 ;  /* 0x000000ffff089224 */ /* 0x000fe200078e0a08 */
[----:B------:R-:W-:Y:S01]  /*13e0*/  ISETP.GE.AND P2, PT, R13, RZ, PT ;  /* 0x000000ff0d00720c */ /* 0x000fe20003f46270 */
[--C-:B------:R-:W-:Y:S01]  /*13f0*/  @!P6 IMAD.IADD R16, R16, 0x1, -R71.reuse ;  /* 0x000000011010e824 */ /* 0x100fe200078e0a47 */
[----:B------:R-:W-:Y:S01]  /*1400*/  SEL R21, R7, R4, !P4 ;  /* 0x0000000407157207 */ /* 0x000fe20006000000 */
[----:B------:R-:W-:Y:S01]  /*1410*/  IMAD R0, R71, R20, R18 ;  /* 0x0000001447007224 */ /* 0x000fe200078e0212 */
[----:B------:R-:W-:Y:S01]  /*1420*/  SEL R15, R7, R5, !P4 ;  /* 0x00000005070f7207 */ /* 0x000fe20006000000 */
[----:B------:R-:W-:Y:S01]  /*1430*/  VIADD R3, R39, 0x5 ;  /* 0x0000000527037836 */ /* 0x000fe20000000000 */
[----:B------:R-:W-:Y:S01]  /*1440*/  SEL R13, R7, R6, !P4 ;  /* 0x00000006070d7207 */ /* 0x000fe20006000000 */
[----:B------:R-:W-:Y:S01]  /*1450*/  VIADD R5, R39, 0x6 ;  /* 0x0000000627057836 */ /* 0x000fe20000000000 */
[----:B------:R-:W-:Y:S01]  /*1460*/  SEL R11, R7, R2, !P4 ;  /* 0x00000002070b7207 */ /* 0x000fe20006000000 */
[----:B------:R-:W-:Y:S01]  /*1470*/  VIADD R2, R39, 0x4 ;  /* 0x0000000427027836 */ /* 0x000fe20000000000 */
[----:B------:R-:W-:Y:S01]  /*1480*/  SEL R9, R7, R8, !P4 ;  /* 0x0000000807097207 */ /* 0x000fe20006000000 */
[----:B------:R-:W-:Y:S01]  /*1490*/  VIADD R23, R39, 0x7 ;  /* 0x0000000727177836 */ /* 0x000fe20000000000 */
[----:B------:R-:W-:Y:S01]  /*14a0*/  SEL R7, R7, R10, !P4 ;  /* 0x0000000a07077207 */ /* 0x000fe20006000000 */
[----:B------:R-:W-:Y:S01]  /*14b0*/  IMAD.MOV.U32 R10, RZ, RZ, R16 ;  /* 0x000000ffff0a7224 */ /* 0x000fe200078e0010 */
[----:B------:R-:W-:Y:S01]  /*14c0*/  ISETP.GT.U32.AND P1, PT, R71, R12, PT ;  /* 0x0000000c4700720c */ /* 0x000fe20003f24070 */
[----:B------:R-:W-:Y:S01]  /*14d0*/  VIADD R27, R39, 0xa ;  /* 0x0000000a271b7836 */ /* 0x000fe20000000000 */
[C---:B------:R-:W-:Y:S01]  /*14e0*/  ISETP.GT.U32.AND P6, PT, R71.reuse, R14, PT ;  /* 0x0000000e4700720c */ /* 0x040fe20003fc4070 */
[----:B------:R-:W-:Y:S01]  /*14f0*/  @!P5 IMAD.MOV R10, RZ, RZ, -R10 ;  /* 0x000000ffff0ad224 */ /* 0x000fe200078e0a0a */
[----:B------:R-:W-:Y:S01]  /*1500*/  ISETP.GT.U32.AND P5, PT, R71, R0, PT ;  /* 0x000000004700720c */ /* 0x000fe20003fa4070 */
[C---:B------:R-:W-:Y:S01]  /*1510*/  VIADD R29, R39.reuse, 0xb ;  /* 0x0000000b271d7836 */ /* 0x040fe20000000000 */
[----:B------:R-:W-:Y:S01]  /*1520*/  IABS R4, R2 ;  /* 0x0000000200047213 */ /* 0x000fe20000000000 */
[C---:B------:R-:W-:Y:S01]  /*1530*/  VIADD R31, R39.reuse, 0xc ;  /* 0x0000000c271f7836 */ /* 0x040fe20000000000 */
[----:B------:R-:W-:Y:S01]  /*1540*/  IABS R16, R3 ;  /* 0x0000000300107213 */ /* 0x000fe20000000000 */
[C---:B------:R-:W-:Y:S01]  /*1550*/  VIADD R32, R39.reuse, 0xd ;  /* 0x0000000d27207836 */ /* 0x040fe20000000000 */
[----:B------:R-:W-:Y:S01]  /*1560*/  IABS R18, R5 ;  /* 0x0000000500127213 */ /* 0x000fe20000000000 */
[----:B------:R-:W-:Y:S01]  /*1570*/  VIADD R33, R39, 0x57 ;  /* 0x0000005727217836 */ /* 0x000fe20000000000 */
[----:B------:R-:W-:Y:S01]  /*1580*/  IABS R20, R23 ;  /* 0x0000001700147213 */ /* 0x000fe20000000000 */
[----:B------:R-:W-:Y:S01]  /*1590*/  @!P1 IMAD.IADD R12, R12, 0x1, -R71 ;  /* 0x000000010c0c9824 */ /* 0x000fe200078e0a47 */
[----:B------:R-:W-:Y:S01]  /*15a0*/  ISETP.GE.AND P1, PT, R2, RZ, PT ;  /* 0x000000ff0200720c */ /* 0x000fe20003f26270 */
[----:B------:R-:W-:Y:S01]  /*15b0*/  IMAD.HI.U32 R2, R41, R4, RZ ;  /* 0x0000000429027227 */ /* 0x000fe200078e00ff */
[----:B------:R-:W-:-:S02]  /*15c0*/  ISETP.GE.AND P4, PT, R22, RZ, PT ;  /* 0x000000ff1600720c */ /* 0x000fc40003f86270 */
[----:B------:R-:W-:Y:S01]  /*15d0*/  IABS R22, R25 ;  /* 0x0000001900167213 */ /* 0x000fe20000000000 */
[----:B------:R-:W-:Y:S01]  /*15e0*/  IMAD.MOV.U32 R6, RZ, RZ, R12 ;  /* 0x000000ffff067224 */ /* 0x000fe200078e000c */
[----:B------:R-:W-:Y:S01]  /*15f0*/  IABS R26, R27 ;  /* 0x0000001b001a7213 */ /* 0x000fe20000000000 */
[--C-:B------:R-:W-:Y:S01]  /*1600*/  @!P5 IMAD.IADD R0, R0, 0x1, -R71.reuse ;  /* 0x000000010000d824 */ /* 0x100fe200078e0a47 */
[----:B------:R-:W-:Y:S01]  /*1610*/  IABS R28, R29 ;  /* 0x0000001d001c7213 */ /* 0x000fe20000000000 */
[----:B------:R-:W-:Y:S01]  /*1620*/  @!P3 IMAD.MOV R6, RZ, RZ, -R6 ;  /* 0x000000ffff06b224 */ /* 0x000fe200078e0a06 */
[----:B------:R-:W-:Y:S01]  /*1630*/  ISETP.GE.AND P3, PT, R3, RZ, PT ;  /* 0x000000ff0300720c */ /* 0x000fe20003f66270 */
[----:B------:R-:W-:Y:S01]  /*1640*/  @!P6 IMAD.IADD R14, R14, 0x1, -R71 ;  /* 0x000000010e0ee824 */ /* 0x000fe200078e0a47 */
[----:B------:R-:W-:Y:S01]  /*1650*/  ISETP.GT.U32.AND P5, PT, R71, R0, PT ;  /* 0x000000004700720c */ /* 0x000fe20003fa4070 */
[----:B------:R-:W-:Y:S01]  /*1660*/  IMAD.MOV R2, RZ, RZ, -R2 ;  /* 0x000000ffff027224 */ /* 0x000fe200078e0a02 */
[----:B------:R-:W-:Y:S01]  /*1670*/  ISETP.GE.AND P6, PT, R5, RZ, PT ;  /* 0x000000ff0500720c */ /* 0x000fe20003fc6270 */
[----:B------:R-:W-:Y:S01]  /*1680*/  IMAD.HI.U32 R3, R41, R16, RZ ;  /* 0x0000001029037227 */ /* 0x000fe200078e00ff */
[----:B------:R-:W-:-:S02]  /*1690*/  IABS R30, R31 ;  /* 0x0000001f001e7213 */ /* 0x000fc40000000000 */
[----:B------:R-:W-:Y:S01]  /*16a0*/  IABS R158, R32 ;  /* 0x00000020009e7213 */ /* 0x000fe20000000000 */
[C---:B------:R-:W-:Y:S01]  /*16b0*/  IMAD R2, R71.reuse, R2, R4 ;  /* 0x0000000247027224 */ /* 0x040fe200078e0204 */
[----:B------:R-:W-:Y:S01]  /*16c0*/  IABS R38, R33 ;  /* 0x0000002100267213 */ /* 0x000fe20000000000 */
[----:B------:R-:W-:Y:S02]  /*16d0*/  IMAD.MOV R3, RZ, RZ, -R3 ;  /* 0x000000ffff037224 */ /* 0x000fe400078e0a03 */
[----:B------:R-:W-:Y:S02]  /*16e0*/  IMAD.MOV.U32 R8, RZ, RZ, R14 ;  /* 0x000000ffff087224 */ /* 0x000fe400078e000e */
[C---:B------:R-:W-:Y:S02]  /*16f0*/  IMAD R16, R71.reuse, R3, R16 ;  /* 0x0000000347107224 */ /* 0x040fe400078e0210 */
[----:B------:R-:W-:Y:S01]  /*1700*/  @!P2 IMAD.MOV R8, RZ, RZ, -R8 ;  /* 0x000000ffff08a224 */ /* 0x000fe200078e0a08 */
[C---:B------:R-:W-:Y:S01]  /*1710*/  ISETP.GT.U32.AND P2, PT, R71.reuse, R2, PT ;  /* 0x000000024700720c */ /* 0x040fe20003f44070 */
[----:B------:R-:W-:Y:S01]  /*1720*/  @!P5 IMAD.IADD R0, R0, 0x1, -R71 ;  /* 0x000000010000d824 */ /* 0x000fe200078e0a47 */
[----:B------:R-:W-:Y:S01]  /*1730*/  ISETP.GT.U32.AND P5, PT, R71, R16, PT ;  /* 0x000000104700720c */ /* 0x000fe20003fa4070 */
[----:B------:R-:W-:-:S04]  /*1740*/  IMAD.HI.U32 R4, R41, R18, RZ ;  /* 0x0000001229047227 */ /* 0x000fc800078e00ff */
[----:B------:R-:W-:Y:S02]  /*1750*/  IMAD.MOV R4, RZ, RZ, -R4 ;  /* 0x000000ffff047224 */ /* 0x000fe400078e0a04 */
[----:B------:R-:W-:-:S04]  /*1760*/  IMAD.HI.U32 R5, R41, R20, RZ ;  /* 0x0000001429057227 */ /* 0x000fc800078e00ff */
[C---:B------:R-:W-:Y:S02]  /*1770*/  IMAD R18, R71.reuse, R4, R18 ;  /* 0x0000000447127224 */ /* 0x040fe400078e0212 */
[----:B------:R-:W-:Y:S02]  /*1780*/  @!P2 IMAD.IADD R2, R2, 0x1, -R71 ;  /* 0x000000010202a824 */ /* 0x000fe400078e0a47 */
[----:B------:R-:W-:Y:S01]  /*1790*/  IMAD.MOV R5, RZ, RZ, -R5 ;  /* 0x000000ffff057224 */ /* 0x000fe200078e0a05 */
[C---:B------:R-:W-:Y:S01]  /*17a0*/  ISETP.GT.U32.AND P2, PT, R71.reuse, R18, PT ;  /* 0x000000124700720c */ /* 0x040fe20003f44070 */
[----:B------:R-:W-:Y:S01]  /*17b0*/  @!P5 IMAD.IADD R16, R16, 0x1, -R71 ;  /* 0x000000011010d824 */ /* 0x000fe200078e0a47 */
[C---:B------:R-:W-:Y:S01]  /*17c0*/  ISETP.GT.U32.AND P5, PT, R71.reuse, R2, PT ;  /* 0x000000024700720c */ /* 0x040fe20003fa4070 */
[----:B------:R-:W-:Y:S02]  /*17d0*/  IMAD R20, R71, R5, R20 ;  /* 0x0000000547147224 */ /* 0x000fe400078e0214 */
[----:B------:R-:W-:-:S04]  /*17e0*/  IMAD.HI.U32 R12, R41, R22, RZ ;  /* 0x00000016290c7227 */ /* 0x000fc800078e00ff */
[----:B------:R-:W-:Y:S02]  /*17f0*/  VIADD R5, R39, 0x9 ;  /* 0x0000000927057836 */ /* 0x000fe40000000000 */
[----:B------:R-:W-:Y:S02]  /*1800*/  IMAD.MOV R12, RZ, RZ, -R12 ;  /* 0x000000ffff0c7224 */ /* 0x000fe400078e0a0c */
[--C-:B------:R-:W-:Y:S01]  /*1810*/  @!P2 IMAD.IADD R18, R18, 0x1, -R71.reuse ;  /* 0x000000011212a824 */ /* 0x100fe200078e0a47 */
[----:B------:R-:W-:Y:S01]  /*1820*/  IABS R24, R5 ;  /* 0x0000000500187213 */ /* 0x000fe20000000000 */
[C---:B------:R-:W-:Y:S02]  /*1830*/  IMAD R22, R71.reuse, R12, R22 ;  /* 0x0000000c47167224 */ /* 0x040fe400078e0216 */
[----:B------:R-:W-:Y:S01]  /*1840*/  IMAD.MOV.U32 R12, RZ, RZ, R0 ;  /* 0x000000ffff0c7224 */ /* 0x000fe200078e0000 */
[C---:B------:R-:W-:Y:S01]  /*1850*/  ISETP.GT.U32.AND P2, PT, R71.reuse, R18, PT ;  /* 0x000000124700720c */ /* 0x040fe20003f44070 */
[----:B------:R-:W-:Y:S01]  /*1860*/  @!P5 IMAD.IADD R2, R2, 0x1, -R71 ;  /* 0x000000010202d824 */ /* 0x000fe200078e0a47 */
[----:B------:R-:W-:Y:S01]  /*1870*/  ISETP.GT.U32.AND P5, PT, R71, R20, PT ;  /* 0x000000144700720c */ /* 0x000fe20003fa4070 */
[----:B------:R-:W-:-:S04]  /*1880*/  IMAD.HI.U32 R0, R41, R24, RZ ;  /* 0x0000001829007227 */ /* 0x000fc800078e00ff */
[----:B------:R-:W-:-:S04]  /*1890*/  IMAD.HI.U32 R3, R41, R26, RZ ;  /* 0x0000001a29037227 */ /* 0x000fc800078e00ff */
[----:B------:R-:W-:Y:S02]  /*18a0*/  IMAD.MOV R0, RZ, RZ, -R0 ;  /* 0x000000ffff007224 */ /* 0x000fe400078e0a00 */
[----:B------:R-:W-:Y:S02]  /*18b0*/  IMAD.MOV R3, RZ, RZ, -R3 ;  /* 0x000000ffff037224 */ /* 0x000fe400078e0a03 */
[C---:B------:R-:W-:Y:S02]  /*18c0*/  IMAD R24, R71.reuse, R0, R24 ;  /* 0x0000000047187224 */ /* 0x040fe400078e0218 */
[----:B------:R-:W-:Y:S02]  /*18d0*/  IMAD R26, R71, R3, R26 ;  /* 0x00000003471a7224 */ /* 0x000fe400078e021a */
[----:B------:R-:W-:-:S04]  /*18e0*/  IMAD.HI.U32 R0, R41, R28, RZ ;  /* 0x0000001c29007227 */ /* 0x000fc800078e00ff */
[----:B------:R-:W-:Y:S01]  /*18f0*/  @!P4 IMAD.MOV R12, RZ, RZ, -R12 ;  /* 0x000000ffff0cc224 */ /* 0x000fe200078e0a0c */
[C---:B------:R-:W-:Y:S01]  /*1900*/  ISETP.GT.U32.AND P4, PT, R71.reuse, R16, PT ;  /* 0x000000104700720c */ /* 0x040fe20003f84070 */
[----:B------:R-:W-:Y:S02]  /*1910*/  IMAD.MOV R0, RZ, RZ, -R0 ;  /* 0x000000ffff007224 */ /* 0x000fe400078e0a00 */
[--C-:B------:R-:W-:Y:S01]  /*1920*/  @!P5 IMAD.IADD R20, R20, 0x1, -R71.reuse ;  /* 0x000000011414d824 */ /* 0x100fe200078e0a47 */
[C---:B------:R-:W-:Y:S01]  /*1930*/  ISETP.GT.U32.AND P5, PT, R71.reuse, R26, PT ;  /* 0x0000001a4700720c */ /* 0x040fe20003fa4070 */
[----:B------:R-:W-:Y:S01]  /*1940*/  @!P2 IMAD.IADD R18, R18, 0x1, -R71 ;  /* 0x000000011212a824 */ /* 0x000fe200078e0a47 */
[C---:B------:R-:W-:Y:S01]  /*1950*/  ISETP.GT.U32.AND P2, PT, R71.reuse, R24, PT ;  /* 0x000000184700720c */ /* 0x040fe20003f44070 */
[----:B------:R-:W-:Y:S02]  /*1960*/  IMAD R28, R71, R0, R28 ;  /* 0x00000000471c7224 */ /* 0x000fe400078e021c */
[----:B------:R-:W-:-:S04]  /*1970*/  IMAD.HI.U32 R3, R41, R30, RZ ;  /* 0x0000001e29037227 */ /* 0x000fc800078e00ff */
[----:B------:R-:W-:Y:S01]  /*1980*/  @!P6 IMAD.MOV R18, RZ, RZ, -R18 ;  /* 0x000000ffff12e224 */ /* 0x000fe200078e0a12 */
[C---:B------:R-:W-:Y:S01]  /*1990*/  ISETP.GT.U32.AND P6, PT, R71.reuse, R28, PT ;  /* 0x0000001c4700720c */ /* 0x040fe20003fc4070 */
[----:B------:R-:W-:Y:S02]  /*19a0*/  IMAD.MOV R3, RZ, RZ, -R3 ;  /* 0x000000ffff037224 */ /* 0x000fe400078e0a03 */
[--C-:B------:R-:W-:Y:S01]  /*19b0*/  @!P4 IMAD.IADD R16, R16, 0x1, -R71.reuse ;  /* 0x000000011010c824 */ /* 0x100fe200078e0a47 */
[C---:B------:R-:W-:Y:S01]  /*19c0*/  ISETP.GT.U32.AND P4, PT, R71.reuse, R22, PT ;  /* 0x000000164700720c */ /* 0x040fe20003f84070 */
[----:B------:R-:W-:Y:S02]  /*19d0*/  IMAD R30, R71, R3, R30 ;  /* 0x00000003471e7224 */ /* 0x000fe400078e021e */
[----:B------:R-:W-:Y:S02]  /*19e0*/  VIADD R3, R39, 0xe ;  /* 0x0000000e27037836 */ /* 0x000fe40000000000 */
[----:B------:R-:W-:-:S02]  /*19f0*/  @!P5 IMAD.IADD R26, R26, 0x1, -R71 ;  /* 0x000000011a1ad824 */ /* 0x000fc400078e0a47 */
[--C-:B------:R-:W-:Y:S01]  /*1a00*/  @!P2 IMAD.IADD R24, R24, 0x1, -R71.reuse ;  /* 0x000000011818a824 */ /* 0x100fe200078e0a47 */
[C---:B------:R-:W-:Y:S01]  /*1a10*/  ISETP.GT.U32.AND P2, PT, R71.reuse, R20, PT ;  /* 0x000000144700720c */ /* 0x040fe20003f44070 */
[----:B------:R-:W-:Y:S01]  /*1a20*/  @!P3 IMAD.MOV R16, RZ, RZ, -R16 ;  /* 0x000000ffff10b224 */ /* 0x000fe200078e0a10 */
[----:B------:R-:W-:Y:S01]  /*1a30*/  IABS R162, R3 ;  /* 0x0000000300a27213 */ /* 0x000fe20000000000 */
[----:B------:R-:W-:Y:S01]  /*1a40*/  @!P6 IMAD.IADD R28, R28, 0x1, -R71 ;  /* 0x000000011c1ce824 */ /* 0x000fe200078e0a47 */
[----:B------:R-:W-:Y:S01]  /*1a50*/  ISETP.GT.U32.AND P3, PT, R71, R26, PT ;  /* 0x0000001a4700720c */ /* 0x000fe20003f64070 */
[----:B------:R-:W-:Y:S01]  /*1a60*/  IMAD.MOV.U32 R14, RZ, RZ, R2 ;  /* 0x000000ffff0e7224 */ /* 0x000fe200078e0002 */
[----:B------:R-:W-:Y:S01]  /*1a70*/  ISETP.GE.AND P6, PT, R27, RZ, PT ;  /* 0x000000ff1b00720c */ /* 0x000fe20003fc6270 */
[----:B------:R-:W-:Y:S01]  /*1a80*/  IMAD.HI.U32 R0, R41, R162, RZ ;  /* 0x000000a229007227 */ /* 0x000fe200078e00ff */
[----:B------:R-:W-:-:S03]  /*1a90*/  ISETP.GT.U32.AND P5, PT, R71, R24, PT ;  /* 0x000000184700720c */ /* 0x000fc60003fa4070 */
[----:B------:R-:W-:-:S04]  /*1aa0*/  IMAD.HI.U32 R4, R41, R158, RZ ;  /* 0x0000009e29047227 */ /* 0x000fc800078e00ff */
[----:B------:R-:W-:Y:S02]  /*1ab0*/  IMAD.MOV R2, RZ, RZ, -R0 ;  /* 0x000000ffff027224 */ /* 0x000fe400078e0a00 */
[----:B------:R-:W-:Y:S02]  /*1ac0*/  IMAD.MOV R4, RZ, RZ, -R4 ;  /* 0x000000ffff047224 */ /* 0x000fe400078e0a04 */
[--C-:B------:R-:W-:Y:S01]  /*1ad0*/  @!P2 IMAD.IADD R20, R20, 0x1, -R71.reuse ;  /* 0x000000011414a824 */ /* 0x100fe200078e0a47 */
[----:B------:R-:W-:Y:S01]  /*1ae0*/  ISETP.GT.U32.AND P2, PT, R71, R30, PT ;  /* 0x0000001e4700720c */ /* 0x000fe20003f44070 */
[--C-:B------:R-:W-:Y:S01]  /*1af0*/  @!P3 IMAD.IADD R26, R26, 0x1, -R71.reuse ;  /* 0x000000011a1ab824 */ /* 0x100fe200078e0a47 */
[----:B------:R-:W-:Y:S01]  /*1b00*/  ISETP.GE.AND P3, PT, R5, RZ, PT ;  /* 0x000000ff0500720c */ /* 0x000fe20003f66270 */
[----:B------:R-:W-:Y:S02]  /*1b10*/  IMAD R162, R71, R2, R162 ;  /* 0x0000000247a27224 */ /* 0x000fe400078e02a2 */
[----:B------:R-:W-:Y:S01]  /*1b20*/  @!P4 IMAD.IADD R22, R22, 0x1, -R71 ;  /* 0x000000011616c824 */ /* 0x000fe200078e0a47 */
[----:B------:R-:W-:Y:S01]  /*1b30*/  ISETP.GE.AND P4, PT, R23, RZ, PT ;  /* 0x000000ff1700720c */ /* 0x000fe20003f86270 */
[----:B------:R-:W-:-:S02]  /*1b40*/  IMAD R158, R71, R4, R158 ;  /* 0x00000004479e7224 */ /* 0x000fc400078e029e */
[----:B------:R-:W-:Y:S01]  /*1b50*/  @!P6 IMAD.MOV R26, RZ, RZ, -R26 ;  /* 0x000000ffff1ae224 */ /* 0x000fe200078e0a1a */
[----:B------:R-:W-:Y:S01]  /*1b60*/  ISETP.GT.U32.AND P6, PT, R71, R162, PT ;  /* 0x000000a24700720c */ /* 0x000fe20003fc4070 */
[----:B------:R-:W-:Y:S02]  /*1b70*/  VIADD R4, R39, 0xf ;  /* 0x0000000f27047836 */ /* 0x000fe40000000000 */
[----:B------:R-:W-:Y:S01]  /*1b80*/  @!P2 IMAD.IADD R30, R30, 0x1, -R71 ;  /* 0x000000011e1ea824 */ /* 0x000fe200078e0a47 */
[----:B------:R-:W-:Y:S01]  /*1b90*/  ISETP.GE.AND P2, PT, R29, RZ, PT ;  /* 0x000000ff1d00720c */ /* 0x000fe20003f46270 */
[----:B------:R-:W-:Y:S01]  /*1ba0*/  VIADD R5, R39, 0x10 ;  /* 0x0000001027057836 */ /* 0x000fe20000000000 */
[----:B------:R-:W-:Y:S01]  /*1bb0*/  IABS R118, R4 ;  /* 0x0000000400767213 */ /* 0x000fe20000000000 */
[----:B------:R-:W-:Y:S01]  /*1bc0*/  @!P1 IMAD.MOV R14, RZ, RZ, -R14 ;  /* 0x000000ffff0e9224 */ /* 0x000fe200078e0a0e */
[C---:B------:R-:W-:Y:S01]  /*1bd0*/  ISETP.GT.U32.AND P1, PT, R71.reuse, R22, PT ;  /* 0x000000164700720c */ /* 0x040fe20003f24070 */
[----:B------:R-:W-:Y:S01]  /*1be0*/  @!P4 IMAD.MOV R20, RZ, RZ, -R20 ;  /* 0x000000ffff14c224 */ /* 0x000fe200078e0a14 */
[----:B------:R-:W-:Y:S01]  /*1bf0*/  ISETP.GT.U32.AND P4, PT, R71, R30, PT ;  /* 0x0000001e4700720c */ /* 0x000fe20003f84070 */
[----:B------:R-:W-:Y:S01]  /*1c00*/  IMAD.HI.U32 R0, R41, R118, RZ ;  /* 0x0000007629007227 */ /* 0x000fe200078e00ff */
[----:B------:R-:W-:-:S03]  /*1c10*/  IABS R120, R5 ;  /* 0x0000000500787213 */ /* 0x000fc60000000000 */
[--C-:B------:R-:W-:Y:S02]  /*1c20*/  @!P6 IMAD.IADD R162, R162, 0x1, -R71.reuse ;  /* 0x00000001a2a2e824 */ /* 0x100fe400078e0a47 */
[----:B------:R-:W-:Y:S02]  /*1c30*/  IMAD.MOV R0, RZ, RZ, -R0 ;  /* 0x000000ffff007224 */ /* 0x000fe400078e0a00 */
[----:B------:R-:W-:Y:S01]  /*1c40*/  @!P5 IMAD.IADD R24, R24, 0x1, -R71 ;  /* 0x000000011818d824 */ /* 0x000fe200078e0a47 */
[C---:B------:R-:W-:Y:S01]  /*1c50*/  ISETP.GT.U32.AND P6, PT, R71.reuse, R162, PT ;  /* 0x000000a24700720c */ /* 0x040fe20003fc4070 */
[C---:B------:R-:W-:Y:S01]  /*1c60*/  IMAD R118, R71.reuse, R0, R118 ;  /* 0x0000000047767224 */ /* 0x040fe200078e0276 */
[----:B------:R-:W-:Y:S01]  /*1c70*/  ISETP.GT.U32.AND P5, PT, R71, R158, PT ;  /* 0x0000009e4700720c */ /* 0x000fe20003fa4070 */
[----:B------:R-:W-:-:S04]  /*1c80*/  IMAD.HI.U32 R0, R41, R120, RZ ;  /* 0x0000007829007227 */ /* 0x000fc800078e00ff */
[----:B------:R-:W-:Y:S02]  /*1c90*/  IMAD.MOV R2, RZ, RZ, -R0 ;  /* 0x000000ffff027224 */ /* 0x000fe400078e0a00 */
[--C-:B------:R-:W-:Y:S01]  /*1ca0*/  @!P4 IMAD.IADD R30, R30, 0x1, -R71.reuse ;  /* 0x000000011e1ec824 */ /* 0x100fe200078e0a47 */
[C---:B------:R-:W-:Y:S01]  /*1cb0*/  ISETP.GT.U32.AND P4, PT, R71.reuse, R118, PT ;  /* 0x000000764700720c */ /* 0x040fe20003f84070 */
[----:B------:R-:W-:Y:S02]  /*1cc0*/  IMAD R120, R71, R2, R120 ;  /* 0x0000000247787224 */ /* 0x000fe400078e0278 */
[--C-:B------:R-:W-:Y:S01]  /*1cd0*/  @!P1 IMAD.IADD R22, R22, 0x1, -R71.reuse ;  /* 0x0000000116169824 */ /* 0x100fe200078e0a47 */
[----:B------:R-:W-:Y:S01]  /*1ce0*/  ISETP.GE.AND P1, PT, R25, RZ, PT ;  /* 0x000000ff1900720c */ /* 0x000fe20003f26270 */
[----:B------:R-:W-:Y:S01]  /*1cf0*/  @!P3 IMAD.MOV R24, RZ, RZ, -R24 ;  /* 0x000000ffff18b224 */ /* 0x000fe200078e0a18 */
[----:B------:R-:W-:Y:S01]  /*1d00*/  ISETP.GE.AND P3, PT, R31, RZ, PT ;  /* 0x000000ff1f00720c */ /* 0x000fe20003f66270 */
[----:B------:R-:W-:Y:S01]  /*1d10*/  @!P6 IMAD.IADD R162, R162, 0x1, -R71 ;  /* 0x00000001a2a2e824 */ /* 0x000fe200078e0a47 */
[----:B------:R-:W-:Y:S01]  /*1d20*/  ISETP.GT.U32.AND P6, PT, R71, R120, PT ;  /* 0x000000784700720c */ /* 0x000fe20003fc4070 */
[----:B------:R-:W-:-:S02]  /*1d30*/  VIADD R23, R39, 0x11 ;  /* 0x0000001127177836 */ /* 0x000fc40000000000 */
[--C-:B------:R-:W-:Y:S01]  /*1d40*/  @!P5 IMAD.IADD R158, R158, 0x1, -R71.reuse ;  /* 0x000000019e9ed824 */ /* 0x100fe200078e0a47 */
[----:B------:R-:W-:Y:S01]  /*1d50*/  ISETP.GT.U32.AND P5, PT, R71, R28, PT ;  /* 0x0000001c4700720c */ /* 0x000fe20003fa4070 */
[----:B------:R-:W-:Y:S01]  /*1d60*/  @!P4 IMAD.IADD R118, R118, 0x1, -R71 ;  /* 0x000000017676c824 */ /* 0x000fe200078e0a47 */
[----:B------:R-:W-:Y:S01]  /*1d70*/  IABS R90, R23 ;  /* 0x00000017005a7213 */ /* 0x000fe20000000000 */
[----:B------:R-:W-:Y:S01]  /*1d80*/  VIADD R2, R39, 0x12 ;  /* 0x0000001227027836 */ /* 0x000fe20000000000 */
[----:B------:R-:W-:Y:S01]  /*1d90*/  ISETP.GE.AND P4, PT, R5, RZ, PT ;  /* 0x000000ff0500720c */ /* 0x000fe20003f86270 */
[----:B------:R-:W-:Y:S01]  /*1da0*/  @!P1 IMAD.MOV R22, RZ, RZ, -R22 ;  /* 0x000000ffff169224 */ /* 0x000fe200078e0a16 */
[----:B------:R-:W-:Y:S01]  /*1db0*/  ISETP.GT.U32.AND P1, PT, R71, R158, PT ;  /* 0x0000009e4700720c */ /* 0x000fe20003f24070 */
[----:B------:R-:W-:Y:S01]  /*1dc0*/  IMAD.HI.U32 R0, R41, R90, RZ ;  /* 0x0000005a29007227 */ /* 0x000fe200078e00ff */
[----:B------:R-:W-:-:S03]  /*1dd0*/  IABS R134, R2 ;  /* 0x0000000200867213 */ /* 0x000fc60000000000 */
[----:B------:R-:W-:Y:S01]  /*1de0*/  @!P3 IMAD.MOV R30, RZ, RZ, -R30 ;  /* 0x000000ffff1eb224 */ /* 0x000fe200078e0a1e */
[----:B------:R-:W-:Y:S01]  /*1df0*/  ISETP.GT.U32.AND P3, PT, R71, R118, PT ;  /* 0x000000764700720c */ /* 0x000fe20003f64070 */
[----:B------:R-:W-:Y:S02]  /*1e00*/  @!P6 IMAD.IADD R120, R120, 0x1, -R71 ;  /* 0x000000017878e824 */ /* 0x000fe400078e0a47 */
[----:B------:R-:W-:Y:S02]  /*1e10*/  IMAD.MOV R0, RZ, RZ, -R0 ;  /* 0x000000ffff007224 */ /* 0x000fe400078e0a00 */
[----:B------:R-:W-:Y:S01]  /*1e20*/  VIADD R5, R39, 0x14 ;  /* 0x0000001427057836 */ /* 0x000fe20000000000 */
[C---:B------:R-:W-:Y:S01]  /*1e30*/  ISETP.GT.U32.AND P6, PT, R71.reuse, R120, PT ;  /* 0x000000784700720c */ /* 0x040fe20003fc4070 */
[----:B------:R-:W-:Y:S02]  /*1e40*/  IMAD R90, R71, R0, R90 ;  /* 0x00000000475a7224 */ /* 0x000fe400078e025a */
[----:B------:R-:W-:Y:S01]  /*1e50*/  IMAD.HI.U32 R0, R41, R134, RZ ;  /* 0x0000008629007227 */ /* 0x000fe200078e00ff */
[----:B------:R-:W-:-:S03]  /*1e60*/  IABS R126, R5 ;  /* 0x00000005007e7213 */ /* 0x000fc60000000000 */
[--C-:B------:R-:W-:Y:S01]  /*1e70*/  @!P5 IMAD.IADD R28, R28, 0x1, -R71.reuse ;  /* 0x000000011c1cd824 */ /* 0x100fe200078e0a47 */
[----:B------:R-:W-:Y:S01]  /*1e80*/  ISETP.GE.AND P5, PT, R32, RZ, PT ;  /* 0x000000ff2000720c */ /* 0x000fe20003fa6270 */
[----:B------:R-:W-:Y:S02]  /*1e90*/  IMAD.MOV R0, RZ, RZ, -R0 ;  /* 0x000000ffff007224 */ /* 0x000fe400078e0a00 */
[----:B------:R-:W-:Y:S01]  /*1ea0*/  @!P2 IMAD.MOV R28, RZ, RZ, -R28 ;  /* 0x000000ffff1ca224 */ /* 0x000fe200078e0a1c */
[----:B------:R-:W-:Y:S01]  /*1eb0*/  ISETP.GE.AND P2, PT, R4, RZ, PT ;  /* 0x000000ff0400720c */ /* 0x000fe20003f46270 */
[--C-:B------:R-:W-:Y:S01]  /*1ec0*/  @!P1 IMAD.IADD R158, R158, 0x1, -R71.reuse ;  /* 0x000000019e9e9824 */ /* 0x100fe200078e0a47 */
[----:B------:R-:W-:Y:S01]  /*1ed0*/  ISETP.GE.AND P1, PT, R3, RZ, PT ;  /* 0x000000ff0300720c */ /* 0x000fe20003f26270 */
[----:B------:R-:W-:Y:S01]  /*1ee0*/  @!P3 IMAD.IADD R118, R118, 0x1, -R71 ;  /* 0x000000017676b824 */ /* 0x000fe200078e0a47 */
[C---:B------:R-:W-:Y:S01]  /*1ef0*/  ISETP.GT.U32.AND P3, PT, R71.reuse, R90, PT ;  /* 0x0000005a4700720c */ /* 0x040fe20003f64070 */
[----:B------:R-:W-:-:S02]  /*1f00*/  IMAD R134, R71, R0, R134 ;  /* 0x0000000047867224 */ /* 0x000fc400078e0286 */
[----:B------:R-:W-:-:S04]  /*1f10*/  IMAD.HI.U32 R3, R41, R126, RZ ;  /* 0x0000007e29037227 */ /* 0x000fc800078e00ff */
[----:B------:R-:W-:Y:S01]  /*1f20*/  @!P6 IMAD.IADD R120, R120, 0x1, -R71 ;  /* 0x000000017878e824 */ /* 0x000fe200078e0a47 */
[----:B------:R-:W-:Y:S01]  /*1f30*/  ISETP.GT.U32.AND P6, PT, R71, R134, PT ;  /* 0x000000864700720c */ /* 0x000fe20003fc4070 */
[----:B------:R-:W-:Y:S02]  /*1f40*/  IMAD.MOV R3, RZ, RZ, -R3 ;  /* 0x000000ffff037224 */ /* 0x000fe400078e0a03 */
[----:B------:R-:W-:Y:S02]  /*1f50*/  VIADD R4, R39, 0x13 ;  /* 0x0000001327047836 */ /* 0x000fe40000000000 */
[----:B------:R-:W-:Y:S02]  /*1f60*/  IMAD R126, R71, R3, R126 ;  /* 0x00000003477e7224 */ /* 0x000fe400078e027e */
[----:B------:R-:W-:Y:S01]  /*1f70*/  @!P2 IMAD.MOV R118, RZ, RZ, -R118 ;  /* 0x000000ffff76a224 */ /* 0x000fe200078e0a76 */
[----:B------:R-:W-:Y:S01]  /*1f80*/  IABS R122, R4 ;  /* 0x00000004007a7213 */ /* 0x000fe20000000000 */
[----:B------:R-:W-:Y:S01]  /*1f90*/  @!P3 IMAD.IADD R90, R90, 0x1, -R71 ;  /* 0x000000015a5ab824 */ /* 0x000fe200078e0a47 */
[----:B------:R-:W-:Y:S01]  /*1fa0*/  ISETP.GE.AND P2, PT, R4, RZ, PT ;  /* 0x000000ff0400720c */ /* 0x000fe20003f46270 */
[----:B------:R-:W-:-:S02]  /*1fb0*/  VIADD R4, R39, 0x15 ;  /* 0x0000001527047836 */ /* 0x000fc40000000000 */
[----:B------:R-:W-:Y:S01]  /*1fc0*/  @!P4 IMAD.MOV R120, RZ, RZ, -R120 ;  /* 0x000000ffff78c224 */ /* 0x000fe200078e0a78 */
[----:B------:R-:W-:Y:S01]  /*1fd0*/  ISETP.GT.U32.AND P4, PT, R71, R126, PT ;  /* 0x0000007e4700720c */ /* 0x000fe20003f84070 */
[----:B------:R-:W-:Y:S01]  /*1fe0*/  @!P1 IMAD.MOV R162, RZ, RZ, -R162 ;  /* 0x000000ffffa29224 */ /* 0x000fe200078e0aa2 */
[----:B------:R-:W-:Y:S01]  /*1ff0*/  ISETP.GE.AND P1, PT, R2, RZ, PT ;  /* 0x000000ff0200720c */ /* 0x000fe20003f26270 */
[----:B------:R-:W-:Y:S01]  /*2000*/  IMAD.HI.U32 R2, R41, R122, RZ ;  /* 0x0000007a29027227 */ /* 0x000fe200078e00ff */
[----:B------:R-:W-:Y:S02]  /*2010*/  ISETP.GT.U32.AND P3, PT, R71, R90, PT ;  /* 0x0000005a4700720c */ /* 0x000fe40003f64070 */
[----:B------:R-:W-:Y:S01]  /*2020*/  IABS R132, R4 ;  /* 0x0000000400847213 */ /* 0x000fe20000000000 */
[----:B------:R-:W-:Y:S01]  /*2030*/  @!P6 IMAD.IADD R134, R134, 0x1, -R71 ;  /* 0x000000018686e824 */ /* 0x000fe200078e0a47 */
[----:B------:R-:W-:Y:S01]  /*2040*/  IADD3 R2, PT, PT, -R2, RZ, RZ ;  /* 0x000000ff02027210 */ /* 0x000fe20007ffe1ff */
[----:B------:R-:W-:Y:S01]  /*2050*/  @!P5 IMAD.MOV R158, RZ, RZ, -R158 ;  /* 0x000000ffff9ed224 */ /* 0x000fe200078e0a9e */
[----:B------:R-:W-:Y:S01]  /*2060*/  ISETP.GE.AND P5, PT, R23, RZ, PT ;  /* 0x000000ff1700720c */ /* 0x000fe20003fa6270 */
[----:B------:R-:W-:Y:S01]  /*2070*/  VIADD R25, R39, 0x17 ;  /* 0x0000001727197836 */ /* 0x000fe20000000000 */
[----:B------:R-:W-:Y:S01]  /*2080*/  ISETP.GT.U32.AND P6, PT, R71, R134, PT ;  /* 0x000000864700720c */ /* 0x000fe20003fc4070 */
[----:B------:R-:W-:-:S03]  /*2090*/  IMAD.HI.U32 R0, R41, R132, RZ ;  /* 0x0000008429007227 */ /* 0x000fc600078e00ff */
[----:B------:R-:W-:Y:S01]  /*20a0*/  IABS R136, R25 ;  /* 0x0000001900887213 */ /* 0x000fe20000000000 */
[----:B------:R-:W-:Y:S02]  /*20b0*/  IMAD R122, R71, R2, R122 ;  /* 0x00000002477a7224 */ /* 0x000fe400078e027a */
[C---:B------:R-:W-:Y:S02]  /*20c0*/  VIADD R23, R39.reuse, 0x16 ;  /* 0x0000001627177836 */ /* 0x040fe40000000000 */
[----:B------:R-:W-:Y:S02]  /*20d0*/  VIADD R27, R39, 0x18 ;  /* 0x00000018271b7836 */ /* 0x000fe40000000000 */
[----:B------:R-:W-:Y:S01]  /*20e0*/  IMAD.MOV R0, RZ, RZ, -R0 ;  /* 0x000000ffff007224 */ /* 0x000fe200078e0a00 */
[----:B------:R-:W-:Y:S01]  /*20f0*/  IABS R124, R23 ;  /* 0x00000017007c7213 */ /* 0x000fe20000000000 */
[--C-:B------:R-:W-:Y:S01]  /*2100*/  @!P4 IMAD.IADD R126, R126, 0x1, -R71.reuse ;  /* 0x000000017e7ec824 */ /* 0x100fe200078e0a47 */
[----:B------:R-:W-:Y:S01]  /*2110*/  IABS R128, R27 ;  /* 0x0000001b00807213 */ /* 0x000fe20000000000 */
[----:B------:R-:W-:Y:S01]  /*2120*/  @!P3 IMAD.IADD R90, R90, 0x1, -R71 ;  /* 0x000000015a5ab824 */ /* 0x000fe200078e0a47 */
[C---:B------:R-:W-:Y:S01]  /*2130*/  ISETP.GT.U32.AND P3, PT, R71.reuse, R122, PT ;  /* 0x0000007a4700720c */ /* 0x040fe20003f64070 */
[C---:B------:R-:W-:Y:S01]  /*2140*/  IMAD R132, R71.reuse, R0, R132 ;  /* 0x0000000047847224 */ /* 0x040fe200078e0284 */
[----:B------:R-:W-:Y:S01]  /*2150*/  ISETP.GT.U32.AND P4, PT, R71, R126, PT ;  /* 0x0000007e4700720c */ /* 0x000fe20003f84070 */
[----:B------:R-:W-:-:S04]  /*2160*/  IMAD.HI.U32 R2, R41, R136, RZ ;  /* 0x0000008829027227 */ /* 0x000fc800078e00ff */
[----:B------:R-:W-:Y:S01]  /*2170*/  @!P5 IMAD.MOV R90, RZ, RZ, -R90 ;  /* 0x000000ffff5ad224 */ /* 0x000fe200078e0a5a */
[----:B------:R-:W-:Y:S01]  /*2180*/  ISETP.GE.AND P5, PT, R5, RZ, PT ;  /* 0x000000ff0500720c */ /* 0x000fe20003fa6270 */
[----:B------:R-:W-:Y:S01]  /*2190*/  @!P6 IMAD.IADD R134, R134, 0x1, -R71 ;  /* 0x000000018686e824 */ /* 0x000fe200078e0a47 */
[----:B------:R-:W-:Y:S01]  /*21a0*/  ISETP.GT.U32.AND P6, PT, R71, R132, PT ;  /* 0x000000844700720c */ /* 0x000fe20003fc4070 */
[----:B------:R-:W-:-:S04]  /*21b0*/  IMAD.HI.U32 R0, R41, R124, RZ ;  /* 0x0000007c29007227 */ /* 0x000fc800078e00ff */
[----:B------:R-:W-:-:S04]  /*21c0*/  IMAD.HI.U32 R3, R41, R128, RZ ;  /* 0x0000008029037227 */ /* 0x000fc800078e00ff */
[----:B------:R-:W-:Y:S02]  /*21d0*/  IMAD.MOV R2, RZ, RZ, -R2 ;  /* 0x000000ffff027224 */ /* 0x000fe400078e0a02 */
[----:B------:R-:W-:Y:S02]  /*21e0*/  IMAD.MOV R0, RZ, RZ, -R0 ;  /* 0x000000ffff007224 */ /* 0x000fe400078e0a00 */
[----:B------:R-:W-:Y:S02]  /*21f0*/  IMAD.MOV R3, RZ, RZ, -R3 ;  /* 0x000000ffff037224 */ /* 0x000fe400078e0a03 */
[C---:B------:R-:W-:Y:S02]  /*2200*/  IMAD R136, R71.reuse, R2, R136 ;  /* 0x0000000247887224 */ /* 0x040fe400078e0288 */
[----:B------:R-:W-:Y:S02]  /*2210*/  @!P3 IMAD.IADD R122, R122, 0x1, -R71 ;  /* 0x000000017a7ab824 */ /* 0x000fe400078e0a47 */
[----:B------:R-:W-:-:S02]  /*2220*/  IMAD R124, R71, R0, R124 ;  /* 0x00000000477c7224 */ /* 0x000fc400078e027c */
[C---:B------:R-:W-:Y:S01]  /*2230*/  IMAD R128, R71.reuse, R3, R128 ;  /* 0x0000000347807224 */ /* 0x040fe200078e0280 */
[C---:B------:R-:W-:Y:S01]  /*2240*/  ISETP.GT.U32.AND P3, PT, R71.reuse, R122, PT ;  /* 0x0000007a4700720c */ /* 0x040fe20003f64070 */
[--C-:B------:R-:W-:Y:S01]  /*2250*/  @!P4 IMAD.IADD R126, R126, 0x1, -R71.reuse ;  /* 0x000000017e7ec824 */ /* 0x100fe200078e0a47 */
[----:B------:R-:W-:Y:S01]  /*2260*/  ISETP.GT.U32.AND P4, PT, R71, R136, PT ;  /* 0x000000884700720c */ /* 0x000fe20003f84070 */
[----:B------:R-:W-:Y:S02]  /*2270*/  VIADD R2, R39, 0x19 ;  /* 0x0000001927027836 */ /* 0x000fe40000000000 */
[--C-:B------:R-:W-:Y:S01]  /*2280*/  @!P6 IMAD.IADD R132, R132, 0x1, -R71.reuse ;  /* 0x000000018484e824 */ /* 0x100fe200078e0a47 */
[C---:B------:R-:W-:Y:S01]  /*2290*/  ISETP.GT.U32.AND P6, PT, R71.reuse, R124, PT ;  /* 0x0000007c4700720c */ /* 0x040fe20003fc4070 */
[----:B------:R-:W-:Y:S01]  /*22a0*/  @!P5 IMAD.MOV R126, RZ, RZ, -R126 ;  /* 0x000000ffff7ed224 */ /* 0x000fe200078e0a7e */
[----:B------:R-:W-:Y:S01]  /*22b0*/  ISETP.GT.U32.AND P5, PT, R71, R128, PT ;  /* 0x000000804700720c */ /* 0x000fe20003fa4070 */
[----:B------:R-:W-:Y:S01]  /*22c0*/  VIADD R3, R39, 0x1a ;  /* 0x0000001a27037836 */ /* 0x000fe20000000000 */
[----:B------:R-:W-:Y:S01]  /*22d0*/  IABS R130, R2 ;  /* 0x0000000200827213 */ /* 0x000fe20000000000 */
[----:B------:R-:W-:Y:S01]  /*22e0*/  @!P1 IMAD.MOV R134, RZ, RZ, -R134 ;  /* 0x000000ffff869224 */ /* 0x000fe200078e0a86 */
[----:B------:R-:W-:Y:S01]  /*22f0*/  ISETP.GT.U32.AND P1, PT, R71, R132, PT ;  /* 0x000000844700720c */ /* 0x000fe20003f24070 */
[----:B------:R-:W-:Y:S01]  /*2300*/  @!P3 IMAD.IADD R122, R122, 0x1, -R71 ;  /* 0x000000017a7ab824 */ /* 0x000fe200078e0a47 */
[----:B------:R-:W-:Y:S01]  /*2310*/  IABS R140, R3 ;  /* 0x00000003008c7213 */ /* 0x000fe20000000000 */
[----:B------:R-:W-:Y:S01]  /*2320*/  IMAD.HI.U32 R0, R41, R130, RZ ;  /* 0x0000008229007227 */ /* 0x000fe200078e00ff */
[----:B------:R-:W-:-:S03]  /*2330*/  ISETP.GE.AND P3, PT, R4, RZ, PT ;  /* 0x000000ff0400720c */ /* 0x000fc60003f66270 */
[--C-:B------:R-:W-:Y:S02]  /*2340*/  @!P4 IMAD.IADD R136, R136, 0x1, -R71.reuse ;  /* 0x000000018888c824 */ /* 0x100fe400078e0a47 */
[----:B------:R-:W-:Y:S02]  /*2350*/  IMAD.MOV R0, RZ, RZ, -R0 ;  /* 0x000000ffff007224 */ /* 0x000fe400078e0a00 */
[--C-:B------:R-:W-:Y:S01]  /*2360*/  @!P6 IMAD.IADD R124, R124, 0x1, -R71.reuse ;  /* 0x000000017c7ce824 */ /* 0x100fe200078e0a47 */
[----:B------:R-:W-:Y:S01]  /*2370*/  ISETP.GE.AND P6, PT, R27, RZ, PT ;  /* 0x000000ff1b00720c */ /* 0x000fe20003fc6270 */
[----:B------:R-:W-:Y:S01]  /*2380*/  @!P5 IMAD.IADD R128, R128, 0x1, -R71 ;  /* 0x000000018080d824 */ /* 0x000fe200078e0a47 */
[C---:B------:R-:W-:Y:S01]  /*2390*/  ISETP.GT.U32.AND P5, PT, R71.reuse, R136, PT ;  /* 0x000000884700720c */ /* 0x040fe20003fa4070 */
[C---:B------:R-:W-:Y:S01]  /*23a0*/  IMAD R130, R71.reuse, R0, R130 ;  /* 0x0000000047827224 */ /* 0x040fe200078e0282 */
[----:B------:R-:W-:Y:S01]  /*23b0*/  ISETP.GT.U32.AND P4, PT, R71, R124, PT ;  /* 0x0000007c4700720c */ /* 0x000fe20003f84070 */
[----:B------:R-:W-:-:S04]  /*23c0*/  IMAD.HI.U32 R0, R41, R140, RZ ;  /* 0x0000008c29007227 */ /* 0x000fc800078e00ff */
[----:B------:R-:W-:Y:S02]  /*23d0*/  IMAD.MOV R0, RZ, RZ, -R0 ;  /* 0x000000ffff007224 */ /* 0x000fe400078e0a00 */
[--C-:B------:R-:W-:Y:S01]  /*23e0*/  @!P1 IMAD.IADD R132, R132, 0x1, -R71.reuse ;  /* 0x0000000184849824 */ /* 0x100fe200078e0a47 */
[----:B------:R-:W-:Y:S01]  /*23f0*/  ISETP.GE.AND P1, PT, R25, RZ, PT ;  /* 0x000000ff1900720c */ /* 0x000fe20003f26270 */
[C---:B------:R-:W-:Y:S02]  /*2400*/  IMAD R140, R71.reuse, R0, R140 ;  /* 0x00000000478c7224 */ /* 0x040fe400078e028c */
[----:B------:R-:W-:Y:S01]  /*2410*/  @!P3 IMAD.MOV R132, RZ, RZ, -R132 ;  /* 0x000000ffff84b224 */ /* 0x000fe200078e0a84 */
[C---:B------:R-:W-:Y:S01]  /*2420*/  ISETP.GT.U32.AND P3, PT, R71.reuse, R128, PT ;  /* 0x000000804700720c */ /* 0x040fe20003f64070 */
[--C-:B------:R-:W-:Y:S01]  /*2430*/  @!P5 IMAD.IADD R136, R136, 0x1, -R71.reuse ;  /* 0x000000018888d824 */ /* 0x100fe200078e0a47 */
[C---:B------:R-:W-:Y:S01]  /*2440*/  ISETP.GT.U32.AND P5, PT, R71.reuse, R140, PT ;  /* 0x0000008c4700720c */ /* 0x040fe20003fa4070 */
[----:B------:R-:W-:Y:S01]  /*2450*/  @!P4 IMAD.IADD R124, R124, 0x1, -R71 ;  /* 0x000000017c7cc824 */ /* 0x000fe200078e0a47 */
[----:B------:R-:W-:Y:S01]  /*2460*/  ISETP.GT.U32.AND P4, PT, R71, R130, PT ;  /* 0x000000824700720c */ /* 0x000fe20003f84070 */
[----:B------:R-:W-:-:S02]  /*2470*/  VIADD R5, R39, 0x1c ;  /* 0x0000001c27057836 */ /* 0x000fc40000000000 */
[----:B------:R-:W-:Y:S01]  /*2480*/  @!P2 IMAD.MOV R122, RZ, RZ, -R122 ;  /* 0x000000ffff7aa224 */ /* 0x000fe200078e0a7a */
[----:B------:R-:W-:Y:S01]  /*2490*/  ISETP.GE.AND P2, PT, R23, RZ, PT ;  /* 0x000000ff1700720c */ /* 0x000fe20003f46270 */
[C---:B------:R-:W-:Y:S01]  /*24a0*/  VIADD R23, R39.reuse, 0x1d ;  /* 0x0000001d27177836 */ /* 0x040fe20000000000 */
[----:B------:R-:W-:Y:S01]  /*24b0*/  IABS R144, R5 ;  /* 0x0000000500907213 */ /* 0x000fe20000000000 */
[----:B------:R-:W-:Y:S02]  /*24c0*/  VIADD R4, R39, 0x1b ;  /* 0x0000001b27047836 */ /* 0x000fe40000000000 */
[--C-:B------:R-:W-:Y:S01]  /*24d0*/  @!P3 IMAD.IADD R128, R128, 0x1, -R71.reuse ;  /* 0x000000018080b824 */ /* 0x100fe200078e0a47 */
[----:B------:R-:W-:Y:S01]  /*24e0*/  IABS R146, R23 ;  /* 0x0000001700927213 */ /* 0x000fe20000000000 */
[----:B------:R-:W-:Y:S01]  /*24f0*/  @!P5 IMAD.IADD R140, R140, 0x1, -R71 ;  /* 0x000000018c8cd824 */ /* 0x000fe200078e0a47 */
[----:B------:R-:W-:Y:S01]  /*2500*/  ISETP.GE.AND P3, PT, R2, RZ, PT ;  /* 0x000000ff0200720c */ /* 0x000fe20003f66270 */
[----:B------:R-:W-:Y:S01]  /*2510*/  IMAD.HI.U32 R2, R41, R144, RZ ;  /* 0x0000009029027227 */ /* 0x000fe200078e00ff */
[----:B------:R-:W-:-:S02]  /*2520*/  IABS R142, R4 ;  /* 0x00000004008e7213 */ /* 0x000fc40000000000 */
[----:B------:R-:W-:Y:S01]  /*2530*/  ISETP.GT.U32.AND P5, PT, R71, R140, PT ;  /* 0x0000008c4700720c */ /* 0x000fe20003fa4070 */
[----:B------:R-:W-:Y:S01]  /*2540*/  @!P4 IMAD.IADD R130, R130, 0x1, -R71 ;  /* 0x000000018282c824 */ /* 0x000fe200078e0a47 */
[----:B------:R-:W-:Y:S01]  /*2550*/  ISETP.GE.AND P4, PT, R3, RZ, PT ;  /* 0x000000ff0300720c */ /* 0x000fe20003f86270 */
[----:B------:R-:W-:-:S04]  /*2560*/  IMAD.HI.U32 R3, R41, R146, RZ ;  /* 0x0000009229037227 */ /* 0x000fc800078e00ff */
[----:B------:R-:W-:Y:S02]  /*2570*/  IMAD.MOV R2, RZ, RZ, -R2 ;  /* 0x000000ffff027224 */ /* 0x000fe400078e0a02 */
[----:B------:R-:W-:Y:S01]  /*2580*/  @!P2 IMAD.MOV R124, RZ, RZ, -R124 ;  /* 0x000000ffff7ca224 */ /* 0x000fe200078e0a7c */
[C---:B------:R-:W-:Y:S01]  /*2590*/  ISETP.GT.U32.AND P2, PT, R71.reuse, R130, PT ;  /* 0x000000824700720c */ /* 0x040fe20003f44070 */
[----:B------:R-:W-:Y:S02]  /*25a0*/  IMAD.MOV R3, RZ, RZ, -R3 ;  /* 0x000000ffff037224 */ /* 0x000fe400078e0a03 */
[----:B------:R-:W-:Y:S02]  /*25b0*/  IMAD R144, R71, R2, R144 ;  /* 0x0000000247907224 */ /* 0x000fe400078e0290 */
[----:B------:R-:W-:-:S04]  /*25c0*/  IMAD.HI.U32 R0, R41, R142, RZ ;  /* 0x0000008e29007227 */ /* 0x000fc800078e00ff */
[C---:B------:R-:W-:Y:S02]  /*25d0*/  IMAD R146, R71.reuse, R3, R146 ;  /* 0x0000000347927224 */ /* 0x040fe400078e0292 */
[----:B------:R-:W-:Y:S01]  /*25e0*/  @!P6 IMAD.MOV R128, RZ, RZ, -R128 ;  /* 0x000000ffff80e224 */ /* 0x000fe200078e0a80 */
[C---:B------:R-:W-:Y:S01]  /*25f0*/  ISETP.GT.U32.AND P6, PT, R71.reuse, R144, PT ;  /* 0x000000904700720c */ /* 0x040fe20003fc4070 */
[----:B------:R-:W-:Y:S02]  /*2600*/  IMAD.MOV R0, RZ, RZ, -R0 ;  /* 0x000000ffff007224 */ /* 0x000fe400078e0a00 */
[----:B------:R-:W-:Y:S01]  /*2610*/  @!P5 IMAD.IADD R140, R140, 0x1, -R71 ;  /* 0x000000018c8cd824 */ /* 0x000fe200078e0a47 */
[----:B------:R-:W-:Y:S01]  /*2620*/  ISETP.GT.U32.AND P5, PT, R71, R146, PT ;  /* 0x000000924700720c */ /* 0x000fe20003fa4070 */
[----:B------:R-:W-:Y:S02]  /*2630*/  VIADD R3, R39, 0x1e ;  /* 0x0000001e27037836 */ /* 0x000fe40000000000 */
[----:B------:R-:W-:-:S02]  /*2640*/  IMAD R142, R71, R0, R142 ;  /* 0x00000000478e7224 */ /* 0x000fc400078e028e */
[--C-:B------:R-:W-:Y:S01]  /*2650*/  @!P2 IMAD.IADD R130, R130, 0x1, -R71.reuse ;  /* 0x000000018282a824 */ /* 0x100fe200078e0a47 */
[----:B------:R-:W-:Y:S01]  /*2660*/  ISETP.GE.AND P2, PT, R4, RZ, PT ;  /* 0x000000ff0400720c */ /* 0x000fe20003f46270 */
[----:B------:R-:W-:Y:S01]  /*2670*/  VIADD R4, R39, 0x1f ;  /* 0x0000001f27047836 */ /* 0x000fe20000000000 */
[----:B------:R-:W-:Y:S01]  /*2680*/  IABS R148, R3 ;  /* 0x0000000300947213 */ /* 0x000fe20000000000 */
[----:B------:R-:W-:Y:S01]  /*2690*/  @!P1 IMAD.MOV R136, RZ, RZ, -R136 ;  /* 0x000000ffff889224 */ /* 0x000fe200078e0a88 */
[----:B------:R-:W-:Y:S01]  /*26a0*/  ISETP.GT.U32.AND P1, PT, R71, R142, PT ;  /* 0x0000008e4700720c */ /* 0x000fe20003f24070 */
[----:B------:R-:W-:Y:S01]  /*26b0*/  @!P6 IMAD.IADD R144, R144, 0x1, -R71 ;  /* 0x000000019090e824 */ /* 0x000fe200078e0a47 */
[----:B------:R-:W-:Y:S01]  /*26c0*/  IABS R138, R4 ;  /* 0x00000004008a7213 */ /* 0x000fe20000000000 */
[----:B------:R-:W-:-:S04]  /*26d0*/  IMAD.HI.U32 R0, R41, R148, RZ ;  /* 0x0000009429007227 */ /* 0x000fc800078e00ff */
[----:B------:R-:W-:Y:S01]  /*26e0*/  @!P5 IMAD.IADD R146, R146, 0x1, -R71 ;  /* 0x000000019292d824 */ /* 0x000fe200078e0a47 */
[----:B------:R-:W-:Y:S01]  /*26f0*/  ISETP.GT.U32.AND P5, PT, R71, R144, PT ;  /* 0x000000904700720c */ /* 0x000fe20003fa4070 */
[----:B------:R-:W-:Y:S02]  /*2700*/  IMAD.MOV R2, RZ, RZ, -R0 ;  /* 0x000000ffff027224 */ /* 0x000fe400078e0a00 */
[----:B------:R-:W-:-:S04]  /*2710*/  IMAD.HI.U32 R0, R41, R138, RZ ;  /* 0x0000008a29007227 */ /* 0x000fc800078e00ff */
[----:B------:R-:W-:Y:S02]  /*2720*/  IMAD.MOV R0, RZ, RZ, -R0 ;  /* 0x000000ffff007224 */ /* 0x000fe400078e0a00 */
[--C-:B------:R-:W-:Y:S01]  /*2730*/  @!P1 IMAD.IADD R142, R142, 0x1, -R71.reuse ;  /* 0x000000018e8e9824 */ /* 0x100fe200078e0a47 */
[----:B------:R-:W-:Y:S01]  /*2740*/  ISETP.GE.AND P1, PT, R5, RZ, PT ;  /* 0x000000ff0500720c */ /* 0x000fe20003f26270 */
[----:B------:R-:W-:Y:S02]  /*2750*/  VIADD R5, R39, 0x20 ;  /* 0x0000002027057836 */ /* 0x000fe40000000000 */
[C---:B------:R-:W-:Y:S01]  /*2760*/  IMAD R138, R71.reuse, R0, R138 ;  /* 0x00000000478a7224 */ /* 0x040fe200078e028a */
[C---:B------:R-:W-:Y:S01]  /*2770*/  ISETP.GT.U32.AND P6, PT, R71.reuse, R142, PT ;  /* 0x0000008e4700720c */ /* 0x040fe20003fc4070 */
[----:B------:R-:W-:Y:S01]  /*2780*/  @!P5 IMAD.IADD R144, R144, 0x1, -R71 ;  /* 0x000000019090d824 */ /* 0x000fe200078e0a47 */
[----:B------:R-:W-:Y:S01]  /*2790*/  IABS R152, R5 ;  /* 0x0000000500987213 */ /* 0x000fe20000000000 */
[C---:B------:R-:W-:Y:S01]  /*27a0*/  IMAD R148, R71.reuse, R2, R148 ;  /* 0x0000000247947224 */ /* 0x040fe200078e0294 */
[----:B------:R-:W-:Y:S01]  /*27b0*/  ISETP.GT.U32.AND P5, PT, R71, R138, PT ;  /* 0x0000008a4700720c */ /* 0x000fe20003fa4070 */
[----:B------:R-:W-:-:S02]  /*27c0*/  VIADD R25, R39, 0x21 ;  /* 0x0000002127197836 */ /* 0x000fc40000000000 */
[----:B------:R-:W-:-:S03]  /*27d0*/  IMAD.HI.U32 R0, R41, R152, RZ ;  /* 0x0000009829007227 */ /* 0x000fc600078e00ff */
[----:B------:R-:W-:Y:S01]  /*27e0*/  IABS R150, R25 ;  /* 0x0000001900967213 */ /* 0x000fe20000000000 */
[----:B------:R-:W-:Y:S02]  /*27f0*/  IMAD.MOV R2, RZ, RZ, -R0 ;  /* 0x000000ffff027224 */ /* 0x000fe400078e0a00 */
[----:B------:R-:W-:Y:S01]  /*2800*/  @!P3 IMAD.MOV R130, RZ, RZ, -R130 ;  /* 0x000000ffff82b224 */ /* 0x000fe200078e0a82 */
[C---:B------:R-:W-:Y:S01]  /*2810*/  ISETP.GT.U32.AND P3, PT, R71.reuse, R146, PT ;  /* 0x000000924700720c */ /* 0x040fe20003f64070 */
[--C-:B------:R-:W-:Y:S01]  /*2820*/  @!P6 IMAD.IADD R142, R142, 0x1, -R71.reuse ;  /* 0x000000018e8ee824 */ /* 0x100fe200078e0a47 */
[----:B------:R-:W-:Y:S01]  /*2830*/  ISETP.GT.U32.AND P6, PT, R71, R148, PT ;  /* 0x000000944700720c */ /* 0x000fe20003fc4070 */
[----:B------:R-:W-:Y:S02]  /*2840*/  VIADD R27, R39, 0x22 ;  /* 0x00000022271b7836 */ /* 0x000fe40000000000 */
[C---:B------:R-:W-:Y:S02]  /*2850*/  IMAD R152, R71.reuse, R2, R152 ;  /* 0x0000000247987224 */ /* 0x040fe400078e0298 */
[----:B------:R-:W-:Y:S01]  /*2860*/  @!P5 IMAD.IADD R138, R138, 0x1, -R71 ;  /* 0x000000018a8ad824 */ /* 0x000fe200078e0a47 */
[----:B------:R-:W-:Y:S01]  /*2870*/  IABS R154, R27 ;  /* 0x0000001b009a7213 */ /* 0x000fe20000000000 */
[----:B------:R-:W-:Y:S01]  /*2880*/  @!P2 IMAD.MOV R142, RZ, RZ, -R142 ;  /* 0x000000ffff8ea224 */ /* 0x000fe200078e0a8e */
[----:B------:R-:W-:Y:S01]  /*2890*/  ISETP.GT.U32.AND P2, PT, R71, R152, PT ;  /* 0x000000984700720c */ /* 0x000fe20003f44070 */
[----:B------:R-:W-:Y:S01]  /*28a0*/  IMAD.HI.U32 R0, R41, R150, RZ ;  /* 0x0000009629007227 */ /* 0x000fe200078e00ff */
[----:B------:R-:W-:-:S03]  /*28b0*/  ISETP.GT.U32.AND P5, PT, R71, R138, PT ;  /* 0x0000008a4700720c */ /* 0x000fc60003fa4070 */
[----:B------:R-:W-:Y:S01]  /*28c0*/  @!P1 IMAD.MOV R144, RZ, RZ, -R144 ;  /* 0x000000ffff909224 */ /* 0x000fe200078e0a90 */
[----:B------:R-:W-:Y:S01]  /*28d0*/  ISETP.GE.AND P1, PT, R4, RZ, PT ;  /* 0x000000ff0400720c */ /* 0x000fe20003f26270 */
[----:B------:R-:W-:Y:S02]  /*28e0*/  IMAD.MOV R2, RZ, RZ, -R0 ;  /* 0x000000ffff027224 */ /* 0x000fe400078e0a00 */
[----:B------:R-:W-:-:S04]  /*28f0*/  IMAD.HI.U32 R0, R41, R154, RZ ;  /* 0x0000009a29007227 */ /* 0x000fc800078e00ff */
[--C-:B------:R-:W-:Y:S01]  /*2900*/  @!P3 IMAD.IADD R146, R146, 0x1, -R71.reuse ;  /* 0x000000019292b824 */ /* 0x100fe200078e0a47 */
[----:B------:R-:W-:Y:S01]  /*2910*/  ISETP.GE.AND P3, PT, R23, RZ, PT ;  /* 0x000000ff1700720c */ /* 0x000fe20003f66270 */
[----:B------:R-:W-:Y:S02]  /*2920*/  IMAD.MOV R0, RZ, RZ, -R0 ;  /* 0x000000ffff007224 */ /* 0x000fe400078e0a00 */
[----:B------:R-:W-:Y:S02]  /*2930*/  IMAD R150, R71, R2, R150 ;  /* 0x0000000247967224 */ /* 0x000fe400078e0296 */
[----:B------:R-:W-:Y:S02]  /*2940*/  VIADD R2, R39, 0x23 ;  /* 0x0000002327027836 */ /* 0x000fe40000000000 */
[--C-:B------:R-:W-:Y:S01]  /*2950*/  @!P5 IMAD.IADD R138, R138, 0x1, -R71.reuse ;  /* 0x000000018a8ad824 */ /* 0x100fe200078e0a47 */
[C---:B------:R-:W-:Y:S01]  /*2960*/  ISETP.GT.U32.AND P5, PT, R71.reuse, R150, PT ;  /* 0x000000964700720c */ /* 0x040fe20003fa4070 */
[----:B------:R-:W-:Y:S01]  /*2970*/  @!P2 IMAD.IADD R152, R152, 0x1, -R71 ;  /* 0x000000019898a824 */ /* 0x000fe200078e0a47 */
[----:B------:R-:W-:Y:S01]  /*2980*/  IABS R156, R2 ;  /* 0x00000002009c7213 */ /* 0x000fe20000000000 */
[----:B------:R-:W-:-:S02]  /*2990*/  IMAD R154, R71, R0, R154 ;  /* 0x00000000479a7224 */ /* 0x000fc400078e029a */
[----:B------:R-:W-:Y:S01]  /*29a0*/  @!P1 IMAD.MOV R138, RZ, RZ, -R138 ;  /* 0x000000ffff8a9224 */ /* 0x000fe200078e0a8a */
[C---:B------:R-:W-:Y:S01]  /*29b0*/  ISETP.GT.U32.AND P2, PT, R71.reuse, R152, PT ;  /* 0x000000984700720c */ /* 0x040fe20003f44070 */
[----:B------:R-:W-:Y:S01]  /*29c0*/  @!P6 IMAD.IADD R148, R148, 0x1, -R71 ;  /* 0x000000019494e824 */ /* 0x000fe200078e0a47 */
[----:B------:R-:W-:Y:S01]  /*29d0*/  ISETP.GT.U32.AND P1, PT, R71, R154, PT ;  /* 0x0000009a4700720c */ /* 0x000fe20003f24070 */
[----:B------:R-:W-:Y:S01]  /*29e0*/  @!P3 IMAD.MOV R146, RZ, RZ, -R146 ;  /* 0x000000ffff92b224 */ /* 0x000fe200078e0a92 */
[----:B------:R-:W-:Y:S01]  /*29f0*/  ISETP.GE.AND P3, PT, R5, RZ, PT ;  /* 0x000000ff0500720c */ /* 0x000fe20003f66270 */
[----:B------:R-:W-:Y:S01]  /*2a00*/  @!P4 IMAD.MOV R140, RZ, RZ, -R140 ;  /* 0x000000ffff8cc224 */ /* 0x000fe200078e0a8c */
[----:B------:R-:W-:Y:S01]  /*2a10*/  ISETP.GT.U32.AND P4, PT, R71, R148, PT ;  /* 0x000000944700720c */ /* 0x000fe20003f84070 */
[----:B------:R-:W-:Y:S01]  /*2a20*/  IMAD.HI.U32 R0, R41, R156, RZ ;  /* 0x0000009c29007227 */ /* 0x000fe200078e00ff */
[----:B------:R-:W-:-:S03]  /*2a30*/  ISETP.GE.AND P6, PT, R3, RZ, PT ;  /* 0x000000ff0300720c */ /* 0x000fc60003fc6270 */
[----:B------:R-:W-:Y:S02]  /*2a40*/  VIADD R3, R39, 0x24 ;  /* 0x0000002427037836 */ /* 0x000fe40000000000 */
[----:B------:R-:W-:Y:S02]  /*2a50*/  IMAD.MOV R0, RZ, RZ, -R0 ;  /* 0x000000ffff007224 */ /* 0x000fe400078e0a00 */
[--C-:B------:R-:W-:Y:S01]  /*2a60*/  @!P2 IMAD.IADD R152, R152, 0x1, -R71.reuse ;  /* 0x000000019898a824 */ /* 0x100fe200078e0a47 */
[----:B------:R-:W-:Y:S01]  /*2a70*/  IABS R164, R3 ;  /* 0x0000000300a47213 */ /* 0x000fe20000000000 */
[----:B------:R-:W-:Y:S01]  /*2a80*/  IMAD R156, R71, R0, R156 ;  /* 0x00000000479c7224 */ /* 0x000fe200078e029c */
[----:B------:R-:W-:Y:S01]  /*2a90*/  ISETP.GE.AND P2, PT, R2, RZ, PT ;  /* 0x000000ff0200720c */ /* 0x000fe20003f46270 */
[----:B------:R-:W-:Y:S02]  /*2aa0*/  @!P1 IMAD.IADD R154, R154, 0x1, -R71 ;  /* 0x000000019a9a9824 */ /* 0x000fe400078e0a47 */
[----:B------:R-:W-:-:S02]  /*2ab0*/  VIADD R4, R39, 0x25 ;  /* 0x0000002527047836 */ /* 0x000fc40000000000 */
[----:B------:R-:W-:Y:S01]  /*2ac0*/  IMAD.HI.U32 R0, R41, R164, RZ ;  /* 0x000000a429007227 */ /* 0x000fe200078e00ff */
[C---:B------:R-:W-:Y:S02]  /*2ad0*/  ISETP.GT.U32.AND P1, PT, R71.reuse, R154, PT ;  /* 0x0000009a4700720c */ /* 0x040fe40003f24070 */
[----:B------:R-:W-:Y:S01]  /*2ae0*/  IABS R166, R4 ;  /* 0x0000000400a67213 */ /* 0x000fe20000000000 */
[----:B------:R-:W-:Y:S01]  /*2af0*/  @!P3 IMAD.MOV R152, RZ, RZ, -R152 ;  /* 0x000000ffff98b224 */ /* 0x000fe200078e0a98 */
[----:B------:R-:W-:Y:S01]  /*2b00*/  ISETP.GT.U32.AND P3, PT, R71, R156, PT ;  /* 0x0000009c4700720c */ /* 0x000fe20003f64070 */
[--C-:B------:R-:W-:Y:S01]  /*2b10*/  @!P4 IMAD.IADD R148, R148, 0x1, -R71.reuse ;  /* 0x000000019494c824 */ /* 0x100fe200078e0a47 */
[----:B------:R-:W-:Y:S01]  /*2b20*/  IADD3 R0, PT, PT, -R0, RZ, RZ ;  /* 0x000000ff00007210 */ /* 0x000fe20007ffe1ff */
[----:B------:R-:W-:Y:S01]  /*2b30*/  @!P5 IMAD.IADD R150, R150, 0x1, -R71 ;  /* 0x000000019696d824 */ /* 0x000fe200078e0a47 */
[----:B------:R-:W-:Y:S01]  /*2b40*/  ISETP.GE.AND P4, PT, R25, RZ, PT ;  /* 0x000000ff1900720c */ /* 0x000fe20003f86270 */
[----:B------:R-:W-:Y:S01]  /*2b50*/  @!P6 IMAD.MOV R148, RZ, RZ, -R148 ;  /* 0x000000ffff94e224 */ /* 0x000fe200078e0a94 */
[----:B------:R-:W-:Y:S01]  /*2b60*/  ISETP.GE.AND P6, PT, R27, RZ, PT ;  /* 0x000000ff1b00720c */ /* 0x000fe20003fc6270 */
[----:B------:R-:W-:Y:S01]  /*2b70*/  IMAD.HI.U32 R2, R41, R166, RZ ;  /* 0x000000a629027227 */ /* 0x000fe200078e00ff */
[----:B------:R-:W-:-:S03]  /*2b80*/  ISETP.GT.U32.AND P5, PT, R71, R150, PT ;  /* 0x000000964700720c */ /* 0x000fc60003fa4070 */
[----:B------:R-:W-:Y:S02]  /*2b90*/  VIADD R5, R39, 0x26 ;  /* 0x0000002627057836 */ /* 0x000fe40000000000 */
[C---:B------:R-:W-:Y:S02]  /*2ba0*/  IMAD R164, R71.reuse, R0, R164 ;  /* 0x0000000047a47224 */ /* 0x040fe400078e02a4 */
[----:B------:R-:W-:Y:S01]  /*2bb0*/  IMAD.MOV R2, RZ, RZ, -R2 ;  /* 0x000000ffff027224 */ /* 0x000fe200078e0a02 */
[----:B------:R-:W-:Y:S01]  /*2bc0*/  IABS R160, R5 ;  /* 0x0000000500a07213 */ /* 0x000fe20000000000 */
[--C-:B------:R-:W-:Y:S01]  /*2bd0*/  @!P1 IMAD.IADD R154, R154, 0x1, -R71.reuse ;  /* 0x000000019a9a9824 */ /* 0x100fe200078e0a47 */
[C---:B------:R-:W-:Y:S01]  /*2be0*/  ISETP.GT.U32.AND P1, PT, R71.reuse, R164, PT ;  /* 0x000000a44700720c */ /* 0x040fe20003f24070 */
[----:B------:R-:W-:Y:S02]  /*2bf0*/  @!P3 IMAD.IADD R156, R156, 0x1, -R71 ;  /* 0x000000019c9cb824 */ /* 0x000fe400078e0a47 */
[----:B------:R-:W-:-:S02]  /*2c00*/  IMAD R166, R71, R2, R166 ;  /* 0x0000000247a67224 */ /* 0x000fc400078e02a6 */
[----:B------:R-:W-:Y:S01]  /*2c10*/  @!P6 IMAD.MOV R154, RZ, RZ, -R154 ;  /* 0x000000ffff9ae224 */ /* 0x000fe200078e0a9a */
[----:B------:R-:W-:Y:S01]  /*2c20*/  ISETP.GT.U32.AND P3, PT, R71, R156, PT ;  /* 0x0000009c4700720c */ /* 0x000fe20003f64070 */
[----:B------:R-:W-:Y:S01]  /*2c30*/  IMAD.HI.U32 R0, R41, R160, RZ ;  /* 0x000000a029007227 */ /* 0x000fe200078e00ff */
[----:B------:R-:W-:-:S03]  /*2c40*/  ISETP.GT.U32.AND P6, PT, R71, R166, PT ;  /* 0x000000a64700720c */ /* 0x000fc60003fc4070 */
[--C-:B------:R-:W-:Y:S01]  /*2c50*/  @!P5 IMAD.IADD R150, R150, 0x1, -R71.reuse ;  /* 0x000000019696d824 */ /* 0x100fe200078e0a47 */
[----:B------:R-:W-:Y:S01]  /*2c60*/  ISETP.GE.AND P5, PT, R3, RZ, PT ;  /* 0x000000ff0300720c */ /* 0x000fe20003fa6270 */
[----:B------:R-:W-:Y:S02]  /*2c70*/  IMAD.MOV R0, RZ, RZ, -R0 ;  /* 0x000000ffff007224 */ /* 0x000fe400078e0a00 */
[----:B------:R-:W-:Y:S01]  /*2c80*/  @!P4 IMAD.MOV R150, RZ, RZ, -R150 ;  /* 0x000000ffff96c224 */ /* 0x000fe200078e0a96 */
[----:B------:R-:W-:Y:S01]  /*2c90*/  ISETP.GE.AND P4, PT, R4, RZ, PT ;  /* 0x000000ff0400720c */ /* 0x000fe20003f86270 */
[----:B------:R-:W-:Y:S02]  /*2ca0*/  VIADD R23, R39, 0x28 ;  /* 0x0000002827177836 */ /* 0x000fe40000000000 */
[----:B------:R-:W-:Y:S02]  /*2cb0*/  IMAD R160, R71, R0, R160 ;  /* 0x0000000047a07224 */ /* 0x000fe400078e02a0 */
[----:B------:R-:W-:Y:S01]  /*2cc0*/  @!P1 IMAD.IADD R164, R164, 0x1, -R71 ;  /* 0x00000001a4a49824 */ /* 0x000fe200078e0a47 */
[----:B------:R-:W-:Y:S01]  /*2cd0*/  IABS R170, R23 ;  /* 0x0000001700aa7213 */ /* 0x000fe20000000000 */
[----:B------:R-:W-:-:S02]  /*2ce0*/  VIADD R4, R39, 0x27 ;  /* 0x0000002727047836 */ /* 0x000fc40000000000 */
[--C-:B------:R-:W-:Y:S01]  /*2cf0*/  @!P3 IMAD.IADD R156, R156, 0x1, -R71.reuse ;  /* 0x000000019c9cb824 */ /* 0x100fe200078e0a47 */
[C---:B------:R-:W-:Y:S01]  /*2d00*/  ISETP.GT.U32.AND P1, PT, R71.reuse, R164, PT ;  /* 0x000000a44700720c */ /* 0x040fe20003f24070 */
[----:B------:R-:W-:Y:S01]  /*2d10*/  @!P6 IMAD.IADD R166, R166, 0x1, -R71 ;  /* 0x00000001a6a6e824 */ /* 0x000fe200078e0a47 */
[----:B------:R-:W-:Y:S01]  /*2d20*/  ISETP.GT.U32.AND P3, PT, R71, R160, PT ;  /* 0x000000a04700720c */ /* 0x000fe20003f64070 */
[----:B------:R-:W-:Y:S01]  /*2d30*/  IMAD.HI.U32 R2, R41, R170, RZ ;  /* 0x000000aa29027227 */ /* 0x000fe200078e00ff */
[----:B------:R-:W-:Y:S02]  /*2d40*/  IABS R168, R4 ;  /* 0x0000000400a87213 */ /* 0x000fe40000000000 */
[----:B------:R-:W-:Y:S01]  /*2d50*/  ISETP.GT.U32.AND P6, PT, R71, R166, PT ;  /* 0x000000a64700720c */ /* 0x000fe20003fc4070 */
[----:B------:R-:W-:Y:S02]  /*2d60*/  VIADD R25, R39, 0x29 ;  /* 0x0000002927197836 */ /* 0x000fe40000000000 */
[----:B------:R-:W-:-:S03]  /*2d70*/  IMAD.HI.U32 R0, R41, R168, RZ ;  /* 0x000000a829007227 */ /* 0x000fc600078e00ff */
[----:B------:R-:W-:Y:S01]  /*2d80*/  IABS R172, R25 ;  /* 0x0000001900ac7213 */ /* 0x000fe20000000000 */
[----:B------:R-:W-:Y:S02]  /*2d90*/  IMAD.MOV R2, RZ, RZ, -R2 ;  /* 0x000000ffff027224 */ /* 0x000fe400078e0a02 */
[----:B------:R-:W-:Y:S02]  /*2da0*/  IMAD.MOV R0, RZ, RZ, -R0 ;  /* 0x000000ffff007224 */ /* 0x000fe400078e0a00 */
[--C-:B------:R-:W-:Y:S01]  /*2db0*/  @!P1 IMAD.IADD R164, R164, 0x1, -R71.reuse ;  /* 0x00000001a4a49824 */ /* 0x100fe200078e0a47 */
[----:B------:R-:W-:Y:S01]  /*2dc0*/  ISETP.GE.AND P1, PT, R4, RZ, PT ;  /* 0x000000ff0400720c */ /* 0x000fe20003f26270 */
[--C-:B------:R-:W-:Y:S02]  /*2dd0*/  @!P3 IMAD.IADD R160, R160, 0x1, -R71.reuse ;  /* 0x00000001a0a0b824 */ /* 0x100fe400078e0a47 */
[C---:B------:R-:W-:Y:S02]  /*2de0*/  IMAD R170, R71.reuse, R2, R170 ;  /* 0x0000000247aa7224 */ /* 0x040fe400078e02aa */
[C---:B------:R-:W-:Y:S01]  /*2df0*/  IMAD R168, R71.reuse, R0, R168 ;  /* 0x0000000047a87224 */ /* 0x040fe200078e02a8 */
[C---:B------:R-:W-:Y:S01]  /*2e00*/  ISETP.GT.U32.AND P3, PT, R71.reuse, R160, PT ;  /* 0x000000a04700720c */ /* 0x040fe20003f64070 */
[----:B------:R-:W-:Y:S01]  /*2e10*/  @!P5 IMAD.MOV R164, RZ, RZ, -R164 ;  /* 0x000000ffffa4d224 */ /* 0x000fe200078e0aa4 */
[C---:B------:R-:W-:Y:S01]  /*2e20*/  ISETP.GT.U32.AND P5, PT, R71.reuse, R170, PT ;  /* 0x000000aa4700720c */ /* 0x040fe20003fa4070 */
[----:B------:R-:W-:Y:S01]  /*2e30*/  @!P6 IMAD.IADD R166, R166, 0x1, -R71 ;  /* 0x00000001a6a6e824 */ /* 0x000fe200078e0a47 */
[----:B------:R-:W-:Y:S01]  /*2e40*/  ISETP.GT.U32.AND P6, PT, R71, R168, PT ;  /* 0x000000a84700720c */ /* 0x000fe20003fc4070 */
[----:B------:R-:W-:-:S04]  /*2e50*/  IMAD.HI.U32 R3, R41, R172, RZ ;  /* 0x000000ac29037227 */ /* 0x000fc800078e00ff */
[----:B------:R-:W-:Y:S01]  /*2e60*/  @!P2 IMAD.MOV R156, RZ, RZ, -R156 ;  /* 0x000000ffff9ca224 */ /* 0x000fe200078e0a9c */
[----:B------:R-:W-:Y:S01]  /*2e70*/  ISETP.GE.AND P2, PT, R5, RZ, PT ;  /* 0x000000ff0500720c */ /* 0x000fe20003f46270 */
[----:B------:R-:W-:Y:S02]  /*2e80*/  IMAD.MOV R3, RZ, RZ, -R3 ;  /* 0x000000ffff037224 */ /* 0x000fe400078e0a03 */
[----:B------:R-:W-:Y:S02]  /*2e90*/  VIADD R4, R39, 0x2b ;  /* 0x0000002b27047836 */ /* 0x000fe40000000000 */
[----:B------:R-:W-:Y:S02]  /*2ea0*/  IMAD R172, R71, R3, R172 ;  /* 0x0000000347ac7224 */ /* 0x000fe400078e02ac */
[----:B------:R-:W-:Y:S01]  /*2eb0*/  VIADD R3, R39, 0x2a ;  /* 0x0000002a27037836 */ /* 0x000fe20000000000 */
[----:B------:R-:W-:Y:S01]  /*2ec0*/  IABS R176, R4 ;  /* 0x0000000400b07213 */ /* 0x000fe20000000000 */
[--C-:B------:R-:W-:Y:S01]  /*2ed0*/  @!P3 IMAD.IADD R160, R160, 0x1, -R71.reuse ;  /* 0x00000001a0a0b824 */ /* 0x100fe200078e0a47 */
[----:B------:R-:W-:Y:S01]  /*2ee0*/  ISETP.GT.U32.AND P3, PT, R71, R172, PT ;  /* 0x000000ac4700720c */ /* 0x000fe20003f64070 */
[--C-:B------:R-:W-:Y:S01]  /*2ef0*/  @!P5 IMAD.IADD R170, R170, 0x1, -R71.reuse ;  /* 0x00000001aaaad824 */ /* 0x100fe200078e0a47 */
[----:B------:R-:W-:Y:S01]  /*2f00*/  IABS R174, R3 ;  /* 0x0000000300ae7213 */ /* 0x000fe20000000000 */
[----:B------:R-:W-:Y:S01]  /*2f10*/  @!P6 IMAD.IADD R168, R168, 0x1, -R71 ;  /* 0x00000001a8a8e824 */ /* 0x000fe200078e0a47 */
[----:B------:R-:W-:Y:S01]  /*2f20*/  ISETP.GE.AND P6, PT, R25, RZ, PT ;  /* 0x000000ff1900720c */ /* 0x000fe20003fc6270 */
[----:B------:R-:W-:Y:S01]  /*2f30*/  @!P2 IMAD.MOV R160, RZ, RZ, -R160 ;  /* 0x000000ffffa0a224 */ /* 0x000fe200078e0aa0 */
[----:B------:R-:W-:Y:S01]  /*2f40*/  ISETP.GT.U32.AND P2, PT, R71, R170, PT ;  /* 0x000000aa4700720c */ /* 0x000fe20003f44070 */
[----:B------:R-:W-:Y:S01]  /*2f50*/  IMAD.HI.U32 R2, R41, R176, RZ ;  /* 0x000000b029027227 */ /* 0x000fe200078e00ff */
[----:B------:R-:W-:-:S03]  /*2f60*/  ISETP.GT.U32.AND P5, PT, R71, R168, PT ;  /* 0x000000a84700720c */ /* 0x000fc60003fa4070 */
[----:B------:R-:W-:Y:S02]  /*2f70*/  VIADD R5, R39, 0x2c ;  /* 0x0000002c27057836 */ /* 0x000fe40000000000 */
[----:B------:R-:W-:-:S03]  /*2f80*/  IMAD.HI.U32 R0, R41, R174, RZ ;  /* 0x000000ae29007227 */ /* 0x000fc600078e00ff */
[----:B------:R-:W-:Y:S01]  /*2f90*/  IABS R180, R5 ;  /* 0x0000000500b47213 */ /* 0x000fe20000000000 */
[----:B------:R-:W-:Y:S02]  /*2fa0*/  IMAD.MOV R2, RZ, RZ, -R2 ;  /* 0x000000ffff027224 */ /* 0x000fe400078e0a02 */
[----:B------:R-:W-:Y:S02]  /*2fb0*/  IMAD.MOV R0, RZ, RZ, -R0 ;  /* 0x000000ffff007224 */ /* 0x000fe400078e0a00 */
[----:B------:R-:W-:Y:S02]  /*2fc0*/  IMAD R176, R71, R2, R176 ;  /* 0x0000000247b07224 */ /* 0x000fe400078e02b0 */
[----:B------:R-:W-:Y:S01]  /*2fd0*/  @!P4 IMAD.MOV R166, RZ, RZ, -R166 ;  /* 0x000000ffffa6c224 */ /* 0x000fe200078e0aa6 */
[----:B------:R-:W-:Y:S01]  /*2fe0*/  ISETP.GE.AND P4, PT, R23, RZ, PT ;  /* 0x000000ff1700720c */ /* 0x000fe20003f86270 */
[----:B------:R-:W-:Y:S02]  /*2ff0*/  IMAD R174, R71, R0, R174 ;  /* 0x0000000047ae7224 */ /* 0x000fe400078e02ae */
[----:B------:R-:W-:-:S04]  /*3000*/  IMAD.HI.U32 R0, R41, R180, RZ ;  /* 0x000000b429007227 */ /* 0x000fc800078e00ff */
[--C-:B------:R-:W-:Y:S01]  /*3010*/  @!P2 IMAD.IADD R170, R170, 0x1, -R71.reuse ;  /* 0x00000001aaaaa824 */ /* 0x100fe200078e0a47 */
[C---:B------:R-:W-:Y:S01]  /*3020*/  ISETP.GT.U32.AND P2, PT, R71.reuse, R176, PT ;  /* 0x000000b04700720c */ /* 0x040fe20003f44070 */
[--C-:B------:R-:W-:Y:S01]  /*3030*/  @!P5 IMAD.IADD R168, R168, 0x1, -R71.reuse ;  /* 0x00000001a8a8d824 */ /* 0x100fe200078e0a47 */
[C---:B------:R-:W-:Y:S01]  /*3040*/  ISETP.GT.U32.AND P5, PT, R71.reuse, R174, PT ;  /* 0x000000ae4700720c */ /* 0x040fe20003fa4070 */
[----:B------:R-:W-:Y:S02]  /*3050*/  IMAD.MOV R2, RZ, RZ, -R0 ;  /* 0x000000ffff027224 */ /* 0x000fe400078e0a00 */
[--C-:B------:R-:W-:Y:S02]  /*3060*/  @!P3 IMAD.IADD R172, R172, 0x1, -R71.reuse ;  /* 0x00000001acacb824 */ /* 0x100fe400078e0a47 */
[----:B------:R-:W-:Y:S02]  /*3070*/  IMAD R180, R71, R2, R180 ;  /* 0x0000000247b47224 */ /* 0x000fe400078e02b4 */
[----:B------:R-:W-:Y:S01]  /*3080*/  VIADD R23, R39, 0x2d ;  /* 0x0000002d27177836 */ /* 0x000fe20000000000 */
[C---:B------:R-:W-:Y:S01]  /*3090*/  ISETP.GT.U32.AND P3, PT, R71.reuse, R172, PT ;  /* 0x000000ac4700720c */ /* 0x040fe20003f64070 */
[----:B------:R-:W-:Y:S01]  /*30a0*/  @!P4 IMAD.MOV R170, RZ, RZ, -R170 ;  /* 0x000000ffffaac224 */ /* 0x000fe200078e0aaa */
[----:B------:R-:W-:Y:S01]  /*30b0*/  ISETP.GT.U32.AND P4, PT, R71, R180, PT ;  /* 0x000000b44700720c */ /* 0x000fe20003f84070 */
[----:B------:R-:W-:Y:S01]  /*30c0*/  @!P2 IMAD.IADD R176, R176, 0x1, -R71 ;  /* 0x00000001b0b0a824 */ /* 0x000fe200078e0a47 */
[----:B------:R-:W-:Y:S01]  /*30d0*/  IABS R178, R23 ;  /* 0x0000001700b27213 */ /* 0x000fe20000000000 */
[----:B------:R-:W-:-:S02]  /*30e0*/  VIADD R25, R39, 0x2e ;  /* 0x0000002e27197836 */ /* 0x000fc40000000000 */
[--C-:B------:R-:W-:Y:S01]  /*30f0*/  @!P5 IMAD.IADD R174, R174, 0x1, -R71.reuse ;  /* 0x00000001aeaed824 */ /* 0x100fe200078e0a47 */
[----:B------:R-:W-:Y:S01]  /*3100*/  ISETP.GT.U32.AND P2, PT, R71, R176, PT ;  /* 0x000000b04700720c */ /* 0x000fe20003f44070 */
[----:B------:R-:W-:Y:S01]  /*3110*/  IMAD.HI.U32 R0, R41, R178, RZ ;  /* 0x000000b229007227 */ /* 0x000fe200078e00ff */
[----:B------:R-:W-:Y:S02]  /*3120*/  IABS R190, R25 ;  /* 0x0000001900be7213 */ /* 0x000fe40000000000 */
[----:B------:R-:W-:Y:S01]  /*3130*/  ISETP.GT.U32.AND P5, PT, R71, R174, PT ;  /* 0x000000ae4700720c */ /* 0x000fe20003fa4070 */
[----:B------:R-:W-:Y:S01]  /*3140*/  @!P3 IMAD.IADD R172, R172, 0x1, -R71 ;  /* 0x00000001acacb824 */ /* 0x000fe200078e0a47 */
[----:B------:R-:W-:Y:S01]  /*3150*/  ISETP.GE.AND P3, PT, R3, RZ, PT ;  /* 0x000000ff0300720c */ /* 0x000fe20003f66270 */
[----:B------:R-:W-:Y:S01]  /*3160*/  @!P1 IMAD.MOV R168, RZ, RZ, -R168 ;  /* 0x000000ffffa89224 */ /* 0x000fe200078e0aa8 */
[----:B------:R-:W-:Y:S01]  /*3170*/  ISETP.GE.AND P1, PT, R4, RZ, PT ;  /* 0x000000ff0400720c */ /* 0x000fe20003f26270 */
[----:B------:R-:W-:-:S02]  /*3180*/  IMAD.MOV R0, RZ, RZ, -R0 ;  /* 0x000000ffff007224 */ /* 0x000fc400078e0a00 */
[----:B------:R-:W-:-:S04]  /*3190*/  IMAD.HI.U32 R2, R41, R190, RZ ;  /* 0x000000be29027227 */ /* 0x000fc800078e00ff */
[----:B------:R-:W-:Y:S02]  /*31a0*/  VIADD R4, R39, 0x30 ;  /* 0x0000003027047836 */ /* 0x000fe40000000000 */
[--C-:B------:R-:W-:Y:S02]  /*31b0*/  @!P4 IMAD.IADD R180, R180, 0x1, -R71.reuse ;  /* 0x00000001b4b4c824 */ /* 0x100fe400078e0a47 */
[C---:B------:R-:W-:Y:S01]  /*31c0*/  IMAD R178, R71.reuse, R0, R178 ;  /* 0x0000000047b27224 */ /* 0x040fe200078e02b2 */
[----:B------:R-:W-:Y:S01]  /*31d0*/  IABS R194, R4 ;  /* 0x0000000400c27213 */ /* 0x000fe20000000000 */
[----:B------:R-:W-:Y:S01]  /*31e0*/  IMAD.MOV R2, RZ, RZ, -R2 ;  /* 0x000000ffff027224 */ /* 0x000fe200078e0a02 */
[C---:B------:R-:W-:Y:S01]  /*31f0*/  ISETP.GT.U32.AND P4, PT, R71.reuse, R180, PT ;  /* 0x000000b44700720c */ /* 0x040fe20003f84070 */
[--C-:B------:R-:W-:Y:S01]  /*3200*/  @!P2 IMAD.IADD R176, R176, 0x1, -R71.reuse ;  /* 0x00000001b0b0a824 */ /* 0x100fe200078e0a47 */
[----:B------:R-:W-:Y:S01]  /*3210*/  ISETP.GT.U32.AND P2, PT, R71, R178, PT ;  /* 0x000000b24700720c */ /* 0x000fe20003f44070 */
[----:B------:R-:W-:Y:S01]  /*3220*/  @!P6 IMAD.MOV R172, RZ, RZ, -R172 ;  /* 0x000000fffface224 */ /* 0x000fe200078e0aac */
[----:B------:R-:W-:Y:S01]  /*3230*/  ISETP.GE.AND P6, PT, R5, RZ, PT ;  /* 0x000000ff0500720c */ /* 0x000fe20003fc6270 */
[----:B------:R-:W-:Y:S01]  /*3240*/  @!P5 IMAD.IADD R174, R174, 0x1, -R71 ;  /* 0x00000001aeaed824 */ /* 0x000fe200078e0a47 */
[----:B------:R-:W-:Y:S01]  /*3250*/  ISETP.GE.AND P5, PT, R23, RZ, PT ;  /* 0x000000ff1700720c */ /* 0x000fe20003fa6270 */
[----:B------:R-:W-:-:S02]  /*3260*/  IMAD R190, R71, R2, R190 ;  /* 0x0000000247be7224 */ /* 0x000fc400078e02be */
[----:B------:R-:W-:-:S04]  /*3270*/  IMAD.HI.U32 R2, R41, R194, RZ ;  /* 0x000000c229027227 */ /* 0x000fc800078e00ff */
[----:B------:R-:W-:Y:S01]  /*3280*/  @!P3 IMAD.MOV R174, RZ, RZ, -R174 ;  /* 0x000000ffffaeb224 */ /* 0x000fe200078e0aae */
[----:B------:R-:W-:Y:S01]  /*3290*/  ISETP.GT.U32.AND P3, PT, R71, R190, PT ;  /* 0x000000be4700720c */ /* 0x000fe20003f64070 */
[----:B------:R-:W-:Y:S02]  /*32a0*/  VIADD R3, R39, 0x2f ;  /* 0x0000002f27037836 */ /* 0x000fe40000000000 */
[----:B------:R-:W-:Y:S02]  /*32b0*/  IMAD.MOV R2, RZ, RZ, -R2 ;  /* 0x000000ffff027224 */ /* 0x000fe400078e0a02 */
[--C-:B------:R-:W-:Y:S01]  /*32c0*/  @!P4 IMAD.IADD R180, R180, 0x1, -R71.reuse ;  /* 0x00000001b4b4c824 */ /* 0x100fe200078e0a47 */
[----:B------:R-:W-:Y:S01]  /*32d0*/  IABS R192, R3 ;  /* 0x0000000300c07213 */ /* 0x000fe20000000000 */
[----:B------:R-:W-:Y:S01]  /*32e0*/  IMAD R194, R71, R2, R194 ;  /* 0x0000000247c27224 */ /* 0x000fe200078e02c2 */
[----:B------:R-:W-:Y:S01]  /*32f0*/  ISETP.GE.AND P4, PT, R3, RZ, PT ;  /* 0x000000ff0300720c */ /* 0x000fe20003f86270 */
[----:B------:R-:W-:-:S02]  /*3300*/  @!P2 IMAD.IADD R178, R178, 0x1, -R71 ;  /* 0x00000001b2b2a824 */ /* 0x000fc400078e0a47 */
[----:B------:R-:W-:Y:S01]  /*3310*/  @!P6 IMAD.MOV R180, RZ, RZ, -R180 ;  /* 0x000000ffffb4e224 */ /* 0x000fe200078e0ab4 */
[----:B------:R-:W-:Y:S01]  /*3320*/  ISETP.GT.U32.AND P6, PT, R71, R194, PT ;  /* 0x000000c24700720c */ /* 0x000fe20003fc4070 */
[----:B------:R-:W-:Y:S01]  /*3330*/  VIADD R5, R39, 0x31 ;  /* 0x0000003127057836 */ /* 0x000fe20000000000 */
[----:B------:R-:W-:Y:S01]  /*3340*/  ISETP.GT.U32.AND P2, PT, R71, R178, PT ;  /* 0x000000b24700720c */ /* 0x000fe20003f44070 */
[----:B------:R-:W-:-:S03]  /*3350*/  IMAD.HI.U32 R0, R41, R192, RZ ;  /* 0x000000c029007227 */ /* 0x000fc600078e00ff */
[----:B------:R-:W-:Y:S01]  /*3360*/  IABS R198, R5 ;  /* 0x0000000500c67213 */ /* 0x000fe20000000000 */
[----:B------:R-:W-:Y:S02]  /*3370*/  @!P3 IMAD.IADD R190, R190, 0x1, -R71 ;  /* 0x00000001bebeb824 */ /* 0x000fe400078e0a47 */
[----:B------:R-:W-:Y:S02]  /*3380*/  IMAD.MOV R0, RZ, RZ, -R0 ;  /* 0x000000ffff007224 */ /* 0x000fe400078e0a00 */
[----:B------:R-:W-:Y:S01]  /*3390*/  VIADD R3, R39, 0x32 ;  /* 0x0000003227037836 */ /* 0x000fe20000000000 */
[C---:B------:R-:W-:Y:S01]  /*33a0*/  ISETP.GT.U32.AND P3, PT, R71.reuse, R190, PT ;  /* 0x000000be4700720c */ /* 0x040fe20003f64070 */
[----:B------:R-:W-:Y:S02]  /*33b0*/  IMAD R192, R71, R0, R192 ;  /* 0x0000000047c07224 */ /* 0x000fe400078e02c0 */
        /* <DEDUP_REMOVED lines=9> */
[----:B------:R-:W-:Y:S01]  /*3450*/  @!P5 IMAD.MOV R178, RZ, RZ, -R178 ;  /* 0x000000ffffb2d224 */ /* 0x000fe200078e0ab2 */
[----:B------:R-:W-:Y:S01]  /*3460*/  ISETP.GE.AND P5, PT, R4, RZ, PT ;  /* 0x000000ff0400720c */ /* 0x000fe20003fa6270 */
[--C-:B------:R-:W-:Y:S01]  /*3470*/  @!P3 IMAD.IADD R190, R190, 0x1, -R71.reuse ;  /* 0x00000001bebeb824 */ /* 0x100fe200078e0a47 */
[----:B------:R-:W-:Y:S01]  /*3480*/  ISETP.GE.AND P3, PT, R5, RZ, PT ;  /* 0x000000ff0500720c */ /* 0x000fe20003f66270 */
[C---:B------:R-:W-:Y:S02]  /*3490*/  VIADD R4, R39.reuse, 0x33 ;  /* 0x0000003327047836 */ /* 0x040fe40000000000 */
[----:B------:R-:W-:Y:S02]  /*34a0*/  VIADD R5, R39, 0x34 ;  /* 0x0000003427057836 */ /* 0x000fe40000000000 */
[----:B------:R-:W-:Y:S01]  /*34b0*/  IMAD.MOV R0, RZ, RZ, -R0 ;  /* 0x000000ffff007224 */ /* 0x000fe200078e0a00 */
[----:B------:R-:W-:Y:S01]  /*34c0*/  IABS R182, R4 ;  /* 0x0000000400b67213 */ /* 0x000fe20000000000 */
[----:B------:R-:W-:Y:S01]  /*34d0*/  @!P2 IMAD.IADD R192, R192, 0x1, -R71 ;  /* 0x00000001c0c0a824 */ /* 0x000fe200078e0a47 */
[----:B------:R-:W-:Y:S01]  /*34e0*/  IABS R184, R5 ;  /* 0x0000000500b87213 */ /* 0x000fe20000000000 */
[----:B------:R-:W-:-:S02]  /*34f0*/  IMAD R188, R71, R0, R188 ;  /* 0x0000000047bc7224 */ /* 0x000fc400078e02bc */
[----:B------:R-:W-:Y:S01]  /*3500*/  VIADD R23, R39, 0x35 ;  /* 0x0000003527177836 */ /* 0x000fe20000000000 */
[C---:B------:R-:W-:Y:S01]  /*3510*/  ISETP.GT.U32.AND P2, PT, R71.reuse, R192, PT ;  /* 0x000000c04700720c */ /* 0x040fe20003f44070 */
[----:B------:R-:W-:Y:S01]  /*3520*/  @!P6 IMAD.IADD R194, R194, 0x1, -R71 ;  /* 0x00000001c2c2e824 */ /* 0x000fe200078e0a47 */
[----:B------:R-:W-:Y:S01]  /*3530*/  ISETP.GT.U32.AND P6, PT, R71, R188, PT ;  /* 0x000000bc4700720c */ /* 0x000fe20003fc4070 */
[----:B------:R-:W-:Y:S01]  /*3540*/  IMAD.HI.U32 R0, R41, R182, RZ ;  /* 0x000000b629007227 */ /* 0x000fe200078e00ff */
[----:B------:R-:W-:-:S03]  /*3550*/  IABS R186, R23 ;  /* 0x0000001700ba7213 */ /* 0x000fc60000000000 */
[----:B------:R-:W-:-:S04]  /*3560*/  IMAD.HI.U32 R2, R41, R184, RZ ;  /* 0x000000b829027227 */ /* 0x000fc800078e00ff */
[----:B------:R-:W-:Y:S02]  /*3570*/  IMAD.MOV R0, RZ, RZ, -R0 ;  /* 0x000000ffff007224 */ /* 0x000fe400078e0a00 */
[----:B------:R-:W-:Y:S02]  /*3580*/  IMAD.MOV R2, RZ, RZ, -R2 ;  /* 0x000000ffff027224 */ /* 0x000fe400078e0a02 */
[C---:B------:R-:W-:Y:S02]  /*3590*/  IMAD R182, R71.reuse, R0, R182 ;  /* 0x0000000047b67224 */ /* 0x040fe400078e02b6 */
[----:B------:R-:W-:Y:S02]  /*35a0*/  IMAD R184, R71, R2, R184 ;  /* 0x0000000247b87224 */ /* 0x000fe400078e02b8 */
[----:B------:R-:W-:-:S04]  /*35b0*/  IMAD.HI.U32 R0, R41, R186, RZ ;  /* 0x000000ba29007227 */ /* 0x000fc800078e00ff */
[----:B------:R-:W-:Y:S02]  /*35c0*/  IMAD.MOV R0, RZ, RZ, -R0 ;  /* 0x000000ffff007224 */ /* 0x000fe400078e0a00 */
[--C-:B------:R-:W-:Y:S01]  /*35d0*/  @!P6 IMAD.IADD R188, R188, 0x1, -R71.reuse ;  /* 0x00000001bcbce824 */ /* 0x100fe200078e0a47 */
[C---:B------:R-:W-:Y:S01]  /*35e0*/  ISETP.GT.U32.AND P6, PT, R71.reuse, R184, PT ;  /* 0x000000b84700720c */ /* 0x040fe20003fc4070 */
[--C-:B------:R-:W-:Y:S01]  /*35f0*/  @!P2 IMAD.IADD R192, R192, 0x1, -R71.reuse ;  /* 0x00000001c0c0a824 */ /* 0x100fe200078e0a47 */
[C---:B------:R-:W-:Y:S01]  /*3600*/  ISETP.GT.U32.AND P2, PT, R71.reuse, R198, PT ;  /* 0x000000c64700720c */ /* 0x040fe20003f44070 */
[----:B------:R-:W-:Y:S02]  /*3610*/  IMAD R186, R71, R0, R186 ;  /* 0x0000000047ba7224 */ /* 0x000fe400078e02ba */
[----:B------:R-:W-:Y:S02]  /*3620*/  VIADD R27, R39, 0x37 ;  /* 0x00000037271b7836 */ /* 0x000fe40000000000 */
[----:B------:R-:W-:Y:S01]  /*3630*/  @!P5 IMAD.MOV R194, RZ, RZ, -R194 ;  /* 0x000000ffffc2d224 */ /* 0x000fe200078e0ac2 */
[----:B------:R-:W-:Y:S01]  /*3640*/  ISETP.GT.U32.AND P5, PT, R71, R186, PT ;  /* 0x000000ba4700720c */ /* 0x000fe20003fa4070 */
[----:B------:R-:W-:Y:S01]  /*3650*/  VIADD R29, R39, 0x38 ;  /* 0x00000038271d7836 */ /* 0x000fe20000000000 */
[----:B------:R-:W-:Y:S01]  /*3660*/  IABS R200, R27 ;  /* 0x0000001b00c87213 */ /* 0x000fe20000000000 */
[----:B------:R-:W-:Y:S01]  /*3670*/  @!P1 IMAD.MOV R176, RZ, RZ, -R176 ;  /* 0x000000ffffb09224 */ /* 0x000fe200078e0ab0 */
[----:B------:R-:W-:Y:S01]  /*3680*/  ISETP.GE.AND P1, PT, R25, RZ, PT ;  /* 0x000000ff1900720c */ /* 0x000fe20003f26270 */
[----:B------:R-:W-:Y:S01]  /*3690*/  @!P6 IMAD.IADD R184, R184, 0x1, -R71 ;  /* 0x00000001b8b8e824 */ /* 0x000fe200078e0a47 */
[----:B------:R-:W-:Y:S01]  /*36a0*/  IABS R202, R29 ;  /* 0x0000001d00ca7213 */ /* 0x000fe20000000000 */
[----:B------:R-:W-:-:S04]  /*36b0*/  IMAD.HI.U32 R0, R41, R200, RZ ;  /* 0x000000c829007227 */ /* 0x000fc800078e00ff */
[----:B------:R-:W-:Y:S02]  /*36c0*/  VIADD R25, R39, 0x36 ;  /* 0x0000003627197836 */ /* 0x000fe40000000000 */
[--C-:B------:R-:W-:Y:S01]  /*36d0*/  @!P2 IMAD.IADD R198, R198, 0x1, -R71.reuse ;  /* 0x00000001c6c6a824 */ /* 0x100fe200078e0a47 */
[C---:B------:R-:W-:Y:S01]  /*36e0*/  ISETP.GT.U32.AND P2, PT, R71.reuse, R182, PT ;  /* 0x000000b64700720c */ /* 0x040fe20003f44070 */
[----:B------:R-:W-:Y:S01]  /*36f0*/  @!P4 IMAD.MOV R192, RZ, RZ, -R192 ;  /* 0x000000ffffc0c224 */ /* 0x000fe200078e0ac0 */
[----:B------:R-:W-:Y:S01]  /*3700*/  ISETP.GT.U32.AND P4, PT, R71, R184, PT ;  /* 0x000000b84700720c */ /* 0x000fe20003f84070 */
[----:B------:R-:W-:Y:S01]  /*3710*/  IMAD.MOV R0, RZ, RZ, -R0 ;  /* 0x000000ffff007224 */ /* 0x000fe200078e0a00 */
[----:B------:R-:W-:Y:S01]  /*3720*/  IABS R196, R25 ;  /* 0x0000001900c47213 */ /* 0x000fe20000000000 */
[----:B------:R-:W-:Y:S01]  /*3730*/  @!P5 IMAD.IADD R186, R186, 0x1, -R71 ;  /* 0x00000001babad824 */ /* 0x000fe200078e0a47 */
[----:B------:R-:W-:Y:S01]  /*3740*/  ISETP.GE.AND P5, PT, R5, RZ, PT ;  /* 0x000000ff0500720c */ /* 0x000fe20003fa6270 */
[----:B------:R-:W-:-:S02]  /*3750*/  IMAD R200, R71, R0, R200 ;  /* 0x0000000047c87224 */ /* 0x000fc400078e02c8 */
[----:B------:R-:W-:-:S04]  /*3760*/  IMAD.HI.U32 R0, R41, R202, RZ ;  /* 0x000000ca29007227 */ /* 0x000fc800078e00ff */
[----:B------:R-:W-:-:S04]  /*3770*/  IMAD.HI.U32 R2, R41, R196, RZ ;  /* 0x000000c429027227 */ /* 0x000fc800078e00ff */
[----:B------:R-:W-:Y:S02]  /*3780*/  IMAD.MOV R0, RZ, RZ, -R0 ;  /* 0x000000ffff007224 */ /* 0x000fe400078e0a00 */
[----:B------:R-:W-:Y:S02]  /*3790*/  IMAD.MOV R2, RZ, RZ, -R2 ;  /* 0x000000ffff027224 */ /* 0x000fe400078e0a02 */
[--C-:B------:R-:W-:Y:S01]  /*37a0*/  @!P2 IMAD.IADD R182, R182, 0x1, -R71.reuse ;  /* 0x00000001b6b6a824 */ /* 0x100fe200078e0a47 */
[C---:B------:R-:W-:Y:S01]  /*37b0*/  ISETP.GT.U32.AND P2, PT, R71.reuse, R188, PT ;  /* 0x000000bc4700720c */ /* 0x040fe20003f44070 */
[----:B------:R-:W-:Y:S01]  /*37c0*/  @!P4 IMAD.IADD R184, R184, 0x1, -R71 ;  /* 0x00000001b8b8c824 */ /* 0x000fe200078e0a47 */
[----:B------:R-:W-:Y:S01]  /*37d0*/  ISETP.GE.AND P4, PT, R4, RZ, PT ;  /* 0x000000ff0400720c */ /* 0x000fe20003f86270 */
[C---:B------:R-:W-:Y:S01]  /*37e0*/  IMAD R202, R71.reuse, R0, R202 ;  /* 0x0000000047ca7224 */ /* 0x040fe200078e02ca */
[C---:B------:R-:W-:Y:S01]  /*37f0*/  ISETP.GT.U32.AND P6, PT, R71.reuse, R182, PT ;  /* 0x000000b64700720c */ /* 0x040fe20003fc4070 */
[----:B------:R-:W-:-:S02]  /*3800*/  IMAD R196, R71, R2, R196 ;  /* 0x0000000247c47224 */ /* 0x000fc400078e02c4 */
[----:B------:R-:W-:Y:S01]  /*3810*/  @!P1 IMAD.MOV R190, RZ, RZ, -R190 ;  /* 0x000000ffffbe9224 */ /* 0x000fe200078e0abe */
[C---:B------:R-:W-:Y:S01]  /*3820*/  ISETP.GT.U32.AND P1, PT, R71.reuse, R198, PT ;  /* 0x000000c64700720c */ /* 0x040fe20003f24070 */
[----:B------:R-:W-:Y:S01]  /*3830*/  @!P5 IMAD.MOV R184, RZ, RZ, -R184 ;  /* 0x000000ffffb8d224 */ /* 0x000fe200078e0ab8 */
[----:B------:R-:W-:Y:S01]  /*3840*/  ISETP.GT.U32.AND P5, PT, R71, R202, PT ;  /* 0x000000ca4700720c */ /* 0x000fe20003fa4070 */
[C---:B------:R-:W-:Y:S02]  /*3850*/  VIADD R2, R39.reuse, 0x39 ;  /* 0x0000003927027836 */ /* 0x040fe40000000000 */
[C---:B------:R-:W-:Y:S01]  /*3860*/  VIADD R4, R39.reuse, 0x3a ;  /* 0x0000003a27047836 */ /* 0x040fe20000000000 */
[----:B------:R-:W-:Y:S01]  /*3870*/  @!P2 IADD3 R188, PT, PT, R188, -R71, RZ ;  /* 0x80000047bcbca210 */ /* 0x000fe20007ffe0ff */
[----:B------:R-:W-:Y:S01]  /*3880*/  VIADD R5, R39, 0x3b ;  /* 0x0000003b27057836 */ /* 0x000fe20000000000 */
[----:B------:R-:W-:Y:S01]  /*3890*/  IABS R204, R2 ;  /* 0x0000000200cc7213 */ /* 0x000fe20000000000 */
[----:B------:R-:W-:Y:S01]  /*38a0*/  @!P6 IMAD.IADD R182, R182, 0x1, -R71 ;  /* 0x00000001b6b6e824 */ /* 0x000fe200078e0a47 */
[----:B------:R-:W-:Y:S01]  /*38b0*/  ISETP.GT.U32.AND P6, PT, R71, R200, PT ;  /* 0x000000c84700720c */ /* 0x000fe20003fc4070 */
[----:B------:R-:W-:Y:S01]  /*38c0*/  VIADD R31, R39, 0x56 ;  /* 0x00000056271f7836 */ /* 0x000fe20000000000 */
[----:B------:R-:W-:Y:S01]  /*38d0*/  IABS R206, R4 ;  /* 0x0000000400ce7213 */ /* 0x000fe20000000000 */
[----:B------:R-:W-:Y:S01]  /*38e0*/  IMAD.HI.U32 R0, R41, R204, RZ ;  /* 0x000000cc29007227 */ /* 0x000fe200078e00ff */
[----:B------:R-:W-:-:S02]  /*38f0*/  ISETP.GE.AND P2, PT, R3, RZ, PT ;  /* 0x000000ff0300720c */ /* 0x000fc40003f46270 */
[----:B------:R-:W-:Y:S01]  /*3900*/  IABS R208, R5 ;  /* 0x0000000500d07213 */ /* 0x000fe20000000000 */
[--C-:B------:R-:W-:Y:S01]  /*3910*/  @!P1 IMAD.IADD R198, R198, 0x1, -R71.reuse ;  /* 0x00000001c6c69824 */ /* 0x100fe200078e0a47 */
[C---:B------:R-:W-:Y:S01]  /*3920*/  ISETP.GT.U32.AND P1, PT, R71.reuse, R196, PT ;  /* 0x000000c44700720c */ /* 0x040fe20003f24070 */
[----:B------:R-:W-:Y:S02]  /*3930*/  @!P5 IMAD.IADD R202, R202, 0x1, -R71 ;  /* 0x00000001cacad824 */ /* 0x000fe400078e0a47 */
[----:B------:R-:W-:Y:S02]  /*3940*/  IMAD.MOV R0, RZ, RZ, -R0 ;  /* 0x000000ffff007224 */ /* 0x000fe400078e0a00 */
[----:B------:R-:W-:Y:S01]  /*3950*/  @!P3 IMAD.MOV R198, RZ, RZ, -R198 ;  /* 0x000000ffffc6b224 */ /* 0x000fe200078e0ac6 */
[C---:B------:R-:W-:Y:S01]  /*3960*/  ISETP.GT.U32.AND P5, PT, R71.reuse, R202, PT ;  /* 0x000000ca4700720c */ /* 0x040fe20003fa4070 */
[C---:B------:R-:W-:Y:S01]  /*3970*/  IMAD R204, R71.reuse, R0, R204 ;  /* 0x0000000047cc7224 */ /* 0x040fe200078e02cc */
[----:B------:R-:W-:Y:S01]  /*3980*/  ISETP.GT.U32.AND P3, PT, R71, R186, PT ;  /* 0x000000ba4700720c */ /* 0x000fe20003f64070 */
[----:B------:R-:W-:-:S04]  /*3990*/  IMAD.HI.U32 R0, R41, R206, RZ ;  /* 0x000000ce29007227 */ /* 0x000fc800078e00ff */
[----:B------:R-:W-:Y:S02]  /*39a0*/  IMAD.MOV R0, RZ, RZ, -R0 ;  /* 0x000000ffff007224 */ /* 0x000fe400078e0a00 */
[--C-:B------:R-:W-:Y:S01]  /*39b0*/  @!P1 IMAD.IADD R196, R196, 0x1, -R71.reuse ;  /* 0x00000001c4c49824 */ /* 0x100fe200078e0a47 */
[----:B------:R-:W-:Y:S01]  /*39c0*/  ISETP.GE.AND P1, PT, R23, RZ, PT ;  /* 0x000000ff1700720c */ /* 0x000fe20003f26270 */
[--C-:B------:R-:W-:Y:S02]  /*39d0*/  @!P6 IMAD.IADD R200, R200, 0x1, -R71.reuse ;  /* 0x00000001c8c8e824 */ /* 0x100fe400078e0a47 */
[C---:B------:R-:W-:Y:S02]  /*39e0*/  IMAD R206, R71.reuse, R0, R206 ;  /* 0x0000000047ce7224 */ /* 0x040fe400078e02ce */
[----:B------:R-:W-:Y:S01]  /*39f0*/  @!P2 IMAD.MOV R188, RZ, RZ, -R188 ;  /* 0x000000ffffbca224 */ /* 0x000fe200078e0abc */
[C---:B------:R-:W-:Y:S01]  /*3a00*/  ISETP.GT.U32.AND P2, PT, R71.reuse, R196, PT ;  /* 0x000000c44700720c */ /* 0x040fe20003f44070 */
[--C-:B------:R-:W-:Y:S01]  /*3a10*/  @!P5 IMAD.IADD R202, R202, 0x1, -R71.reuse ;  /* 0x00000001cacad824 */ /* 0x100fe200078e0a47 */
[C---:B------:R-:W-:Y:S01]  /*3a20*/  ISETP.GT.U32.AND P6, PT, R71.reuse, R200, PT ;  /* 0x000000c84700720c */ /* 0x040fe20003fc4070 */
[----:B------:R-:W-:Y:S01]  /*3a30*/  @!P4 IMAD.MOV R182, RZ, RZ, -R182 ;  /* 0x000000ffffb6c224 */ /* 0x000fe200078e0ab6 */
[----:B------:R-:W-:Y:S01]  /*3a40*/  ISETP.GT.U32.AND P5, PT, R71, R206, PT ;  /* 0x000000ce4700720c */ /* 0x000fe20003fa4070 */
[----:B------:R-:W-:Y:S01]  /*3a50*/  @!P3 IMAD.IADD R186, R186, 0x1, -R71 ;  /* 0x00000001babab824 */ /* 0x000fe200078e0a47 */
[----:B------:R-:W-:Y:S01]  /*3a60*/  ISETP.GE.AND P4, PT, R25, RZ, PT ;  /* 0x000000ff1900720c */ /* 0x000fe20003f86270 */
[----:B------:R-:W-:Y:S01]  /*3a70*/  VIADD R25, R39, 0x3d ;  /* 0x0000003d27197836 */ /* 0x000fe20000000000 */
[----:B------:R-:W-:Y:S01]  /*3a80*/  ISETP.GE.AND P3, PT, R27, RZ, PT ;  /* 0x000000ff1b00720c */ /* 0x000fe20003f66270 */
[----:B------:R-:W-:-:S02]  /*3a90*/  VIADD R23, R39, 0x3c ;  /* 0x0000003c27177836 */ /* 0x000fc40000000000 */
[----:B------:R-:W-:Y:S01]  /*3aa0*/  VIADD R27, R39, 0x3e ;  /* 0x0000003e271b7836 */ /* 0x000fe20000000000 */
[----:B------:R-:W-:Y:S01]  /*3ab0*/  IABS R116, R25 ;  /* 0x0000001900747213 */ /* 0x000fe20000000000 */
[----:B------:R-:W-:Y:S01]  /*3ac0*/  IMAD.HI.U32 R0, R41, R208, RZ ;  /* 0x000000d029007227 */ /* 0x000fe200078e00ff */
[----:B------:R-:W-:Y:S02]  /*3ad0*/  IABS R210, R23 ;  /* 0x0000001700d27213 */ /* 0x000fe40000000000 */
[----:B------:R-:W-:Y:S01]  /*3ae0*/  IABS R114, R27 ;  /* 0x0000001b00727213 */ /* 0x000fe20000000000 */
[--C-:B------:R-:W-:Y:S01]  /*3af0*/  @!P2 IMAD.IADD R196, R196, 0x1, -R71.reuse ;  /* 0x00000001c4c4a824 */ /* 0x100fe200078e0a47 */
[----:B------:R-:W-:Y:S01]  /*3b00*/  ISETP.GE.AND P2, PT, R29, RZ, PT ;  /* 0x000000ff1d00720c */ /* 0x000fe20003f46270 */
[--C-:B------:R-:W-:Y:S01]  /*3b10*/  @!P6 IMAD.IADD R200, R200, 0x1, -R71.reuse ;  /* 0x00000001c8c8e824 */ /* 0x100fe200078e0a47 */
[----:B------:R-:W-:Y:S01]  /*3b20*/  ISETP.GT.U32.AND P6, PT, R71, R204, PT ;  /* 0x000000cc4700720c */ /* 0x000fe20003fc4070 */
[----:B------:R-:W-:Y:S01]  /*3b30*/  @!P1 IMAD.MOV R186, RZ, RZ, -R186 ;  /* 0x000000ffffba9224 */ /* 0x000fe200078e0aba */
[----:B------:R-:W-:Y:S01]  /*3b40*/  ISETP.GE.AND P1, PT, R2, RZ, PT ;  /* 0x000000ff0200720c */ /* 0x000fe20003f26270 */
[----:B------:R-:W-:Y:S01]  /*3b50*/  @!P5 IMAD.IADD R206, R206, 0x1, -R71 ;  /* 0x00000001ceced824 */ /* 0x000fe200078e0a47 */
[----:B------:R-:W-:Y:S01]  /*3b60*/  ISETP.GE.AND P5, PT, R4, RZ, PT ;  /* 0x000000ff0400720c */ /* 0x000fe20003fa6270 */
[----:B------:R-:W-:-:S02]  /*3b70*/  IMAD.MOV R0, RZ, RZ, -R0 ;  /* 0x000000ffff007224 */ /* 0x000fc400078e0a00 */
[----:B------:R-:W-:-:S04]  /*3b80*/  IMAD.HI.U32 R2, R41, R116, RZ ;  /* 0x0000007429027227 */ /* 0x000fc800078e00ff */
[----:B------:R-:W-:Y:S01]  /*3b90*/  @!P4 IMAD.MOV R196, RZ, RZ, -R196 ;  /* 0x000000ffffc4c224 */ /* 0x000fe200078e0ac4 */
[C---:B------:R-:W-:Y:S01]  /*3ba0*/  ISETP.GT.U32.AND P4, PT, R71.reuse, R206, PT ;  /* 0x000000ce4700720c */ /* 0x040fe20003f84070 */
[----:B------:R-:W-:Y:S02]  /*3bb0*/  IMAD R208, R71, R0, R208 ;  /* 0x0000000047d07224 */ /* 0x000fe400078e02d0 */
        /* <DEDUP_REMOVED lines=10> */
[----:B------:R-:W-:Y:S01]  /*3c60*/  @!P2 IMAD.MOV R202, RZ, RZ, -R202 ;  /* 0x000000ffffcaa224 */ /* 0x000fe200078e0aca */
[----:B------:R-:W-:Y:S01]  /*3c70*/  ISETP.GT.U32.AND P2, PT, R71, R116, PT ;  /* 0x000000744700720c */ /* 0x000fe20003f44070 */
[----:B------:R-:W-:Y:S02]  /*3c80*/  VIADD R29, R39, 0x3f ;  /* 0x0000003f271d7836 */ /* 0x000fe40000000000 */
[----:B------:R-:W-:Y:S01]  /*3c90*/  @!P3 IMAD.MOV R200, RZ, RZ, -R200 ;  /* 0x000000ffffc8b224 */ /* 0x000fe200078e0ac8 */
[C---:B------:R-:W-:Y:S01]  /*3ca0*/  ISETP.GT.U32.AND P3, PT, R71.reuse, R210, PT ;  /* 0x000000d24700720c */ /* 0x040fe20003f64070 */
[----:B------:R-:W-:Y:S01]  /*3cb0*/  @!P4 IMAD.IADD R206, R206, 0x1, -R71 ;  /* 0x00000001cecec824 */ /* 0x000fe200078e0a47 */
[----:B------:R-:W-:Y:S01]  /*3cc0*/  ISETP.GT.U32.AND P4, PT, R71, R114, PT ;  /* 0x000000724700720c */ /* 0x000fe20003f84070 */
[C---:B------:R-:W-:Y:S01]  /*3cd0*/  VIADD R2, R39.reuse, 0x40 ;  /* 0x0000004027027836 */ /* 0x040fe20000000000 */
[----:B------:R-:W-:Y:S01]  /*3ce0*/  IABS R112, R29 ;  /* 0x0000001d00707213 */ /* 0x000fe20000000000 */
[----:B------:R-:W-:-:S02]  /*3cf0*/  VIADD R3, R39, 0x41 ;  /* 0x0000004127037836 */ /* 0x000fc40000000000 */
[--C-:B------:R-:W-:Y:S01]  /*3d00*/  @!P6 IMAD.IADD R204, R204, 0x1, -R71.reuse ;  /* 0x00000001cccce824 */ /* 0x100fe200078e0a47 */
[----:B------:R-:W-:Y:S01]  /*3d10*/  IABS R110, R2 ;  /* 0x00000002006e7213 */ /* 0x000fe20000000000 */
[----:B------:R-:W-:Y:S01]  /*3d20*/  IMAD.HI.U32 R0, R41, R112, RZ ;  /* 0x0000007029007227 */ /* 0x000fe200078e00ff */
[----:B------:R-:W-:Y:S02]  /*3d30*/  ISETP.GT.U32.AND P6, PT, R71, R208, PT ;  /* 0x000000d04700720c */ /* 0x000fe40003fc4070 */
[----:B------:R-:W-:Y:S01]  /*3d40*/  IABS R108, R3 ;  /* 0x00000003006c7213 */ /* 0x000fe20000000000 */
        /* <DEDUP_REMOVED lines=10> */
[----:B------:R-:W-:Y:S02]  /*3df0*/  @!P6 IMAD.IADD R208, R208, 0x1, -R71 ;  /* 0x00000001d0d0e824 */ /* 0x000fe400078e0a47 */
[----:B------:R-:W-:Y:S02]  /*3e00*/  IMAD R110, R71, R0, R110 ;  /* 0x00000000476e7224 */ /* 0x000fe400078e026e */
[----:B------:R-:W-:Y:S01]  /*3e10*/  IMAD.HI.U32 R0, R41, R108, RZ ;  /* 0x0000006c29007227 */ /* 0x000fe200078e00ff */
[----:B------:R-:W-:-:S03]  /*3e20*/  ISETP.GT.U32.AND P6, PT, R71, R208, PT ;  /* 0x000000d04700720c */ /* 0x000fc60003fc4070 */
[--C-:B------:R-:W-:Y:S01]  /*3e30*/  @!P4 IMAD.IADD R116, R116, 0x1, -R71.reuse ;  /* 0x000000017474c824 */ /* 0x100fe200078e0a47 */
[C---:B------:R-:W-:Y:S01]  /*3e40*/  ISETP.GT.U32.AND P4, PT, R71.reuse, R110, PT ;  /* 0x0000006e4700720c */ /* 0x040fe20003f84070 */
[----:B------:R-:W-:Y:S02]  /*3e50*/  IMAD.MOV R0, RZ, RZ, -R0 ;  /* 0x000000ffff007224 */ /* 0x000fe400078e0a00 */
[--C-:B------:R-:W-:Y:S01]  /*3e60*/  @!P2 IMAD.IADD R210, R210, 0x1, -R71.reuse ;  /* 0x00000001d2d2a824 */ /* 0x100fe200078e0a47 */
[----:B------:R-:W-:Y:S01]  /*3e70*/  ISETP.GT.U32.AND P2, PT, R71, R112, PT ;  /* 0x000000704700720c */ /* 0x000fe20003f44070 */
[----:B------:R-:W-:Y:S02]  /*3e80*/  VIADD R4, R39, 0x42 ;  /* 0x0000004227047836 */ /* 0x000fe40000000000 */
[----:B------:R-:W-:Y:S02]  /*3e90*/  IMAD R108, R71, R0, R108 ;  /* 0x00000000476c7224 */ /* 0x000fe400078e026c */
[----:B------:R-:W-:Y:S01]  /*3ea0*/  @!P1 IMAD.MOV R204, RZ, RZ, -R204 ;  /* 0x000000ffffcc9224 */ /* 0x000fe200078e0acc */
[----:B------:R-:W-:Y:S01]  /*3eb0*/  ISETP.GE.AND P1, PT, R5, RZ, PT ;  /* 0x000000ff0500720c */ /* 0x000fe20003f26270 */
[----:B------:R-:W-:Y:S01]  /*3ec0*/  @!P3 IMAD.MOV R116, RZ, RZ, -R116 ;  /* 0x000000ffff74b224 */ /* 0x000fe200078e0a74 */
[----:B------:R-:W-:Y:S01]  /*3ed0*/  IABS R106, R4 ;  /* 0x00000004006a7213 */ /* 0x000fe20000000000 */
[----:B------:R-:W-:Y:S01]  /*3ee0*/  VIADD R5, R39, 0x43 ;  /* 0x0000004327057836 */ /* 0x000fe20000000000 */
[----:B------:R-:W-:Y:S01]  /*3ef0*/  ISETP.GT.U32.AND P3, PT, R71, R108, PT ;  /* 0x0000006c4700720c */ /* 0x000fe20003f64070 */
[----:B------:R-:W-:-:S02]  /*3f00*/  @!P4 IMAD.IADD R110, R110, 0x1, -R71 ;  /* 0x000000016e6ec824 */ /* 0x000fc400078e0a47 */
[----:B------:R-:W-:Y:S01]  /*3f10*/  IMAD.HI.U32 R0, R41, R106, RZ ;  /* 0x0000006a29007227 */ /* 0x000fe200078e00ff */
[----:B------:R-:W-:Y:S02]  /*3f20*/  IABS R104, R5 ;  /* 0x0000000500687213 */ /* 0x000fe40000000000 */
[----:B------:R-:W-:Y:S01]  /*3f30*/  ISETP.GT.U32.AND P4, PT, R71, R110, PT ;  /* 0x0000006e4700720c */ /* 0x000fe20003f84070 */
[--C-:B------:R-:W-:Y:S01]  /*3f40*/  @!P6 IMAD.IADD R208, R208, 0x1, -R71.reuse ;  /* 0x00000001d0d0e824 */ /* 0x100fe200078e0a47 */
[----:B------:R-:W-:Y:S01]  /*3f50*/  ISETP.GE.AND P6, PT, R23, RZ, PT ;  /* 0x000000ff1700720c */ /* 0x000fe20003fc6270 */
[----:B------:R-:W-:Y:S01]  /*3f60*/  @!P2 IMAD.IADD R112, R112, 0x1, -R71 ;  /* 0x000000017070a824 */ /* 0x000fe200078e0a47 */
[----:B------:R-:W-:Y:S01]  /*3f70*/  ISETP.GE.AND P2, PT, R2, RZ, PT ;  /* 0x000000ff0200720c */ /* 0x000fe20003f46270 */
[----:B------:R-:W-:Y:S02]  /*3f80*/  IMAD.MOV R2, RZ, RZ, -R0 ;  /* 0x000000ffff027224 */ /* 0x000fe400078e0a00 */
[----:B------:R-:W-:-:S02]  /*3f90*/  VIADD R23, R39, 0x44 ;  /* 0x0000004427177836 */ /* 0x000fc40000000000 */
[----:B------:R-:W-:-:S03]  /*3fa0*/  IMAD.HI.U32 R0, R41, R104, RZ ;  /* 0x0000006829007227 */ /* 0x000fc600078e00ff */
[----:B------:R-:W-:Y:S01]  /*3fb0*/  IABS R102, R23 ;  /* 0x0000001700667213 */ /* 0x000fe20000000000 */
[----:B------:R-:W-:Y:S02]  /*3fc0*/  @!P3 IMAD.IADD R108, R108, 0x1, -R71 ;  /* 0x000000016c6cb824 */ /* 0x000fe400078e0a47 */
[----:B------:R-:W-:Y:S02]  /*3fd0*/  IMAD.MOV R0, RZ, RZ, -R0 ;  /* 0x000000ffff007224 */ /* 0x000fe400078e0a00 */
[----:B------:R-:W-:Y:S01]  /*3fe0*/  @!P5 IMAD.MOV R206, RZ, RZ, -R206 ;  /* 0x000000ffffced224 */ /* 0x000fe200078e0ace */
[C---:B------:R-:W-:Y:S01]  /*3ff0*/  ISETP.GT.U32.AND P5, PT, R71.reuse, R114, PT ;  /* 0x000000724700720c */ /* 0x040fe20003fa4070 */
[C---:B------:R-:W-:Y:S01]  /*4000*/  IMAD R106, R71.reuse, R2, R106 ;  /* 0x00000002476a7224 */ /* 0x040fe200078e026a */
[C---:B------:R-:W-:Y:S01]  /*4010*/  ISETP.GT.U32.AND P3, PT, R71.reuse, R108, PT ;  /* 0x0000006c4700720c */ /* 0x040fe20003f64070 */
[----:B------:R-:W-:Y:S02]  /*4020*/  IMAD R104, R71, R0, R104 ;  /* 0x0000000047687224 */ /* 0x000fe400078e0268 */
[----:B------:R-:W-:-:S04]  /*4030*/  IMAD.HI.U32 R0, R41, R102, RZ ;  /* 0x0000006629007227 */ /* 0x000fc800078e00ff */
[--C-:B------:R-:W-:Y:S01]  /*4040*/  @!P4 IMAD.IADD R110, R110, 0x1, -R71.reuse ;  /* 0x000000016e6ec824 */ /* 0x100fe200078e0a47 */
[----:B------:R-:W-:Y:S01]  /*4050*/  ISETP.GT.U32.AND P4, PT, R71, R106, PT ;  /* 0x0000006a4700720c */ /* 0x000fe20003f84070 */
[----:B------:R-:W-:Y:S02]  /*4060*/  IMAD.MOV R0, RZ, RZ, -R0 ;  /* 0x000000ffff007224 */ /* 0x000fe400078e0a00 */
[----:B------:R-:W-:Y:S01]  /*4070*/  @!P1 IMAD.MOV R208, RZ, RZ, -R208 ;  /* 0x000000ffffd09224 */ /* 0x000fe200078e0ad0 */
[----:B------:R-:W-:Y:S01]  /*4080*/  ISETP.GE.AND P1, PT, R27, RZ, PT ;  /* 0x000000ff1b00720c */ /* 0x000fe20003f26270 */
[----:B------:R-:W-:Y:S01]  /*4090*/  @!P6 IMAD.MOV R210, RZ, RZ, -R210 ;  /* 0x000000ffffd2e224 */ /* 0x000fe200078e0ad2 */
[C---:B------:R-:W-:Y:S01]  /*40a0*/  ISETP.GT.U32.AND P6, PT, R71.reuse, R112, PT ;  /* 0x000000704700720c */ /* 0x040fe20003fc4070 */
[----:B------:R-:W-:Y:S02]  /*40b0*/  IMAD R102, R71, R0, R102 ;  /* 0x0000000047667224 */ /* 0x000fe400078e0266 */
[--C-:B------:R-:W-:Y:S01]  /*40c0*/  @!P5 IMAD.IADD R114, R114, 0x1, -R71.reuse ;  /* 0x000000017272d824 */ /* 0x100fe200078e0a47 */
[----:B------:R-:W-:Y:S01]  /*40d0*/  ISETP.GE.AND P5, PT, R29, RZ, PT ;  /* 0x000000ff1d00720c */ /* 0x000fe20003fa6270 */
[----:B------:R-:W-:Y:S01]  /*40e0*/  @!P3 IMAD.IADD R108, R108, 0x1, -R71 ;  /* 0x000000016c6cb824 */ /* 0x000fe200078e0a47 */
[----:B------:R-:W-:Y:S01]  /*40f0*/  ISETP.GT.U32.AND P3, PT, R71, R102, PT ;  /* 0x000000664700720c */ /* 0x000fe20003f64070 */
[----:B------:R-:W-:-:S02]  /*4100*/  VIADD R2, R39, 0x45 ;  /* 0x0000004527027836 */ /* 0x000fc40000000000 */
[--C-:B------:R-:W-:Y:S02]  /*4110*/  @!P4 IMAD.IADD R106, R106, 0x1, -R71.reuse ;  /* 0x000000016a6ac824 */ /* 0x100fe400078e0a47 */
[----:B------:R-:W-:Y:S01]  /*4120*/  @!P1 IMAD.MOV R114, RZ, RZ, -R114 ;  /* 0x000000ffff729224 */ /* 0x000fe200078e0a72 */
[----:B------:R-:W-:Y:S01]  /*4130*/  IABS R100, R2 ;  /* 0x0000000200647213 */ /* 0x000fe20000000000 */
[--C-:B------:R-:W-:Y:S01]  /*4140*/  @!P6 IMAD.IADD R112, R112, 0x1, -R71.reuse ;  /* 0x000000017070e824 */ /* 0x100fe200078e0a47 */
[----:B------:R-:W-:Y:S01]  /*4150*/  ISETP.GE.AND P1, PT, R3, RZ, PT ;  /* 0x000000ff0300720c */ /* 0x000fe20003f26270 */
[----:B------:R-:W-:Y:S01]  /*4160*/  VIADD R3, R39, 0x46 ;  /* 0x0000004627037836 */ /* 0x000fe20000000000 */
[----:B------:R-:W-:Y:S01]  /*4170*/  ISETP.GT.U32.AND P4, PT, R71, R106, PT ;  /* 0x0000006a4700720c */ /* 0x000fe20003f84070 */
[----:B------:R-:W-:Y:S01]  /*4180*/  IMAD.HI.U32 R0, R41, R100, RZ ;  /* 0x0000006429007227 */ /* 0x000fe200078e00ff */
[----:B------:R-:W-:Y:S02]  /*4190*/  ISETP.GE.AND P6, PT, R4, RZ, PT ;  /* 0x000000ff0400720c */ /* 0x000fe40003fc6270 */
[----:B------:R-:W-:Y:S01]  /*41a0*/  IABS R98, R3 ;  /* 0x0000000300627213 */ /* 0x000fe20000000000 */
[----:B------:R-:W-:Y:S01]  /*41b0*/  @!P5 IMAD.MOV R112, RZ, RZ, -R112 ;  /* 0x000000ffff70d224 */ /* 0x000fe200078e0a70 */
[----:B------:R-:W-:Y:S01]  /*41c0*/  ISETP.GT.U32.AND P5, PT, R71, R104, PT ;  /* 0x000000684700720c */ /* 0x000fe20003fa4070 */
[----:B------:R-:W-:-:S02]  /*41d0*/  @!P3 IMAD.IADD R102, R102, 0x1, -R71 ;  /* 0x000000016666b824 */ /* 0x000fc400078e0a47 */
        /* <DEDUP_REMOVED lines=9> */
[--C-:B------:R-:W-:Y:S02]  /*4270*/  @!P5 IMAD.IADD R104, R104, 0x1, -R71.reuse ;  /* 0x000000016868d824 */ /* 0x100fe400078e0a47 */
[C---:B------:R-:W-:Y:S02]  /*4280*/  IMAD R98, R71.reuse, R2, R98 ;  /* 0x0000000247627224 */ /* 0x040fe400078e0262 */
[----:B------:R-:W-:Y:S01]  /*4290*/  @!P1 IMAD.MOV R108, RZ, RZ, -R108 ;  /* 0x000000ffff6c9224 */ /* 0x000fe200078e0a6c */
[----:B------:R-:W-:Y:S01]  /*42a0*/  ISETP.GT.U32.AND P5, PT, R71, R104, PT ;  /* 0x000000684700720c */ /* 0x000fe20003fa4070 */
[----:B------:R-:W-:Y:S01]  /*42b0*/  @!P3 IMAD.IADD R102, R102, 0x1, -R71 ;  /* 0x000000016666b824 */ /* 0x000fe200078e0a47 */
[----:B------:R-:W-:Y:S01]  /*42c0*/  ISETP.GE.AND P1, PT, R23, RZ, PT ;  /* 0x000000ff1700720c */ /* 0x000fe20003f26270 */
[----:B------:R-:W-:Y:S01]  /*42d0*/  IMAD.HI.U32 R0, R41, R96, RZ ;  /* 0x0000006029007227 */ /* 0x000fe200078e00ff */
[----:B------:R-:W-:-:S03]  /*42e0*/  ISETP.GT.U32.AND P3, PT, R71, R98, PT ;  /* 0x000000624700720c */ /* 0x000fc60003f64070 */
[----:B------:R-:W-:Y:S01]  /*42f0*/  @!P2 IMAD.MOV R110, RZ, RZ, -R110 ;  /* 0x000000ffff6ea224 */ /* 0x000fe200078e0a6e */
[----:B------:R-:W-:Y:S01]  /*4300*/  ISETP.GE.AND P2, PT, R5, RZ, PT ;  /* 0x000000ff0500720c */ /* 0x000fe20003f46270 */
[----:B------:R-:W-:Y:S01]  /*4310*/  IMAD.MOV R0, RZ, RZ, -R0 ;  /* 0x000000ffff007224 */ /* 0x000fe200078e0a00 */
[----:B------:R-:W-:Y:S01]  /*4320*/  IADD3 R5, PT, PT, R39, 0x4a, RZ ;  /* 0x0000004a27057810 */ /* 0x000fe20007ffe0ff */
[----:B------:R-:W-:Y:S01]  /*4330*/  @!P6 IMAD.MOV R106, RZ, RZ, -R106 ;  /* 0x000000ffff6ae224 */ /* 0x000fe200078e0a6a */
[----:B------:R-:W-:Y:S01]  /*4340*/  ISETP.GE.AND P6, PT, R3, RZ, PT ;  /* 0x000000ff0300720c */ /* 0x000fe20003fc6270 */
[----:B------:R-:W-:Y:S01]  /*4350*/  VIADD R3, R39, 0x48 ;  /* 0x0000004827037836 */ /* 0x000fe20000000000 */
[----:B------:R-:W-:Y:S01]  /*4360*/  IABS R88, R5 ;  /* 0x0000000500587213 */ /* 0x000fe20000000000 */
[C---:B------:R-:W-:Y:S02]  /*4370*/  IMAD R96, R71.reuse, R0, R96 ;  /* 0x0000000047607224 */ /* 0x040fe400078e0260 */
[--C-:B------:R-:W-:Y:S01]  /*4380*/  @!P5 IMAD.IADD R104, R104, 0x1, -R71.reuse ;  /* 0x000000016868d824 */ /* 0x100fe200078e0a47 */
[C---:B------:R-:W-:Y:S01]  /*4390*/  ISETP.GT.U32.AND P5, PT, R71.reuse, R100, PT ;  /* 0x000000644700720c */ /* 0x040fe20003fa4070 */
[----:B------:R-:W-:Y:S01]  /*43a0*/  @!P3 IMAD.IADD R98, R98, 0x1, -R71 ;  /* 0x000000016262b824 */ /* 0x000fe200078e0a47 */
[----:B------:R-:W-:Y:S01]  /*43b0*/  IABS R94, R3 ;  /* 0x00000003005e7213 */ /* 0x000fe20000000000 */
[----:B------:R-:W-:Y:S01]  /*43c0*/  @!P1 IMAD.MOV R102, RZ, RZ, -R102 ;  /* 0x000000ffff669224 */ /* 0x000fe200078e0a66 */
[----:B------:R-:W-:Y:S01]  /*43d0*/  ISETP.GT.U32.AND P1, PT, R71, R96, PT ;  /* 0x000000604700720c */ /* 0x000fe20003f24070 */
[----:B------:R-:W-:Y:S01]  /*43e0*/  @!P2 IMAD.MOV R104, RZ, RZ, -R104 ;  /* 0x000000ffff68a224 */ /* 0x000fe200078e0a68 */
[----:B------:R-:W-:Y:S01]  /*43f0*/  ISETP.GE.AND P2, PT, R4, RZ, PT ;  /* 0x000000ff0400720c */ /* 0x000fe20003f46270 */
[----:B------:R-:W-:Y:S01]  /*4400*/  VIADD R4, R39, 0x49 ;  /* 0x0000004927047836 */ /* 0x000fe20000000000 */
[----:B------:R-:W-:Y:S01]  /*4410*/  ISETP.GT.U32.AND P3, PT, R71, R98, PT ;  /* 0x000000624700720c */ /* 0x000fe20003f64070 */
[----:B------:R-:W-:-:S03]  /*4420*/  IMAD.HI.U32 R0, R41, R94, RZ ;  /* 0x0000005e29007227 */ /* 0x000fc600078e00ff */
[----:B------:R-:W-:Y:S01]  /*4430*/  IABS R92, R4 ;  /* 0x00000004005c7213 */ /* 0x000fe20000000000 */
[----:B------:R-:W-:Y:S02]  /*4440*/  IMAD.MOV R0, RZ, RZ, -R0 ;  /* 0x000000ffff007224 */ /* 0x000fe400078e0a00 */
[--C-:B------:R-:W-:Y:S02]  /*4450*/  @!P5 IMAD.IADD R100, R100, 0x1, -R71.reuse ;  /* 0x000000016464d824 */ /* 0x100fe400078e0a47 */
[----:B------:R-:W-:Y:S02]  /*4460*/  VIADD R23, R39, 0x4b ;  /* 0x0000004b27177836 */ /* 0x000fe40000000000 */
[C---:B------:R-:W-:Y:S01]  /*4470*/  IMAD R94, R71.reuse, R0, R94 ;  /* 0x00000000475e7224 */ /* 0x040fe200078e025e */
[----:B------:R-:W-:Y:S01]  /*4480*/  ISETP.GT.U32.AND P5, PT, R71, R100, PT ;  /* 0x000000644700720c */ /* 0x000fe20003fa4070 */
[----:B------:R-:W-:Y:S01]  /*4490*/  @!P1 IMAD.IADD R96, R96, 0x1, -R71 ;  /* 0x0000000160609824 */ /* 0x000fe200078e0a47 */
[----:B------:R-:W-:Y:S01]  /*44a0*/  IABS R86, R23 ;  /* 0x0000001700567213 */ /* 0x000fe20000000000 */
[----:B------:R-:W-:-:S03]  /*44b0*/  IMAD.HI.U32 R2, R41, R92, RZ ;  /* 0x0000005c29027227 */ /* 0x000fc600078e00ff */
[C---:B------:R-:W-:Y:S01]  /*44c0*/  ISETP.GT.U32.AND P1, PT, R71.reuse, R96, PT ;  /* 0x000000604700720c */ /* 0x040fe20003f24070 */
[----:B------:R-:W-:Y:S01]  /*44d0*/  @!P3 IMAD.IADD R98, R98, 0x1, -R71 ;  /* 0x000000016262b824 */ /* 0x000fe200078e0a47 */
[----:B------:R-:W-:Y:S01]  /*44e0*/  ISETP.GT.U32.AND P3, PT, R71, R94, PT ;  /* 0x0000005e4700720c */ /* 0x000fe20003f64070 */
[----:B------:R-:W-:Y:S02]  /*44f0*/  IMAD.MOV R2, RZ, RZ, -R2 ;  /* 0x000000ffff027224 */ /* 0x000fe400078e0a02 */
[----:B------:R-:W-:-:S04]  /*4500*/  IMAD.HI.U32 R0, R41, R88, RZ ;  /* 0x0000005829007227 */ /* 0x000fc800078e00ff */
[----:B------:R-:W-:Y:S02]  /*4510*/  IMAD R92, R71, R2, R92 ;  /* 0x00000002475c7224 */ /* 0x000fe400078e025c */
[----:B------:R-:W-:-:S04]  /*4520*/  IMAD.HI.U32 R2, R41, R86, RZ ;  /* 0x0000005629027227 */ /* 0x000fc800078e00ff */
[----:B------:R-:W-:Y:S02]  /*4530*/  IMAD.MOV R2, RZ, RZ, -R2 ;  /* 0x000000ffff027224 */ /* 0x000fe400078e0a02 */
[--C-:B------:R-:W-:Y:S01]  /*4540*/  @!P5 IMAD.IADD R100, R100, 0x1, -R71.reuse ;  /* 0x000000016464d824 */ /* 0x100fe200078e0a47 */
[----:B------:R-:W-:Y:S01]  /*4550*/  ISETP.GE.AND P5, PT, R3, RZ, PT ;  /* 0x000000ff0300720c */ /* 0x000fe20003fa6270 */
[----:B------:R-:W-:Y:S02]  /*4560*/  VIADD R3, R39, 0x4c ;  /* 0x0000004c27037836 */ /* 0x000fe40000000000 */
[--C-:B------:R-:W-:Y:S02]  /*4570*/  @!P3 IMAD.IADD R94, R94, 0x1, -R71.reuse ;  /* 0x000000015e5eb824 */ /* 0x100fe400078e0a47 */
[C---:B------:R-:W-:Y:S01]  /*4580*/  IMAD R86, R71.reuse, R2, R86 ;  /* 0x0000000247567224 */ /* 0x040fe200078e0256 */
[----:B------:R-:W-:Y:S01]  /*4590*/  IABS R84, R3 ;  /* 0x0000000300547213 */ /* 0x000fe20000000000 */
[----:B------:R-:W-:Y:S01]  /*45a0*/  @!P1 IMAD.IADD R96, R96, 0x1, -R71 ;  /* 0x0000000160609824 */ /* 0x000fe200078e0a47 */
[----:B------:R-:W-:Y:S01]  /*45b0*/  ISETP.GT.U32.AND P3, PT, R71, R94, PT ;  /* 0x0000005e4700720c */ /* 0x000fe20003f64070 */
[----:B------:R-:W-:-:S02]  /*45c0*/  IMAD.MOV R0, RZ, RZ, -R0 ;  /* 0x000000ffff007224 */ /* 0x000fc400078e0a00 */
[----:B------:R-:W-:Y:S01]  /*45d0*/  @!P2 IMAD.MOV R96, RZ, RZ, -R96 ;  /* 0x000000ffff60a224 */ /* 0x000fe200078e0a60 */
[C---:B------:R-:W-:Y:S01]  /*45e0*/  ISETP.GT.U32.AND P2, PT, R71.reuse, R86, PT ;  /* 0x000000564700720c */ /* 0x040fe20003f44070 */
[----:B------:R-:W-:Y:S02]  /*45f0*/  IMAD R88, R71, R0, R88 ;  /* 0x0000000047587224 */ /* 0x000fe400078e0258 */
[----:B------:R-:W-:Y:S02]  /*4600*/  VIADD R25, R39, 0x4d ;  /* 0x0000004d27197836 */ /* 0x000fe40000000000 */
[----:B------:R-:W-:Y:S01]  /*4610*/  IMAD.HI.U32 R0, R41, R84, RZ ;  /* 0x0000005429007227 */ /* 0x000fe200078e00ff */
[C---:B------:R-:W-:Y:S02]  /*4620*/  ISETP.GT.U32.AND P1, PT, R71.reuse, R88, PT ;  /* 0x000000584700720c */ /* 0x040fe40003f24070 */
[----:B------:R-:W-:Y:S01]  /*4630*/  IABS R82, R25 ;  /* 0x0000001900527213 */ /* 0x000fe20000000000 */
[----:B------:R-:W-:Y:S01]  /*4640*/  @!P4 IMAD.MOV R100, RZ, RZ, -R100 ;  /* 0x000000ffff64c224 */ /* 0x000fe200078e0a64 */
[----:B------:R-:W-:Y:S01]  /*4650*/  ISETP.GT.U32.AND P4, PT, R71, R92, PT ;  /* 0x0000005c4700720c */ /* 0x000fe20003f84070 */
[----:B------:R-:W-:-:S02]  /*4660*/  VIADD R27, R39, 0x4e ;  /* 0x0000004e271b7836 */ /* 0x000fc40000000000 */
[----:B------:R-:W-:Y:S02]  /*4670*/  IMAD.MOV R0, RZ, RZ, -R0 ;  /* 0x000000ffff007224 */ /* 0x000fe400078e0a00 */
[--C-:B------:R-:W-:Y:S01]  /*4680*/  @!P3 IMAD.IADD R94, R94, 0x1, -R71.reuse ;  /* 0x000000015e5eb824 */ /* 0x100fe200078e0a47 */
[----:B------:R-:W-:Y:S01]  /*4690*/  IABS R80, R27 ;  /* 0x0000001b00507213 */ /* 0x000fe20000000000 */
[----:B------:R-:W-:Y:S01]  /*46a0*/  IMAD R84, R71, R0, R84 ;  /* 0x0000000047547224 */ /* 0x000fe200078e0254 */
[----:B------:R-:W-:Y:S01]  /*46b0*/  ISETP.GE.AND P3, PT, R5, RZ, PT ;  /* 0x000000ff0500720c */ /* 0x000fe20003f66270 */
[----:B------:R-:W-:Y:S01]  /*46c0*/  @!P2 IMAD.IADD R86, R86, 0x1, -R71 ;  /* 0x000000015656a824 */ /* 0x000fe200078e0a47 */
[----:B------:R-:W-:Y:S01]  /*46d0*/  ISETP.GE.AND P2, PT, R23, RZ, PT ;  /* 0x000000ff1700720c */ /* 0x000fe20003f46270 */
[----:B------:R-:W-:-:S04]  /*46e0*/  IMAD.HI.U32 R0, R41, R82, RZ ;  /* 0x0000005229007227 */ /* 0x000fc800078e00ff */
[----:B------:R-:W-:Y:S01]  /*46f0*/  @!P5 IMAD.MOV R94, RZ, RZ, -R94 ;  /* 0x000000ffff5ed224 */ /* 0x000fe200078e0a5e */
[----:B------:R-:W-:Y:S01]  /*4700*/  ISETP.GT.U32.AND P5, PT, R71, R86, PT ;  /* 0x000000564700720c */ /* 0x000fe20003fa4070 */
[----:B------:R-:W-:Y:S02]  /*4710*/  IMAD.MOV R2, RZ, RZ, -R0 ;  /* 0x000000ffff027224 */ /* 0x000fe400078e0a00 */
[----:B------:R-:W-:-:S04]  /*4720*/  IMAD.HI.U32 R0, R41, R80, RZ ;  /* 0x0000005029007227 */ /* 0x000fc800078e00ff */
[--C-:B------:R-:W-:Y:S02]  /*4730*/  @!P4 IMAD.IADD R92, R92, 0x1, -R71.reuse ;  /* 0x000000015c5cc824 */ /* 0x100fe400078e0a47 */
[--C-:B------:R-:W-:Y:S02]  /*4740*/  @!P1 IMAD.IADD R88, R88, 0x1, -R71.reuse ;  /* 0x0000000158589824 */ /* 0x100fe400078e0a47 */
[----:B------:R-:W-:Y:S01]  /*4750*/  IMAD.MOV R0, RZ, RZ, -R0 ;  /* 0x000000ffff007224 */ /* 0x000fe200078e0a00 */
[C---:B------:R-:W-:Y:S01]  /*4760*/  ISETP.GT.U32.AND P4, PT, R71.reuse, R92, PT ;  /* 0x0000005c4700720c */ /* 0x040fe20003f84070 */
[----:B------:R-:W-:Y:S01]  /*4770*/  @!P5 IMAD.IADD R86, R86, 0x1, -R71 ;  /* 0x000000015656d824 */ /* 0x000fe200078e0a47 */
[C---:B------:R-:W-:Y:S01]  /*4780*/  ISETP.GT.U32.AND P1, PT, R71.reuse, R88, PT ;  /* 0x000000584700720c */ /* 0x040fe20003f24070 */
[C---:B------:R-:W-:Y:S02]  /*4790*/  IMAD R80, R71.reuse, R0, R80 ;  /* 0x0000000047507224 */ /* 0x040fe400078e0250 */
[----:B------:R-:W-:-:S02]  /*47a0*/  IMAD R82, R71, R2, R82 ;  /* 0x0000000247527224 */ /* 0x000fc400078e0252 */
[----:B------:R-:W-:Y:S01]  /*47b0*/  @!P6 IMAD.MOV R98, RZ, RZ, -R98 ;  /* 0x000000ffff62e224 */ /* 0x000fe200078e0a62 */
[----:B------:R-:W-:Y:S01]  /*47c0*/  ISETP.GT.U32.AND P5, PT, R71, R80, PT ;  /* 0x000000504700720c */ /* 0x000fe20003fa4070 */
[----:B------:R-:W-:Y:S01]  /*47d0*/  VIADD R5, R39, 0x50 ;  /* 0x0000005027057836 */ /* 0x000fe20000000000 */
[----:B------:R-:W-:Y:S01]  /*47e0*/  ISETP.GE.AND P6, PT, R4, RZ, PT ;  /* 0x000000ff0400720c */ /* 0x000fe20003fc6270 */
[----:B------:R-:W-:Y:S02]  /*47f0*/  @!P2 IMAD.MOV R86, RZ, RZ, -R86 ;  /* 0x000000ffff56a224 */ /* 0x000fe400078e0a56 */
[--C-:B------:R-:W-:Y:S01]  /*4800*/  @!P4 IMAD.IADD R92, R92, 0x1, -R71.reuse ;  /* 0x000000015c5cc824 */ /* 0x100fe200078e0a47 */
[C---:B------:R-:W-:Y:S01]  /*4810*/  ISETP.GT.U32.AND P4, PT, R71.reuse, R84, PT ;  /* 0x000000544700720c */ /* 0x040fe20003f84070 */
[----:B------:R-:W-:Y:S01]  /*4820*/  @!P1 IMAD.IADD R88, R88, 0x1, -R71 ;  /* 0x0000000158589824 */ /* 0x000fe200078e0a47 */
[----:B------:R-:W-:Y:S01]  /*4830*/  ISETP.GT.U32.AND P1, PT, R71, R82, PT ;  /* 0x000000524700720c */ /* 0x000fe20003f24070 */
[----:B------:R-:W-:Y:S01]  /*4840*/  VIADD R29, R39, 0x55 ;  /* 0x00000055271d7836 */ /* 0x000fe20000000000 */
[----:B------:R-:W-:Y:S01]  /*4850*/  IABS R4, R5 ;  /* 0x0000000500047213 */ /* 0x000fe20000000000 */
[----:B------:R-:W-:-:S02]  /*4860*/  @!P3 IMAD.MOV R88, RZ, RZ, -R88 ;  /* 0x000000ffff58b224 */ /* 0x000fc400078e0a58 */
[----:B------:R-:W-:Y:S02]  /*4870*/  @!P5 IMAD.IADD R80, R80, 0x1, -R71 ;  /* 0x000000015050d824 */ /* 0x000fe400078e0a47 */
[----:B------:R-:W-:Y:S01]  /*4880*/  @!P6 IMAD.MOV R92, RZ, RZ, -R92 ;  /* 0x000000ffff5ce224 */ /* 0x000fe200078e0a5c */
[----:B------:R-:W-:Y:S01]  /*4890*/  ISETP.GE.AND P6, PT, R3, RZ, PT ;  /* 0x000000ff0300720c */ /* 0x000fe20003fc6270 */
[----:B------:R-:W-:Y:S01]  /*48a0*/  IMAD.HI.U32 R2, R41, R4, RZ ;  /* 0x0000000429027227 */ /* 0x000fe200078e00ff */
[----:B------:R-:W-:-:S03]  /*48b0*/  ISETP.GT.U32.AND P5, PT, R71, R80, PT ;  /* 0x000000504700720c */ /* 0x000fc60003fa4070 */
[--C-:B------:R-:W-:Y:S02]  /*48c0*/  @!P4 IMAD.IADD R84, R84, 0x1, -R71.reuse ;  /* 0x000000015454c824 */ /* 0x100fe400078e0a47 */
[----:B------:R-:W-:Y:S02]  /*48d0*/  VIADD R3, R39, 0x4f ;  /* 0x0000004f27037836 */ /* 0x000fe40000000000 */
[----:B------:R-:W-:Y:S01]  /*48e0*/  @!P1 IMAD.IADD R82, R82, 0x1, -R71 ;  /* 0x0000000152529824 */ /* 0x000fe200078e0a47 */
[----:B------:R-:W-:Y:S01]  /*48f0*/  ISETP.GT.U32.AND P4, PT, R71, R84, PT ;  /* 0x000000544700720c */ /* 0x000fe20003f84070 */
[----:B------:R-:W-:Y:S01]  /*4900*/  IMAD.MOV R2, RZ, RZ, -R2 ;  /* 0x000000ffff027224 */ /* 0x000fe200078e0a02 */
[----:B------:R-:W-:Y:S01]  /*4910*/  IABS R78, R3 ;  /* 0x00000003004e7213 */ /* 0x000fe20000000000 */
[----:B------:R-:W-:Y:S01]  /*4920*/  VIADD R35, R39, 0x6f ;  /* 0x0000006f27237836 */ /* 0x000fe20000000000 */
[C---:B------:R-:W-:Y:S01]  /*4930*/  ISETP.GT.U32.AND P3, PT, R71.reuse, R82, PT ;  /* 0x000000524700720c */ /* 0x040fe20003f64070 */
[----:B------:R-:W-:Y:S01]  /*4940*/  IMAD R2, R71, R2, R4 ;  /* 0x0000000247027224 */ /* 0x000fe200078e0204 */
[----:B------:R-:W-:Y:S01]  /*4950*/  ISETP.GE.AND P1, PT, R25, RZ, PT ;  /* 0x000000ff1900720c */ /* 0x000fe20003f26270 */
[----:B------:R-:W-:Y:S01]  /*4960*/  IMAD.HI.U32 R0, R41, R78, RZ ;  /* 0x0000004e29007227 */ /* 0x000fe200078e00ff */
[----:B------:R-:W-:-:S02]  /*4970*/  ISETP.GE.AND P2, PT, R3, RZ, PT ;  /* 0x000000ff0300720c */ /* 0x000fc40003f46270 */
[----:B------:R-:W-:Y:S01]  /*4980*/  IABS R214, R35 ;  /* 0x0000002300d67213 */ /* 0x000fe20000000000 */
[--C-:B------:R-:W-:Y:S01]  /*4990*/  @!P5 IMAD.IADD R80, R80, 0x1, -R71.reuse ;  /* 0x000000015050d824 */ /* 0x100fe200078e0a47 */
[----:B------:R-:W-:Y:S01]  /*49a0*/  ISETP.GT.U32.AND P5, PT, R71, R2, PT ;  /* 0x000000024700720c */ /* 0x000fe20003fa4070 */
[----:B------:R-:W-:Y:S02]  /*49b0*/  IMAD.MOV R0, RZ, RZ, -R0 ;  /* 0x000000ffff007224 */ /* 0x000fe400078e0a00 */
[--C-:B------:R-:W-:Y:S01]  /*49c0*/  @!P4 IMAD.IADD R84, R84, 0x1, -R71.reuse ;  /* 0x000000015454c824 */ /* 0x100fe200078e0a47 */
[----:B------:R-:W-:Y:S01]  /*49d0*/  ISETP.GE.AND P4, PT, R27, RZ, PT ;  /* 0x000000ff1b00720c */ /* 0x000fe20003f86270 */
[----:B------:R-:W-:Y:S02]  /*49e0*/  IMAD R78, R71, R0, R78 ;  /* 0x00000000474e7224 */ /* 0x000fe400078e024e */
[----:B------:R-:W-:Y:S01]  /*49f0*/  @!P3 IMAD.IADD R82, R82, 0x1, -R71 ;  /* 0x000000015252b824 */ /* 0x000fe200078e0a47 */
[----:B------:R-:W-:Y:S01]  /*4a00*/  ISETP.GE.AND P3, PT, R5, RZ, PT ;  /* 0x000000ff0500720c */ /* 0x000fe20003f66270 */
[----:B------:R-:W-:-:S02]  /*4a10*/  VIADD R0, R39, 0x51 ;  /* 0x0000005127007836 */ /* 0x000fc40000000000 */
[----:B------:R-:W-:Y:S02]  /*4a20*/  VIADD R5, R39, 0x52 ;  /* 0x0000005227057836 */ /* 0x000fe40000000000 */
[----:B------:R-:W-:Y:S01]  /*4a30*/  @!P6 IMAD.MOV R84, RZ, RZ, -R84 ;  /* 0x000000ffff54e224 */ /* 0x000fe200078e0a54 */
[----:B------:R-:W-:Y:S01]  /*4a40*/  ISETP.GT.U32.AND P6, PT, R71, R78, PT ;  /* 0x0000004e4700720c */ /* 0x000fe20003fc4070 */
[----:B------:R-:W-:Y:S01]  /*4a50*/  @!P5 IMAD.IADD R2, R2, 0x1, -R71 ;  /* 0x000000010202d824 */ /* 0x000fe200078e0a47 */
[----:B------:R-:W-:Y:S01]  /*4a60*/  IABS R4, R0 ;  /* 0x0000000000047213 */ /* 0x000fe20000000000 */
[----:B------:R-:W-:Y:S01]  /*4a70*/  @!P1 IMAD.MOV R82, RZ, RZ, -R82 ;  /* 0x000000ffff529224 */ /* 0x000fe200078e0a52 */
[----:B------:R-:W-:Y:S01]  /*4a80*/  IABS R32, R5 ;  /* 0x0000000500207213 */ /* 0x000fe20000000000 */
[----:B------:R-:W-:Y:S01]  /*4a90*/  VIADD R25, R39, 0x53 ;  /* 0x0000005327197836 */ /* 0x000fe20000000000 */
[----:B------:R-:W-:Y:S01]  /*4aa0*/  ISETP.GE.AND P1, PT, R0, RZ, PT ;  /* 0x000000ff0000720c */ /* 0x000fe20003f26270 */
[----:B------:R-:W-:Y:S01]  /*4ab0*/  IMAD.HI.U32 R0, R41, R4, RZ ;  /* 0x0000000429007227 */ /* 0x000fe200078e00ff */
[----:B------:R-:W-:-:S02]  /*4ac0*/  ISETP.GT.U32.AND P5, PT, R71, R2, PT ;  /* 0x000000024700720c */ /* 0x000fc40003fa4070 */
[----:B------:R-:W-:Y:S01]  /*4ad0*/  IABS R34, R25 ;  /* 0x0000001900227213 */ /* 0x000fe20000000000 */
[----:B------:R-:W-:-:S04]  /*4ae0*/  IMAD.HI.U32 R3, R41, R32, RZ ;  /* 0x0000002029037227 */ /* 0x000fc800078e00ff */
[----:B------:R-:W-:Y:S02]  /*4af0*/  IMAD.MOV R0, RZ, RZ, -R0 ;  /* 0x000000ffff007224 */ /* 0x000fe400078e0a00 */
[----:B------:R-:W-:Y:S02]  /*4b00*/  IMAD.MOV R23, RZ, RZ, -R3 ;  /* 0x000000ffff177224 */ /* 0x000fe400078e0a03 */
[----:B------:R-:W-:Y:S02]  /*4b10*/  @!P6 IMAD.IADD R78, R78, 0x1, -R71 ;  /* 0x000000014e4ee824 */ /* 0x000fe400078e0a47 */
[C---:B------:R-:W-:Y:S02]  /*4b20*/  IMAD R3, R71.reuse, R0, R4 ;  /* 0x0000000047037224 */ /* 0x040fe400078e0204 */
[C---:B------:R-:W-:Y:S01]  /*4b30*/  IMAD R4, R71.reuse, R23, R32 ;  /* 0x0000001747047224 */ /* 0x040fe200078e0220 */
[----:B------:R-:W-:Y:S01]  /*4b40*/  ISETP.GT.U32.AND P6, PT, R71, R78, PT ;  /* 0x0000004e4700720c */ /* 0x000fe20003fc4070 */
[----:B------:R-:W-:-:S02]  /*4b50*/  VIADD R27, R39, 0x54 ;  /* 0x00000054271b7836 */ /* 0x000fc40000000000 */
[----:B------:R-:W-:Y:S01]  /*4b60*/  @!P5 IMAD.IADD R2, R2, 0x1, -R71 ;  /* 0x000000010202d824 */ /* 0x000fe200078e0a47 */
[----:B------:R-:W-:Y:S01]  /*4b70*/  ISETP.GT.U32.AND P5, PT, R71, R4, PT ;  /* 0x000000044700720c */ /* 0x000fe20003fa4070 */
[----:B------:R-:W-:Y:S01]  /*4b80*/  IMAD.HI.U32 R0, R41, R34, RZ ;  /* 0x0000002229007227 */ /* 0x000fe200078e00ff */
[----:B------:R-:W-:-:S03]  /*4b90*/  IABS R36, R27 ;  /* 0x0000001b00247213 */ /* 0x000fc60000000000 */
[----:B------:R-:W-:Y:S01]  /*4ba0*/  @!P4 IMAD.MOV R80, RZ, RZ, -R80 ;  /* 0x000000ffff50c224 */ /* 0x000fe200078e0a50 */
[----:B------:R-:W-:Y:S01]  /*4bb0*/  ISETP.GE.AND P4, PT, R5, RZ, PT ;  /* 0x000000ff0500720c */ /* 0x000fe20003f86270 */
[----:B------:R-:W-:-:S04]  /*4bc0*/  IMAD.HI.U32 R5, R41, R36, RZ ;  /* 0x0000002429057227 */ /* 0x000fc800078e00ff */
[----:B------:R-:W-:Y:S02]  /*4bd0*/  IMAD.MOV R0, RZ, RZ, -R0 ;  /* 0x000000ffff007224 */ /* 0x000fe400078e0a00 */
[----:B------:R-:W-:Y:S01]  /*4be0*/  @!P6 IMAD.IADD R78, R78, 0x1, -R71 ;  /* 0x000000014e4ee824 */ /* 0x000fe200078e0a47 */
[C---:B------:R-:W-:Y:S01]  /*4bf0*/  ISETP.GT.U32.AND P6, PT, R71.reuse, R3, PT ;  /* 0x000000034700720c */ /* 0x040fe20003fc4070 */
[----:B------:R-:W-:Y:S02]  /*4c00*/  IMAD.MOV R32, RZ, RZ, -R5 ;  /* 0x000000ffff207224 */ /* 0x000fe400078e0a05 */
[C---:B------:R-:W-:Y:S01]  /*4c10*/  IMAD R5, R71.reuse, R0, R34 ;  /* 0x0000000047057224 */ /* 0x040fe200078e0222 */
[----:B------:R-:W-:Y:S01]  /*4c20*/  IABS R34, R29 ;  /* 0x0000001d00227213 */ /* 0x000fe20000000000 */
[----:B------:R-:W-:Y:S02]  /*4c30*/  @!P5 IMAD.IADD R4, R4, 0x1, -R71 ;  /* 0x000000010404d824 */ /* 0x000fe400078e0a47 */
[----:B------:R-:W-:Y:S01]  /*4c40*/  @!P2 IMAD.MOV R78, RZ, RZ, -R78 ;  /* 0x000000ffff4ea224 */ /* 0x000fe200078e0a4e */
[----:B------:R-:W-:Y:S01]  /*4c50*/  ISETP.GT.U32.AND P2, PT, R71, R5, PT ;  /* 0x000000054700720c */ /* 0x000fe20003f44070 */
[----:B------:R-:W-:Y:S01]  /*4c60*/  IMAD.HI.U32 R0, R41, R34, RZ ;  /* 0x0000002229007227 */ /* 0x000fe200078e00ff */
[----:B------:R-:W-:-:S03]  /*4c70*/  ISETP.GT.U32.AND P5, PT, R71, R4, PT ;  /* 0x000000044700720c */ /* 0x000fc60003fa4070 */
[----:B------:R-:W-:Y:S02]  /*4c80*/  IMAD.MOV R0, RZ, RZ, -R0 ;  /* 0x000000ffff007224 */ /* 0x000fe400078e0a00 */
[--C-:B------:R-:W-:Y:S02]  /*4c90*/  @!P6 IMAD.IADD R3, R3, 0x1, -R71.reuse ;  /* 0x000000010303e824 */ /* 0x100fe400078e0a47 */
[C---:B------:R-:W-:Y:S02]  /*4ca0*/  IMAD R34, R71.reuse, R0, R34 ;  /* 0x0000000047227224 */ /* 0x040fe400078e0222 */
[C---:B------:R-:W-:Y:S01]  /*4cb0*/  IMAD R32, R71.reuse, R32, R36 ;  /* 0x0000002047207224 */ /* 0x040fe200078e0224 */
[----:B------:R-:W-:Y:S01]  /*4cc0*/  ISETP.GT.U32.AND P6, PT, R71, R3, PT ;  /* 0x000000034700720c */ /* 0x000fe20003fc4070 */
[--C-:B------:R-:W-:Y:S01]  /*4cd0*/  @!P2 IMAD.IADD R5, R5, 0x1, -R71.reuse ;  /* 0x000000010505a824 */ /* 0x100fe200078e0a47 */
[----:B------:R-:W-:Y:S01]  /*4ce0*/  IABS R36, R31 ;  /* 0x0000001f00247213 */ /* 0x000fe20000000000 */
[----:B------:R-:W-:Y:S01]  /*4cf0*/  @!P5 IMAD.IADD R4, R4, 0x1, -R71 ;  /* 0x000000010404d824 */ /* 0x000fe200078e0a47 */
[----:B------:R-:W-:Y:S01]  /*4d00*/  ISETP.GT.U32.AND P5, PT, R71, R34, PT ;  /* 0x000000224700720c */ /* 0x000fe20003fa4070 */
[----:B------:R-:W-:Y:S01]  /*4d10*/  IMAD.HI.U32 R23, R41, R38, RZ ;  /* 0x0000002629177227 */ /* 0x000fe200078e00ff */
[----:B------:R-:W-:-:S03]  /*4d20*/  ISETP.GT.U32.AND P2, PT, R71, R5, PT ;  /* 0x000000054700720c */ /* 0x000fc60003f44070 */
[----:B------:R-:W-:-:S04]  /*4d30*/  IMAD.HI.U32 R0, R41, R36, RZ ;  /* 0x0000002429007227 */ /* 0x000fc800078e00ff */
[----:B------:R-:W-:Y:S02]  /*4d40*/  IMAD.MOV R0, RZ, RZ, -R0 ;  /* 0x000000ffff007224 */ /* 0x000fe400078e0a00 */
[----:B------:R-:W-:Y:S02]  /*4d50*/  IMAD.MOV R23, RZ, RZ, -R23 ;  /* 0x000000ffff177224 */ /* 0x000fe400078e0a17 */
[----:B------:R-:W-:Y:S01]  /*4d60*/  @!P3 IMAD.MOV R2, RZ, RZ, -R2 ;  /* 0x000000ffff02b224 */ /* 0x000fe200078e0a02 */
[----:B------:R-:W-:Y:S01]  /*4d70*/  ISETP.GT.U32.AND P3, PT, R71, R32, PT ;  /* 0x000000204700720c */ /* 0x000fe20003f64070 */
[----:B------:R-:W-:Y:S01]  /*4d80*/  @!P6 IMAD.IADD R3, R3, 0x1, -R71 ;  /* 0x000000010303e824 */ /* 0x000fe200078e0a47 */
[----:B------:R-:W-:Y:S01]  /*4d90*/  ISETP.GE.AND P6, PT, R25, RZ, PT ;  /* 0x000000ff1900720c */ /* 0x000fe20003fc6270 */
[C---:B------:R-:W-:Y:S02]  /*4da0*/  IMAD R36, R71.reuse, R0, R36 ;  /* 0x0000000047247224 */ /* 0x040fe400078e0224 */
[----:B------:R-:W-:-:S02]  /*4db0*/  IMAD R38, R71, R23, R38 ;  /* 0x0000001747267224 */ /* 0x000fc400078e0226 */
[--C-:B------:R-:W-:Y:S02]  /*4dc0*/  @!P5 IMAD.IADD R34, R34, 0x1, -R71.reuse ;  /* 0x000000012222d824 */ /* 0x100fe400078e0a47 */
[----:B------:R-:W-:Y:S02]  /*4dd0*/  VIADD R23, R39, 0x58 ;  /* 0x0000005827177836 */ /* 0x000fe40000000000 */
[----:B------:R-:W-:Y:S01]  /*4de0*/  @!P2 IMAD.IADD R5, R5, 0x1, -R71 ;  /* 0x000000010505a824 */ /* 0x000fe200078e0a47 */
[C---:B------:R-:W-:Y:S01]  /*4df0*/  ISETP.GT.U32.AND P2, PT, R71.reuse, R36, PT ;  /* 0x000000244700720c */ /* 0x040fe20003f44070 */
[----:B------:R-:W-:Y:S01]  /*4e00*/  @!P1 IMAD.MOV R3, RZ, RZ, -R3 ;  /* 0x000000ffff039224 */ /* 0x000fe200078e0a03 */
[----:B------:R-:W-:Y:S01]  /*4e10*/  ISETP.GT.U32.AND P1, PT, R71, R34, PT ;  /* 0x000000224700720c */ /* 0x000fe20003f24070 */
[----:B------:R-:W-:Y:S01]  /*4e20*/  @!P4 IMAD.MOV R4, RZ, RZ, -R4 ;  /* 0x000000ffff04c224 */ /* 0x000fe200078e0a04 */
[----:B------:R-:W-:Y:S01]  /*4e30*/  IABS R40, R23 ;  /* 0x0000001700287213 */ /* 0x000fe20000000000 */
[----:B------:R-:W-:Y:S01]  /*4e40*/  @!P3 IMAD.IADD R32, R32, 0x1, -R71 ;  /* 0x000000012020b824 */ /* 0x000fe200078e0a47 */
[----:B------:R-:W-:Y:S01]  /*4e50*/  ISETP.GE.AND P4, PT, R29, RZ, PT ;  /* 0x000000ff1d00720c */ /* 0x000fe20003f86270 */
[----:B------:R-:W-:Y:S01]  /*4e60*/  @!P6 IMAD.MOV R5, RZ, RZ, -R5 ;  /* 0x000000ffff05e224 */ /* 0x000fe200078e0a05 */
[----:B------:R-:W-:Y:S01]  /*4e70*/  ISETP.GT.U32.AND P6, PT, R71, R38, PT ;  /* 0x000000264700720c */ /* 0x000fe20003fc4070 */
[----:B------:R-:W-:Y:S01]  /*4e80*/  IMAD.HI.U32 R0, R41, R40, RZ ;  /* 0x0000002829007227 */ /* 0x000fe200078e00ff */
[----:B------:R-:W-:-:S02]  /*4e90*/  ISETP.GT.U32.AND P5, PT, R71, R32, PT ;  /* 0x000000204700720c */ /* 0x000fc40003fa4070 */
[----:B------:R-:W-:Y:S01]  /*4ea0*/  ISETP.GE.AND P3, PT, R27, RZ, PT ;  /* 0x000000ff1b00720c */ /* 0x000fe20003f66270 */
[----:B------:R-:W-:Y:S02]  /*4eb0*/  IMAD.MOV R0, RZ, RZ, -R0 ;  /* 0x000000ffff007224 */ /* 0x000fe400078e0a00 */
[--C-:B------:R-:W-:Y:S01]  /*4ec0*/  @!P2 IMAD.IADD R36, R36, 0x1, -R71.reuse ;  /* 0x000000012424a824 */ /* 0x100fe200078e0a47 */
[----:B------:R-:W-:Y:S01]  /*4ed0*/  ISETP.GE.AND P2, PT, R23, RZ, PT ;  /* 0x000000ff1700720c */ /* 0x000fe20003f46270 */
[--C-:B------:R-:W-:Y:S01]  /*4ee0*/  @!P1 IMAD.IADD R34, R34, 0x1, -R71.reuse ;  /* 0x0000000122229824 */ /* 0x100fe200078e0a47 */
[----:B------:R-:W-:Y:S01]  /*4ef0*/  ISETP.GE.AND P1, PT, R33, RZ, PT ;  /* 0x000000ff2100720c */ /* 0x000fe20003f26270 */
[----:B------:R-:W-:Y:S02]  /*4f00*/  IMAD R40, R71, R0, R40 ;  /* 0x0000000047287224 */ /* 0x000fe400078e0228 */
[----:B------:R-:W-:Y:S02]  /*4f10*/  VIADD R23, R39, 0x59 ;  /* 0x0000005927177836 */ /* 0x000fe40000000000 */
[----:B------:R-:W-:Y:S01]  /*4f20*/  @!P4 IMAD.MOV R34, RZ, RZ, -R34 ;  /* 0x000000ffff22c224 */ /* 0x000fe200078e0a22 */
[C---:B------:R-:W-:Y:S01]  /*4f30*/  ISETP.GT.U32.AND P4, PT, R71.reuse, R40, PT ;  /* 0x000000284700720c */ /* 0x040fe20003f84070 */
[--C-:B------:R-:W-:Y:S01]  /*4f40*/  @!P6 IMAD.IADD R38, R38, 0x1, -R71.reuse ;  /* 0x000000012626e824 */ /* 0x100fe200078e0a47 */
[----:B------:R-:W-:Y:S01]  /*4f50*/  IABS R42, R23 ;  /* 0x00000017002a7213 */ /* 0x000fe20000000000 */
[----:B------:R-:W-:Y:S01]  /*4f60*/  @!P5 IMAD.IADD R32, R32, 0x1, -R71 ;  /* 0x000000012020d824 */ /* 0x000fe200078e0a47 */
[----:B------:R-:W-:Y:S01]  /*4f70*/  ISETP.GT.U32.AND P6, PT, R71, R36, PT ;  /* 0x000000244700720c */ /* 0x000fe20003fc4070 */
[----:B------:R-:W-:Y:S01]  /*4f80*/  VIADD R25, R39, 0x5a ;  /* 0x0000005a27197836 */ /* 0x000fe20000000000 */
[----:B------:R-:W-:Y:S01]  /*4f90*/  ISETP.GE.AND P5, PT, R31, RZ, PT ;  /* 0x000000ff1f00720c */ /* 0x000fe20003fa6270 */
[----:B------:R-:W-:-:S03]  /*4fa0*/  IMAD.HI.U32 R0, R41, R42, RZ ;  /* 0x0000002a29007227 */ /* 0x000fc600078e00ff */
[----:B------:R-:W-:Y:S01]  /*4fb0*/  IABS R44, R25 ;  /* 0x00000019002c7213 */ /* 0x000fe20000000000 */
[----:B------:R-:W-:Y:S01]  /*4fc0*/  @!P3 IMAD.MOV R32, RZ, RZ, -R32 ;  /* 0x000000ffff20b224 */ /* 0x000fe200078e0a20 */
[----:B------:R-:W-:Y:S01]  /*4fd0*/  IADD3 R0, PT, PT, -R0, RZ, RZ ;  /* 0x000000ff00007210 */ /* 0x000fe20007ffe1ff */
[--C-:B------:R-:W-:Y:S01]  /*4fe0*/  @!P4 IMAD.IADD R40, R40, 0x1, -R71.reuse ;  /* 0x000000012828c824 */ /* 0x100fe200078e0a47 */
[----:B------:R-:W-:Y:S01]  /*4ff0*/  ISETP.GT.U32.AND P3, PT, R71, R38, PT ;  /* 0x000000264700720c */ /* 0x000fe20003f64070 */
[----:B------:R-:W-:Y:S02]  /*5000*/  VIADD R27, R39, 0x5d ;  /* 0x0000005d271b7836 */ /* 0x000fe40000000000 */
[----:B------:R-:W-:Y:S01]  /*5010*/  @!P6 IMAD.IADD R36, R36, 0x1, -R71 ;  /* 0x000000012424e824 */ /* 0x000fe200078e0a47 */
[C---:B------:R-:W-:Y:S01]  /*5020*/  ISETP.GT.U32.AND P4, PT, R71.reuse, R40, PT ;  /* 0x000000284700720c */ /* 0x040fe20003f84070 */
[----:B------:R-:W-:Y:S01]  /*5030*/  IMAD R42, R71, R0, R42 ;  /* 0x00000000472a7224 */ /* 0x000fe200078e022a */
[----:B------:R-:W-:Y:S01]  /*5040*/  ISETP.GE.AND P6, PT, R23, RZ, PT ;  /* 0x000000ff1700720c */ /* 0x000fe20003fc6270 */
[----:B------:R-:W-:Y:S01]  /*5050*/  IMAD.HI.U32 R0, R41, R44, RZ ;  /* 0x0000002c29007227 */ /* 0x000fe200078e00ff */
[----:B------:R-:W-:-:S03]  /*5060*/  IABS R50, R27 ;  /* 0x0000001b00327213 */ /* 0x000fc60000000000 */
[----:B------:R-:W-:Y:S01]  /*5070*/  @!P5 IMAD.MOV R36, RZ, RZ, -R36 ;  /* 0x000000ffff24d224 */ /* 0x000fe200078e0a24 */
[----:B------:R-:W-:Y:S01]  /*5080*/  ISETP.GT.U32.AND P5, PT, R71, R42, PT ;  /* 0x0000002a4700720c */ /* 0x000fe20003fa4070 */
[----:B------:R-:W-:Y:S02]  /*5090*/  IMAD.MOV R0, RZ, RZ, -R0 ;  /* 0x000000ffff007224 */ /* 0x000fe400078e0a00 */
[----:B------:R-:W-:Y:S02]  /*50a0*/  VIADD R23, R39, 0x5b ;  /* 0x0000005b27177836 */ /* 0x000fe40000000000 */
[C---:B------:R-:W-:Y:S02]  /*50b0*/  IMAD R44, R71.reuse, R0, R44 ;  /* 0x00000000472c7224 */ /* 0x040fe400078e022c */
[--C-:B------:R-:W-:Y:S01]  /*50c0*/  @!P4 IMAD.IADD R40, R40, 0x1, -R71.reuse ;  /* 0x000000012828c824 */ /* 0x100fe200078e0a47 */
[----:B------:R-:W-:Y:S01]  /*50d0*/  IABS R46, R23 ;  /* 0x00000017002e7213 */ /* 0x000fe20000000000 */
[--C-:B------:R-:W-:Y:S01]  /*50e0*/  @!P3 IMAD.IADD R38, R38, 0x1, -R71.reuse ;  /* 0x000000012626b824 */ /* 0x100fe200078e0a47 */
[----:B------:R-:W-:Y:S01]  /*50f0*/  ISETP.GT.U32.AND P4, PT, R71, R44, PT ;  /* 0x0000002c4700720c */ /* 0x000fe20003f84070 */
[----:B------:R-:W-:Y:S01]  /*5100*/  @!P2 IMAD.MOV R40, RZ, RZ, -R40 ;  /* 0x000000ffff28a224 */ /* 0x000fe200078e0a28 */
[----:B------:R-:W-:Y:S01]  /*5110*/  ISETP.GE.AND P3, PT, R25, RZ, PT ;  /* 0x000000ff1900720c */ /* 0x000fe20003f66270 */
[----:B------:R-:W-:-:S02]  /*5120*/  @!P5 IMAD.IADD R42, R42, 0x1, -R71 ;  /* 0x000000012a2ad824 */ /* 0x000fc400078e0a47 */
[----:B------:R-:W-:-:S03]  /*5130*/  IMAD.HI.U32 R0, R41, R46, RZ ;  /* 0x0000002e29007227 */ /* 0x000fc600078e00ff */
[----:B------:R-:W-:Y:S01]  /*5140*/  ISETP.GT.U32.AND P5, PT, R71, R42, PT ;  /* 0x0000002a4700720c */ /* 0x000fe20003fa4070 */
[----:B------:R-:W-:Y:S02]  /*5150*/  IMAD.MOV R0, RZ, RZ, -R0 ;  /* 0x000000ffff007224 */ /* 0x000fe400078e0a00 */
[----:B------:R-:W-:Y:S02]  /*5160*/  VIADD R25, R39, 0x5c ;  /* 0x0000005c27197836 */ /* 0x000fe40000000000 */
[----:B------:R-:W-:Y:S02]  /*5170*/  @!P4 IMAD.IADD R44, R44, 0x1, -R71 ;  /* 0x000000012c2cc824 */ /* 0x000fe400078e0a47 */
[----:B------:R-:W-:Y:S01]  /*5180*/  IMAD R46, R71, R0, R46 ;  /* 0x00000000472e7224 */ /* 0x000fe200078e022e */
[----:B------:R-:W-:Y:S01]  /*5190*/  IABS R48, R25 ;  /* 0x0000001900307213 */ /* 0x000fe20000000000 */
[----:B------:R-:W-:Y:S01]  /*51a0*/  IMAD.HI.U32 R0, R41, R50, RZ ;  /* 0x0000003229007227 */ /* 0x000fe200078e00ff */
[----:B------:R-:W-:-:S03]  /*51b0*/  ISETP.GT.U32.AND P4, PT, R71, R44, PT ;  /* 0x0000002c4700720c */ /* 0x000fc60003f84070 */
[----:B------:R-:W-:Y:S01]  /*51c0*/  @!P5 IMAD.IADD R42, R42, 0x1, -R71 ;  /* 0x000000012a2ad824 */ /* 0x000fe200078e0a47 */
[----:B------:R-:W-:Y:S01]  /*51d0*/  ISETP.GT.U32.AND P5, PT, R71, R46, PT ;  /* 0x0000002e4700720c */ /* 0x000fe20003fa4070 */
[----:B------:R-:W-:Y:S01]  /*51e0*/  @!P1 IMAD.MOV R38, RZ, RZ, -R38 ;  /* 0x000000ffff269224 */ /* 0x000fe200078e0a26 */
[----:B------:R-:W-:Y:S01]  /*51f0*/  ISETP.GE.AND P1, PT, R23, RZ, PT ;  /* 0x000000ff1700720c */ /* 0x000fe20003f26270 */
[----:B------:R-:W-:-:S04]  /*5200*/  IMAD.HI.U32 R23, R41, R48, RZ ;  /* 0x0000003029177227 */ /* 0x000fc800078e00ff */
[----:B------:R-:W-:Y:S02]  /*5210*/  IMAD.MOV R0, RZ, RZ, -R0 ;  /* 0x000000ffff007224 */ /* 0x000fe400078e0a00 */
[----:B------:R-:W-:Y:S02]  /*5220*/  IMAD.MOV R23, RZ, RZ, -R23 ;  /* 0x000000ffff177224 */ /* 0x000fe400078e0a17 */
[--C-:B------:R-:W-:Y:S01]  /*5230*/  @!P4 IMAD.IADD R44, R44, 0x1, -R71.reuse ;  /* 0x000000012c2cc824 */ /* 0x100fe200078e0a47 */
[----:B------:R-:W-:Y:S01]  /*5240*/  ISETP.GE.AND P4, PT, R27, RZ, PT ;  /* 0x000000ff1b00720c */ /* 0x000fe20003f86270 */
[C---:B------:R-:W-:Y:S02]  /*5250*/  IMAD R50, R71.reuse, R0, R50 ;  /* 0x0000000047327224 */ /* 0x040fe400078e0232 */
[----:B------:R-:W-:Y:S02]  /*5260*/  @!P5 IMAD.IADD R46, R46, 0x1, -R71 ;  /* 0x000000012e2ed824 */ /* 0x000fe400078e0a47 */
[----:B------:R-:W-:-:S02]  /*5270*/  IMAD R48, R71, R23, R48 ;  /* 0x0000001747307224 */ /* 0x000fc400078e0230 */
[----:B------:R-:W-:Y:S01]  /*5280*/  @!P3 IMAD.MOV R44, RZ, RZ, -R44 ;  /* 0x000000ffff2cb224 */ /* 0x000fe200078e0a2c */
[----:B------:R-:W-:Y:S01]  /*5290*/  ISETP.GT.U32.AND P3, PT, R71, R50, PT ;  /* 0x000000324700720c */ /* 0x000fe20003f64070 */
[----:B------:R-:W-:Y:S01]  /*52a0*/  VIADD R23, R39, 0x5e ;  /* 0x0000005e27177836 */ /* 0x000fe20000000000 */
[C---:B------:R-:W-:Y:S01]  /*52b0*/  ISETP.GT.U32.AND P5, PT, R71.reuse, R46, PT ;  /* 0x0000002e4700720c */ /* 0x040fe20003fa4070 */
[----:B------:R-:W-:Y:S01]  /*52c0*/  @!P6 IMAD.MOV R42, RZ, RZ, -R42 ;  /* 0x000000ffff2ae224 */ /* 0x000fe200078e0a2a */
[----:B------:R-:W-:Y:S01]  /*52d0*/  ISETP.GT.U32.AND P2, PT, R71, R48, PT ;  /* 0x000000304700720c */ /* 0x000fe20003f44070 */
[----:B------:R-:W-:Y:S01]  /*52e0*/  VIADD R27, R39, 0x60 ;  /* 0x00000060271b7836 */ /* 0x000fe20000000000 */
[----:B------:R-:W-:Y:S01]  /*52f0*/  ISETP.GE.AND P6, PT, R25, RZ, PT ;  /* 0x000000ff1900720c */ /* 0x000fe20003fc6270 */
[C---:B------:R-:W-:Y:S01]  /*5300*/  VIADD R25, R39.reuse, 0x5f ;  /* 0x0000005f27197836 */ /* 0x040fe20000000000 */
[----:B------:R-:W-:Y:S01]  /*5310*/  IABS R52, R23 ;  /* 0x0000001700347213 */ /* 0x000fe20000000000 */
[C---:B------:R-:W-:Y:S01]  /*5320*/  VIADD R29, R39.reuse, 0x62 ;  /* 0x00000062271d7836 */ /* 0x040fe20000000000 */
[----:B------:R-:W-:Y:S01]  /*5330*/  IABS R56, R27 ;  /* 0x0000001b00387213 */ /* 0x000fe20000000000 */
[----:B------:R-:W-:Y:S01]  /*5340*/  VIADD R31, R39, 0x63 ;  /* 0x00000063271f7836 */ /* 0x000fe20000000000 */
[----:B------:R-:W-:Y:S01]  /*5350*/  IABS R54, R25 ;  /* 0x0000001900367213 */ /* 0x000fe20000000000 */
[----:B------:R-:W-:Y:S01]  /*5360*/  @!P3 IMAD.IADD R50, R50, 0x1, -R71 ;  /* 0x000000013232b824 */ /* 0x000fe200078e0a47 */
[----:B------:R-:W-:Y:S01]  /*5370*/  IABS R60, R29 ;  /* 0x0000001d003c7213 */ /* 0x000fe20000000000 */
[----:B------:R-:W-:Y:S01]  /*5380*/  IMAD.HI.U32 R0, R41, R52, RZ ;  /* 0x0000003429007227 */ /* 0x000fe200078e00ff */
[----:B------:R-:W-:-:S02]  /*5390*/  IABS R62, R31 ;  /* 0x0000001f003e7213 */ /* 0x000fc40000000000 */
[----:B------:R-:W-:Y:S01]  /*53a0*/  ISETP.GT.U32.AND P3, PT, R71, R50, PT ;  /* 0x000000324700720c */ /* 0x000fe20003f64070 */
[--C-:B------:R-:W-:Y:S01]  /*53b0*/  @!P5 IMAD.IADD R46, R46, 0x1, -R71.reuse ;  /* 0x000000012e2ed824 */ /* 0x100fe200078e0a47 */
[----:B------:R-:W-:Y:S01]  /*53c0*/  ISETP.GE.AND P5, PT, R23, RZ, PT ;  /* 0x000000ff1700720c */ /* 0x000fe20003fa6270 */
[----:B------:R-:W-:Y:S02]  /*53d0*/  @!P2 IMAD.IADD R48, R48, 0x1, -R71 ;  /* 0x000000013030a824 */ /* 0x000fe400078e0a47 */
[----:B------:R-:W-:Y:S02]  /*53e0*/  IMAD.MOV R23, RZ, RZ, -R0 ;  /* 0x000000ffff177224 */ /* 0x000fe400078e0a00 */
[----:B------:R-:W-:Y:S01]  /*53f0*/  IMAD.HI.U32 R0, R41, R54, RZ ;  /* 0x0000003629007227 */ /* 0x000fe200078e00ff */
[----:B------:R-:W-:-:S03]  /*5400*/  ISETP.GT.U32.AND P2, PT, R71, R48, PT ;  /* 0x000000304700720c */ /* 0x000fc60003f44070 */
[----:B------:R-:W-:Y:S02]  /*5410*/  IMAD.MOV R0, RZ, RZ, -R0 ;  /* 0x000000ffff007224 */ /* 0x000fe400078e0a00 */
[----:B------:R-:W-:Y:S02]  /*5420*/  @!P3 IMAD.IADD R50, R50, 0x1, -R71 ;  /* 0x000000013232b824 */ /* 0x000fe400078e0a47 */
[C---:B------:R-:W-:Y:S02]  /*5430*/  IMAD R54, R71.reuse, R0, R54 ;  /* 0x0000000047367224 */ /* 0x040fe400078e0236 */
[----:B------:R-:W-:Y:S02]  /*5440*/  IMAD R52, R71, R23, R52 ;  /* 0x0000001747347224 */ /* 0x000fe400078e0234 */
[----:B------:R-:W-:Y:S01]  /*5450*/  IMAD.HI.U32 R23, R41, R56, RZ ;  /* 0x0000003829177227 */ /* 0x000fe200078e00ff */
[----:B------:R-:W-:-:S03]  /*5460*/  ISETP.GT.U32.AND P3, PT, R71, R54, PT ;  /* 0x000000364700720c */ /* 0x000fc60003f64070 */
[----:B------:R-:W-:Y:S01]  /*5470*/  @!P2 IMAD.IADD R48, R48, 0x1, -R71 ;  /* 0x000000013030a824 */ /* 0x000fe200078e0a47 */
[----:B------:R-:W-:Y:S01]  /*5480*/  ISETP.GE.AND P2, PT, R25, RZ, PT ;  /* 0x000000ff1900720c */ /* 0x000fe20003f46270 */
[----:B------:R-:W-:Y:S02]  /*5490*/  IMAD.MOV R23, RZ, RZ, -R23 ;  /* 0x000000ffff177224 */ /* 0x000fe400078e0a17 */
[----:B------:R-:W-:Y:S01]  /*54a0*/  @!P6 IMAD.MOV R48, RZ, RZ, -R48 ;  /* 0x000000ffff30e224 */ /* 0x000fe200078e0a30 */
[----:B------:R-:W-:Y:S01]  /*54b0*/  ISETP.GE.AND P6, PT, R27, RZ, PT ;  /* 0x000000ff1b00720c */ /* 0x000fe20003fc6270 */
[----:B------:R-:W-:Y:S02]  /*54c0*/  IMAD R56, R71, R23, R56 ;  /* 0x0000001747387224 */ /* 0x000fe400078e0238 */
[----:B------:R-:W-:Y:S02]  /*54d0*/  VIADD R27, R39, 0x61 ;  /* 0x00000061271b7836 */ /* 0x000fe40000000000 */
[----:B------:R-:W-:Y:S01]  /*54e0*/  @!P1 IMAD.MOV R46, RZ, RZ, -R46 ;  /* 0x000000ffff2e9224 */ /* 0x000fe200078e0a2e */
[C---:B------:R-:W-:Y:S01]  /*54f0*/  ISETP.GT.U32.AND P1, PT, R71.reuse, R52, PT ;  /* 0x000000344700720c */ /* 0x040fe20003f24070 */
[----:B------:R-:W-:Y:S01]  /*5500*/  @!P4 IMAD.MOV R50, RZ, RZ, -R50 ;  /* 0x000000ffff32c224 */ /* 0x000fe200078e0a32 */
[----:B------:R-:W-:Y:S01]  /*5510*/  IABS R58, R27 ;  /* 0x0000001b003a7213 */ /* 0x000fe20000000000 */
[----:B------:R-:W-:Y:S01]  /*5520*/  @!P3 IMAD.IADD R54, R54, 0x1, -R71 ;  /* 0x000000013636b824 */ /* 0x000fe200078e0a47 */
[----:B------:R-:W-:Y:S01]  /*5530*/  ISETP.GT.U32.AND P4, PT, R71, R56, PT ;  /* 0x000000384700720c */ /* 0x000fe20003f84070 */
[----:B------:R-:W-:-:S03]  /*5540*/  IMAD.HI.U32 R23, R41, R60, RZ ;  /* 0x0000003c29177227 */ /* 0x000fc600078e00ff */
[----:B------:R-:W-:Y:S01]  /*5550*/  ISETP.GT.U32.AND P3, PT, R71, R54, PT ;  /* 0x000000364700720c */ /* 0x000fe20003f64070 */
[----:B------:R-:W-:-:S04]  /*5560*/  IMAD.HI.U32 R0, R41, R58, RZ ;  /* 0x0000003a29007227 */ /* 0x000fc800078e00ff */
[----:B------:R-:W-:Y:S02]  /*5570*/  IMAD.MOV R0, RZ, RZ, -R0 ;  /* 0x000000ffff007224 */ /* 0x000fe400078e0a00 */
[--C-:B------:R-:W-:Y:S02]  /*5580*/  @!P1 IMAD.IADD R52, R52, 0x1, -R71.reuse ;  /* 0x0000000134349824 */ /* 0x100fe400078e0a47 */
[C---:B------:R-:W-:Y:S02]  /*5590*/  IMAD R58, R71.reuse, R0, R58 ;  /* 0x00000000473a7224 */ /* 0x040fe400078e023a */
[--C-:B------:R-:W-:Y:S01]  /*55a0*/  @!P4 IMAD.IADD R56, R56, 0x1, -R71.reuse ;  /* 0x000000013838c824 */ /* 0x100fe200078e0a47 */
[C---:B------:R-:W-:Y:S01]  /*55b0*/  ISETP.GT.U32.AND P1, PT, R71.reuse, R52, PT ;  /* 0x000000344700720c */ /* 0x040fe20003f24070 */
[----:B------:R-:W-:Y:S01]  /*55c0*/  @!P3 IMAD.IADD R54, R54, 0x1, -R71 ;  /* 0x000000013636b824 */ /* 0x000fe200078e0a47 */
[C---:B------:R-:W-:Y:S01]  /*55d0*/  ISETP.GT.U32.AND P3, PT, R71.reuse, R58, PT ;  /* 0x0000003a4700720c */ /* 0x040fe20003f64070 */
[----:B------:R-:W-:Y:S01]  /*55e0*/  IMAD.MOV R23, RZ, RZ, -R23 ;  /* 0x000000ffff177224 */ /* 0x000fe200078e0a17 */
[----:B------:R-:W-:Y:S01]  /*55f0*/  ISETP.GT.U32.AND P4, PT, R71, R56, PT ;  /* 0x000000384700720c */ /* 0x000fe20003f84070 */
[----:B------:R-:W-:-:S04]  /*5600*/  IMAD.HI.U32 R25, R41, R62, RZ ;  /* 0x0000003e29197227 */ /* 0x000fc800078e00ff */
[----:B------:R-:W-:Y:S02]  /*5610*/  IMAD R60, R71, R23, R60 ;  /* 0x00000017473c7224 */ /* 0x000fe400078e023c */
[----:B------:R-:W-:Y:S02]  /*5620*/  VIADD R23, R39, 0x64 ;  /* 0x0000006427177836 */ /* 0x000fe40000000000 */
[--C-:B------:R-:W-:Y:S01]  /*5630*/  @!P1 IMAD.IADD R52, R52, 0x1, -R71.reuse ;  /* 0x0000000134349824 */ /* 0x100fe200078e0a47 */
[----:B------:R-:W-:Y:S01]  /*5640*/  ISETP.GE.AND P1, PT, R27, RZ, PT ;  /* 0x000000ff1b00720c */ /* 0x000fe20003f26270 */
[--C-:B------:R-:W-:Y:S01]  /*5650*/  @!P3 IMAD.IADD R58, R58, 0x1, -R71.reuse ;  /* 0x000000013a3ab824 */ /* 0x100fe200078e0a47 */
[----:B------:R-:W-:Y:S01]  /*5660*/  IABS R64, R23 ;  /* 0x0000001700407213 */ /* 0x000fe20000000000 */
[----:B------:R-:W-:Y:S01]  /*5670*/  @!P4 IMAD.IADD R56, R56, 0x1, -R71 ;  /* 0x000000013838c824 */ /* 0x000fe200078e0a47 */
[----:B------:R-:W-:Y:S01]  /*5680*/  ISETP.GE.AND P3, PT, R31, RZ, PT ;  /* 0x000000ff1f00720c */ /* 0x000fe20003f66270 */
[----:B------:R-:W-:Y:S01]  /*5690*/  @!P5 IMAD.MOV R52, RZ, RZ, -R52 ;  /* 0x000000ffff34d224 */ /* 0x000fe200078e0a34 */
[C---:B------:R-:W-:Y:S01]  /*56a0*/  ISETP.GT.U32.AND P5, PT, R71.reuse, R60, PT ;  /* 0x0000003c4700720c */ /* 0x040fe20003fa4070 */
[----:B------:R-:W-:Y:S01]  /*56b0*/  @!P6 IMAD.MOV R56, RZ, RZ, -R56 ;  /* 0x000000ffff38e224 */ /* 0x000fe200078e0a38 */
[----:B------:R-:W-:Y:S01]  /*56c0*/  ISETP.GT.U32.AND P6, PT, R71, R58, PT ;  /* 0x0000003a4700720c */ /* 0x000fe20003fc4070 */
[----:B------:R-:W-:-:S04]  /*56d0*/  IMAD.HI.U32 R0, R41, R64, RZ ;  /* 0x0000004029007227 */ /* 0x000fc800078e00ff */
[----:B------:R-:W-:Y:S02]  /*56e0*/  IMAD.MOV R0, RZ, RZ, -R0 ;  /* 0x000000ffff007224 */ /* 0x000fe400078e0a00 */
[----:B------:R-:W-:Y:S02]  /*56f0*/  VIADD R27, R39, 0x66 ;  /* 0x00000066271b7836 */ /* 0x000fe40000000000 */
[C---:B------:R-:W-:Y:S02]  /*5700*/  IMAD R64, R71.reuse, R0, R64 ;  /* 0x0000000047407224 */ /* 0x040fe400078e0240 */
[--C-:B------:R-:W-:Y:S01]  /*5710*/  @!P5 IMAD.IADD R60, R60, 0x1, -R71.reuse ;  /* 0x000000013c3cd824 */ /* 0x100fe200078e0a47 */
[----:B------:R-:W-:Y:S01]  /*5720*/  IABS R68, R27 ;  /* 0x0000001b00447213 */ /* 0x000fe20000000000 */
[----:B------:R-:W-:Y:S01]  /*5730*/  @!P6 IMAD.IADD R58, R58, 0x1, -R71 ;  /* 0x000000013a3ae824 */ /* 0x000fe200078e0a47 */
[C---:B------:R-:W-:Y:S01]  /*5740*/  ISETP.GT.U32.AND P6, PT, R71.reuse, R64, PT ;  /* 0x000000404700720c */ /* 0x040fe20003fc4070 */
[----:B------:R-:W-:Y:S01]  /*5750*/  IMAD.MOV R25, RZ, RZ, -R25 ;  /* 0x000000ffff197224 */ /* 0x000fe200078e0a19 */
[----:B------:R-:W-:Y:S01]  /*5760*/  ISETP.GT.U32.AND P5, PT, R71, R60, PT ;  /* 0x0000003c4700720c */ /* 0x000fe20003fa4070 */
[----:B------:R-:W-:Y:S01]  /*5770*/  @!P2 IMAD.MOV R54, RZ, RZ, -R54 ;  /* 0x000000ffff36a224 */ /* 0x000fe200078e0a36 */
[----:B------:R-:W-:Y:S01]  /*5780*/  ISETP.GE.AND P2, PT, R29, RZ, PT ;  /* 0x000000ff1d00720c */ /* 0x000fe20003f46270 */
[----:B------:R-:W-:-:S02]  /*5790*/  IMAD R62, R71, R25, R62 ;  /* 0x00000019473e7224 */ /* 0x000fc400078e023e */
[C---:B------:R-:W-:Y:S02]  /*57a0*/  VIADD R25, R39.reuse, 0x65 ;  /* 0x0000006527197836 */ /* 0x040fe40000000000 */
[----:B------:R-:W-:Y:S01]  /*57b0*/  VIADD R29, R39, 0x6a ;  /* 0x0000006a271d7836 */ /* 0x000fe20000000000 */
[----:B------:R-:W-:Y:S01]  /*57c0*/  ISETP.GT.U32.AND P4, PT, R71, R62, PT ;  /* 0x0000003e4700720c */ /* 0x000fe20003f84070 */
[----:B------:R-:W-:Y:S01]  /*57d0*/  @!P1 IMAD.MOV R58, RZ, RZ, -R58 ;  /* 0x000000ffff3a9224 */ /* 0x000fe200078e0a3a */
[----:B------:R-:W-:Y:S01]  /*57e0*/  IABS R66, R25 ;  /* 0x0000001900427213 */ /* 0x000fe20000000000 */
[--C-:B------:R-:W-:Y:S01]  /*57f0*/  @!P6 IMAD.IADD R64, R64, 0x1, -R71.reuse ;  /* 0x000000014040e824 */ /* 0x100fe200078e0a47 */
[----:B------:R-:W-:Y:S01]  /*5800*/  IABS R76, R29 ;  /* 0x0000001d004c7213 */ /* 0x000fe20000000000 */
[----:B------:R-:W-:Y:S01]  /*5810*/  @!P5 IMAD.IADD R60, R60, 0x1, -R71 ;  /* 0x000000013c3cd824 */ /* 0x000fe200078e0a47 */
[----:B------:R-:W-:Y:S01]  /*5820*/  ISETP.GE.AND P5, PT, R23, RZ, PT ;  /* 0x000000ff1700720c */ /* 0x000fe20003fa6270 */
[----:B------:R-:W-:Y:S01]  /*5830*/  IMAD.HI.U32 R23, R41, R68, RZ ;  /* 0x0000004429177227 */ /* 0x000fe200078e00ff */
[----:B------:R-:W-:-:S02]  /*5840*/  ISETP.GT.U32.AND P6, PT, R71, R64, PT ;  /* 0x000000404700720c */ /* 0x000fc40003fc4070 */
[----:B------:R-:W-:Y:S01]  /*5850*/  ISETP.GE.AND P1, PT, R27, RZ, PT ;  /* 0x000000ff1b00720c */ /* 0x000fe20003f26270 */
[----:B------:R-:W-:Y:S02]  /*5860*/  IMAD.MOV R23, RZ, RZ, -R23 ;  /* 0x000000ffff177224 */ /* 0x000fe400078e0a17 */
[----:B------:R-:W-:-:S04]  /*5870*/  IMAD.HI.U32 R0, R41, R66, RZ ;  /* 0x0000004229007227 */ /* 0x000fc800078e00ff */
[----:B------:R-:W-:Y:S02]  /*5880*/  IMAD R68, R71, R23, R68 ;  /* 0x0000001747447224 */ /* 0x000fe400078e0244 */
[----:B------:R-:W-:Y:S02]  /*5890*/  VIADD R23, R39, 0x68 ;  /* 0x0000006827177836 */ /* 0x000fe40000000000 */
[----:B------:R-:W-:Y:S02]  /*58a0*/  IMAD.MOV R0, RZ, RZ, -R0 ;  /* 0x000000ffff007224 */ /* 0x000fe400078e0a00 */
[--C-:B------:R-:W-:Y:S01]  /*58b0*/  @!P6 IMAD.IADD R64, R64, 0x1, -R71.reuse ;  /* 0x000000014040e824 */ /* 0x100fe200078e0a47 */
[----:B------:R-:W-:Y:S01]  /*58c0*/  IABS R72, R23 ;  /* 0x0000001700487213 */ /* 0x000fe20000000000 */
[----:B------:R-:W-:Y:S01]  /*58d0*/  @!P4 IMAD.IADD R62, R62, 0x1, -R71 ;  /* 0x000000013e3ec824 */ /* 0x000fe200078e0a47 */
[----:B------:R-:W-:Y:S01]  /*58e0*/  ISETP.GE.AND P6, PT, R23, RZ, PT ;  /* 0x000000ff1700720c */ /* 0x000fe20003fc6270 */
[----:B------:R-:W-:-:S02]  /*58f0*/  IMAD R66, R71, R0, R66 ;  /* 0x0000000047427224 */ /* 0x000fc400078e0242 */
[----:B------:R-:W-:Y:S01]  /*5900*/  @!P5 IMAD.MOV R64, RZ, RZ, -R64 ;  /* 0x000000ffff40d224 */ /* 0x000fe200078e0a40 */
[----:B------:R-:W-:Y:S01]  /*5910*/  ISETP.GT.U32.AND P5, PT, R71, R68, PT ;  /* 0x000000444700720c */ /* 0x000fe20003fa4070 */
[----:B------:R-:W-:Y:S01]  /*5920*/  IMAD.HI.U32 R23, R41, R72, RZ ;  /* 0x0000004829177227 */ /* 0x000fe200078e00ff */
[----:B------:R-:W-:-:S03]  /*5930*/  ISETP.GT.U32.AND P4, PT, R71, R62, PT ;  /* 0x0000003e4700720c */ /* 0x000fc60003f84070 */
        /* <DEDUP_REMOVED lines=9> */
[----:B------:R-:W-:Y:S01]  /*59d0*/  VIADD R27, R39, 0x69 ;  /* 0x00000069271b7836 */ /* 0x000fe20000000000 */
[----:B------:R-:W-:Y:S01]  /*59e0*/  ISETP.GE.AND P4, PT, R25, RZ, PT ;  /* 0x000000ff1900720c */ /* 0x000fe20003f86270 */
[----:B------:R-:W-:-:S02]  /*59f0*/  @!P2 IMAD.IADD R66, R66, 0x1, -R71 ;  /* 0x000000014242a824 */ /* 0x000fc400078e0a47 */
[----:B------:R-:W-:Y:S01]  /*5a00*/  @!P3 IMAD.MOV R62, RZ, RZ, -R62 ;  /* 0x000000ffff3eb224 */ /* 0x000fe200078e0a3e */
[----:B------:R-:W-:Y:S01]  /*5a10*/  ISETP.GE.AND P3, PT, R0, RZ, PT ;  /* 0x000000ff0000720c */ /* 0x000fe20003f66270 */
[----:B------:R-:W-:Y:S01]  /*5a20*/  IMAD.HI.U32 R0, R41, R70, RZ ;  /* 0x0000004629007227 */ /* 0x000fe200078e00ff */
[C---:B------:R-:W-:Y:S02]  /*5a30*/  ISETP.GT.U32.AND P2, PT, R71.reuse, R66, PT ;  /* 0x000000424700720c */ /* 0x040fe40003f44070 */
[----:B------:R-:W-:Y:S01]  /*5a40*/  IABS R74, R27 ;  /* 0x0000001b004a7213 */ /* 0x000fe20000000000 */
[----:B------:R-:W-:Y:S02]  /*5a50*/  IMAD.MOV R0, RZ, RZ, -R0 ;  /* 0x000000ffff007224 */ /* 0x000fe400078e0a00 */
[----:B------:R-:W-:Y:S02]  /*5a60*/  @!P5 IMAD.IADD R72, R72, 0x1, -R71 ;  /* 0x000000014848d824 */ /* 0x000fe400078e0a47 */
[----:B------:R-:W-:-:S02]  /*5a70*/  IMAD R70, R71, R0, R70 ;  /* 0x0000000047467224 */ /* 0x000fc400078e0246 */
[----:B------:R-:W-:Y:S01]  /*5a80*/  IMAD.HI.U32 R0, R41, R76, RZ ;  /* 0x0000004c29007227 */ /* 0x000fe200078e00ff */
[----:B------:R-:W-:-:S03]  /*5a90*/  ISETP.GT.U32.AND P5, PT, R71, R72, PT ;  /* 0x000000484700720c */ /* 0x000fc60003fa4070 */
[----:B------:R-:W-:Y:S01]  /*5aa0*/  @!P2 IMAD.IADD R66, R66, 0x1, -R71 ;  /* 0x000000014242a824 */ /* 0x000fe200078e0a47 */
[C---:B------:R-:W-:Y:S01]  /*5ab0*/  ISETP.GT.U32.AND P2, PT, R71.reuse, R70, PT ;  /* 0x000000464700720c */ /* 0x040fe20003f44070 */
[----:B------:R-:W-:Y:S02]  /*5ac0*/  IMAD.MOV R0, RZ, RZ, -R0 ;  /* 0x000000ffff007224 */ /* 0x000fe400078e0a00 */
[----:B------:R-:W-:Y:S01]  /*5ad0*/  @!P4 IMAD.MOV R66, RZ, RZ, -R66 ;  /* 0x000000ffff42c224 */ /* 0x000fe200078e0a42 */
[C---:B------:R-:W-:Y:S01]  /*5ae0*/  ISETP.GT.U32.AND P4, PT, R71.reuse, R68, PT ;  /* 0x000000444700720c */ /* 0x040fe20003f84070 */
[----:B------:R-:W-:Y:S02]  /*5af0*/  IMAD R76, R71, R0, R76 ;  /* 0x00000000474c7224 */ /* 0x000fe400078e024c */
[----:B------:R-:W-:Y:S02]  /*5b00*/  IMAD.HI.U32 R25, R41, R74, RZ ;  /* 0x0000004a29197227 */ /* 0x000fe400078e00ff */
[----:B------:R-:W-:-:S02]  /*5b10*/  @!P5 IADD3 R72, PT, PT, R72, -R71, RZ ;  /* 0x800000474848d210 */ /* 0x000fc40007ffe0ff */
[C---:B------:R-:W-:Y:S01]  /*5b20*/  ISETP.GT.U32.AND P5, PT, R71.reuse, R76, PT ;  /* 0x0000004c4700720c */ /* 0x040fe20003fa4070 */
[----:B------:R-:W-:Y:S02]  /*5b30*/  IMAD.MOV R25, RZ, RZ, -R25 ;  /* 0x000000ffff197224 */ /* 0x000fe400078e0a19 */
[--C-:B------:R-:W-:Y:S02]  /*5b40*/  @!P2 IMAD.IADD R70, R70, 0x1, -R71.reuse ;  /* 0x000000014646a824 */ /* 0x100fe400078e0a47 */
[----:B------:R-:W-:Y:S02]  /*5b50*/  IMAD R74, R71, R25, R74 ;  /* 0x00000019474a7224 */ /* 0x000fe400078e024a */
[----:B------:R-:W-:Y:S01]  /*5b60*/  VIADD R33, R39, 0x6c ;  /* 0x0000006c27217836 */ /* 0x000fe20000000000 */
[C---:B------:R-:W-:Y:S01]  /*5b70*/  ISETP.GT.U32.AND P2, PT, R71.reuse, R70, PT ;  /* 0x000000464700720c */ /* 0x040fe20003f44070 */
[--C-:B------:R-:W-:Y:S01]  /*5b80*/  @!P4 IMAD.IADD R68, R68, 0x1, -R71.reuse ;  /* 0x000000014444c824 */ /* 0x100fe200078e0a47 */
[----:B------:R-:W-:Y:S01]  /*5b90*/  ISETP.GT.U32.AND P4, PT, R71, R74, PT ;  /* 0x0000004a4700720c */ /* 0x000fe20003f84070 */
[----:B------:R-:W-:Y:S01]  /*5ba0*/  VIADD R31, R39, 0x6b ;  /* 0x0000006b271f7836 */ /* 0x000fe20000000000 */
[----:B------:R-:W-:Y:S01]  /*5bb0*/  IABS R246, R33 ;  /* 0x0000002100f67213 */ /* 0x000fe20000000000 */
[----:B------:R-:W-:-:S02]  /*5bc0*/  @!P5 IMAD.IADD R76, R76, 0x1, -R71 ;  /* 0x000000014c4cd824 */ /* 0x000fc400078e0a47 */
[----:B------:R-:W-:Y:S01]  /*5bd0*/  VIADD R59, R39, 0x70 ;  /* 0x00000070273b7836 */ /* 0x000fe20000000000 */
[----:B------:R-:W-:Y:S01]  /*5be0*/  IABS R212, R31 ;  /* 0x0000001f00d47213 */ /* 0x000fe20000000000 */
[----:B------:R-:W-:Y:S01]  /*5bf0*/  IMAD.HI.U32 R25, R41, R246, RZ ;  /* 0x000000f629197227 */ /* 0x000fe200078e00ff */
[----:B------:R-:W-:-:S03]  /*5c00*/  ISETP.GT.U32.AND P5, PT, R71, R76, PT ;  /* 0x0000004c4700720c */ /* 0x000fc60003fa4070 */
[----:B------:R-:W-:Y:S01]  /*5c10*/  @!P2 IMAD.IADD R70, R70, 0x1, -R71 ;  /* 0x000000014646a824 */ /* 0x000fe200078e0a47 */
[----:B------:R-:W-:Y:S01]  /*5c20*/  ISETP.GE.AND P2, PT, R27, RZ, PT ;  /* 0x000000ff1b00720c */ /* 0x000fe20003f46270 */
[----:B------:R-:W-:Y:S02]  /*5c30*/  IMAD.MOV R25, RZ, RZ, -R25 ;  /* 0x000000ffff197224 */ /* 0x000fe400078e0a19 */
[----:B------:R-:W-:Y:S02]  /*5c40*/  VIADD R27, R39, 0x6e ;  /* 0x0000006e271b7836 */ /* 0x000fe40000000000 */
[----:B------:R-:W-:Y:S02]  /*5c50*/  @!P4 IMAD.IADD R74, R74, 0x1, -R71 ;  /* 0x000000014a4ac824 */ /* 0x000fe400078e0a47 */
[----:B------:R-:W-:Y:S01]  /*5c60*/  IMAD.HI.U32 R23, R41, R212, RZ ;  /* 0x000000d429177227 */ /* 0x000fe200078e00ff */
[----:B------:R-:W-:Y:S02]  /*5c70*/  IABS R222, R27 ;  /* 0x0000001b00de7213 */ /* 0x000fe40000000000 */
[C---:B------:R-:W-:Y:S01]  /*5c80*/  ISETP.GT.U32.AND P4, PT, R71.reuse, R74, PT ;  /* 0x0000004a4700720c */ /* 0x040fe20003f84070 */
[----:B------:R-:W-:-:S02]  /*5c90*/  IMAD R246, R71, R25, R246 ;  /* 0x0000001947f67224 */ /* 0x000fc400078e02f6 */
[----:B------:R-:W-:Y:S02]  /*5ca0*/  IMAD.MOV R23, RZ, RZ, -R23 ;  /* 0x000000ffff177224 */ /* 0x000fe400078e0a17 */
[----:B------:R-:W-:Y:S01]  /*5cb0*/  @!P5 IMAD.IADD R76, R76, 0x1, -R71 ;  /* 0x000000014c4cd824 */ /* 0x000fe200078e0a47 */
[C---:B------:R-:W-:Y:S01]  /*5cc0*/  ISETP.GT.U32.AND P5, PT, R71.reuse, R246, PT ;  /* 0x000000f64700720c */ /* 0x040fe20003fa4070 */
[----:B------:R-:W-:Y:S01]  /*5cd0*/  IMAD R79, R71, R23, R212 ;  /* 0x00000017474f7224 */ /* 0x000fe200078e02d4 */
[----:B------:R-:W-:Y:S01]  /*5ce0*/  IABS R212, R59 ;  /* 0x0000003b00d47213 */ /* 0x000fe20000000000 */
[----:B------:R-:W-:Y:S02]  /*5cf0*/  VIADD R25, R39, 0x6d ;  /* 0x0000006d27197836 */ /* 0x000fe40000000000 */
[----:B------:R-:W-:-:S03]  /*5d00*/  IMAD.HI.U32 R23, R41, R222, RZ ;  /* 0x000000de29177227 */ /* 0x000fc600078e00ff */
[----:B------:R-:W-:Y:S01]  /*5d10*/  IABS R244, R25 ;  /* 0x0000001900f47213 */ /* 0x000fe20000000000 */
[----:B------:R-:W-:Y:S02]  /*5d20*/  IMAD.MOV R23, RZ, RZ, -R23 ;  /* 0x000000ffff177224 */ /* 0x000fe400078e0a17 */
[----:B------:R-:W-:Y:S01]  /*5d30*/  @!P4 IMAD.IADD R74, R74, 0x1, -R71 ;  /* 0x000000014a4ac824 */ /* 0x000fe200078e0a47 */
[C---:B------:R-:W-:Y:S01]  /*5d40*/  ISETP.GT.U32.AND P4, PT, R71.reuse, R79, PT ;  /* 0x0000004f4700720c */ /* 0x040fe20003f84070 */
[----:B------:R-:W-:Y:S02]  /*5d50*/  IMAD R222, R71, R23, R222 ;  /* 0x0000001747de7224 */ /* 0x000fe400078e02de */
[----:B------:R-:W-:-:S04]  /*5d60*/  IMAD.HI.U32 R0, R41, R244, RZ ;  /* 0x000000f429007227 */ /* 0x000fc800078e00ff */
[----:B------:R-:W-:Y:S01]  /*5d70*/  @!P5 IMAD.IADD R246, R246, 0x1, -R71 ;  /* 0x00000001f6f6d824 */ /* 0x000fe200078e0a47 */
[----:B------:R-:W-:Y:S01]  /*5d80*/  ISETP.GT.U32.AND P5, PT, R71, R222, PT ;  /* 0x000000de4700720c */ /* 0x000fe20003fa4070 */
[----:B------:R-:W-:Y:S02]  /*5d90*/  IMAD.MOV R0, RZ, RZ, -R0 ;  /* 0x000000ffff007224 */ /* 0x000fe400078e0a00 */
[----:B------:R-:W-:Y:S02]  /*5da0*/  VIADD R67, R39, 0x71 ;  /* 0x0000007127437836 */ /* 0x000fe40000000000 */
[----:B------:R-:W-:Y:S02]  /*5db0*/  IMAD R244, R71, R0, R244 ;  /* 0x0000000047f47224 */ /* 0x000fe400078e02f4 */
[----:B------:R-:W-:Y:S01]  /*5dc0*/  IMAD.HI.U32 R0, R41, R214, RZ ;  /* 0x000000d629007227 */ /* 0x000fe200078e00ff */
[----:B------:R-:W-:-:S03]  /*5dd0*/  IABS R216, R67 ;  /* 0x0000004300d87213 */ /* 0x000fc60000000000 */
[--C-:B------:R-:W-:Y:S01]  /*5de0*/  @!P4 IMAD.IADD R79, R79, 0x1, -R71.reuse ;  /* 0x000000014f4fc824 */ /* 0x100fe200078e0a47 */
[C---:B------:R-:W-:Y:S01]  /*5df0*/  ISETP.GT.U32.AND P4, PT, R71.reuse, R244, PT ;  /* 0x000000f44700720c */ /* 0x040fe20003f84070 */
[----:B------:R-:W-:Y:S02]  /*5e00*/  IMAD.MOV R0, RZ, RZ, -R0 ;  /* 0x000000ffff007224 */ /* 0x000fe400078e0a00 */
[----:B------:R-:W-:Y:S01]  /*5e10*/  @!P5 IMAD.IADD R222, R222, 0x1, -R71 ;  /* 0x00000001deded824 */ /* 0x000fe200078e0a47 */
[C---:B------:R-:W-:Y:S01]  /*5e20*/  ISETP.GT.U32.AND P5, PT, R71.reuse, R79, PT ;  /* 0x0000004f4700720c */ /* 0x040fe20003fa4070 */
[----:B------:R-:W-:Y:S02]  /*5e30*/  IMAD R214, R71, R0, R214 ;  /* 0x0000000047d67224 */ /* 0x000fe400078e02d6 */
[----:B------:R-:W-:-:S04]  /*5e40*/  IMAD.HI.U32 R0, R41, R212, RZ ;  /* 0x000000d429007227 */ /* 0x000fc800078e00ff */
[----:B------:R-:W-:Y:S02]  /*5e50*/  VIADD R69, R39, 0x72 ;  /* 0x0000007227457836 */ /* 0x000fe40000000000 */
[----:B------:R-:W-:Y:S02]  /*5e60*/  IMAD.MOV R23, RZ, RZ, -R0 ;  /* 0x000000ffff177224 */ /* 0x000fe400078e0a00 */
[----:B------:R-:W-:Y:S01]  /*5e70*/  IMAD.HI.U32 R0, R41, R216, RZ ;  /* 0x000000d829007227 */ /* 0x000fe200078e00ff */
[----:B------:R-:W-:-:S03]  /*5e80*/  IABS R218, R69 ;  /* 0x0000004500da7213 */ /* 0x000fc60000000000 */
[----:B------:R-:W-:Y:S02]  /*5e90*/  IMAD R212, R71, R23, R212 ;  /* 0x0000001747d47224 */ /* 0x000fe400078e02d4 */
[----:B------:R-:W-:Y:S02]  /*5ea0*/  IMAD.MOV R0, RZ, RZ, -R0 ;  /* 0x000000ffff007224 */ /* 0x000fe400078e0a00 */
[----:B------:R-:W-:Y:S01]  /*5eb0*/  @!P5 IMAD.IADD R79, R79, 0x1, -R71 ;  /* 0x000000014f4fd824 */ /* 0x000fe200078e0a47 */
[C---:B------:R-:W-:Y:S01]  /*5ec0*/  ISETP.GT.U32.AND P5, PT, R71.reuse, R212, PT ;  /* 0x000000d44700720c */ /* 0x040fe20003fa4070 */
[----:B------:R-:W-:Y:S02]  /*5ed0*/  IMAD R216, R71, R0, R216 ;  /* 0x0000000047d87224 */ /* 0x000fe400078e02d8 */
[----:B------:R-:W-:-:S04]  /*5ee0*/  IMAD.HI.U32 R0, R41, R218, RZ ;  /* 0x000000da29007227 */ /* 0x000fc800078e00ff */
[----:B------:R-:W-:Y:S02]  /*5ef0*/  IMAD.MOV R0, RZ, RZ, -R0 ;  /* 0x000000ffff007224 */ /* 0x000fe400078e0a00 */
[----:B------:R-:W-:Y:S02]  /*5f00*/  IMAD R17, R17, UR73, RZ ;  /* 0x0000004911117c24 */ /* 0x000fe4000f8e02ff */
[----:B------:R-:W-:Y:S02]  /*5f10*/  IMAD R218, R71, R0, R218 ;  /* 0x0000000047da7224 */ /* 0x000fe400078e02da */
[----:B------:R-:W-:Y:S02]  /*5f20*/  @!P5 IMAD.IADD R212, R212, 0x1, -R71 ;  /* 0x00000001d4d4d824 */ /* 0x000fe400078e0a47 */
[----:B------:R-:W-:Y:S01]  /*5f30*/  IMAD.HI.U32 R0, R41, R252, RZ ;  /* 0x000000fc29007227 */ /* 0x000fe200078e00ff */
[----:B------:R-:W-:-:S03]  /*5f40*/  ISETP.GT.U32.AND P5, PT, R71, R218, PT ;  /* 0x000000da4700720c */ /* 0x000fc60003fa4070 */
[----:B------:R-:W-:Y:S02]  /*5f50*/  IMAD.MOV R0, RZ, RZ, -R0 ;  /* 0x000000ffff007224 */ /* 0x000fe400078e0a00 */
[--C-:B------:R-:W-:Y:S01]  /*5f60*/  @!P4 IMAD.IADD R244, R244, 0x1, -R71.reuse ;  /* 0x00000001f4f4c824 */ /* 0x100fe200078e0a47 */
[C---:B------:R-:W-:Y:S01]  /*5f70*/  ISETP.GT.U32.AND P4, PT, R71.reuse, R214, PT ;  /* 0x000000d64700720c */ /* 0x040fe20003f84070 */
[----:B------:R-:W-:Y:S02]  /*5f80*/  IMAD R252, R71, R0, R252 ;  /* 0x0000000047fc7224 */ /* 0x000fe400078e02fc */
[----:B------:R-:W-:Y:S02]  /*5f90*/  VIADD R73, R39, 0x73 ;  /* 0x0000007327497836 */ /* 0x000fe40000000000 */
[----:B------:R-:W-:Y:S02]  /*5fa0*/  IMAD R19, R19, UR73, RZ ;  /* 0x0000004913137c24 */ /* 0x000fe4000f8e02ff */
[--C-:B------:R-:W-:Y:S01]  /*5fb0*/  @!P5 IMAD.IADD R218, R218, 0x1, -R71.reuse ;  /* 0x00000001dadad824 */ /* 0x100fe200078e0a47 */
[----:B------:R-:W-:Y:S01]  /*5fc0*/  IABS R220, R73 ;  /* 0x0000004900dc7213 */ /* 0x000fe20000000000 */
[----:B------:R-:W-:Y:S01]  /*5fd0*/  IMAD R21, R21, UR73, RZ ;  /* 0x0000004915157c24 */ /* 0x000fe2000f8e02ff */
[----:B------:R-:W-:Y:S01]  /*5fe0*/  STL [R1+0x2160], R73 ;  /* 0x0021604901007387 */ /* 0x000fe20000100800 */
[----:B------:R-:W-:Y:S01]  /*5ff0*/  IMAD R15, R15, UR73, RZ ;  /* 0x000000490f0f7c24 */ /* 0x000fe2000f8e02ff */
[C---:B------:R-:W-:Y:S01]  /*6000*/  ISETP.GT.U32.AND P5, PT, R71.reuse, R218, PT ;  /* 0x000000da4700720c */ /* 0x040fe20003fa4070 */
[----:B------:R-:W-:Y:S01]  /*6010*/  @!P4 IMAD.IADD R214, R214, 0x1, -R71 ;  /* 0x00000001d6d6c824 */ /* 0x000fe200078e0a47 */
[----:B------:R-:W-:Y:S01]  /*6020*/  ISETP.GT.U32.AND P4, PT, R71, R222, PT ;  /* 0x000000de4700720c */ /* 0x000fe20003f84070 */
[----:B------:R-:W-:-:S04]  /*6030*/  IMAD.HI.U32 R23, R41, R220, RZ ;  /* 0x000000dc29177227 */ /* 0x000fc800078e00ff */
[----:B------:R-:W-:Y:S02]  /*6040*/  IMAD.MOV R23, RZ, RZ, -R23 ;  /* 0x000000ffff177224 */ /* 0x000fe400078e0a17 */
[----:B------:R-:W-:Y:S02]  /*6050*/  VIADD R101, R39, 0x74 ;  /* 0x0000007427657836 */ /* 0x000fe40000000000 */
[----:B------:R-:W-:Y:S02]  /*6060*/  IMAD R220, R71, R23, R220 ;  /* 0x0000001747dc7224 */ /* 0x000fe400078e02dc */
[--C-:B------:R-:W-:Y:S01]  /*6070*/  @!P5 IMAD.IADD R218, R218, 0x1, -R71.reuse ;  /* 0x00000001dadad824 */ /* 0x100fe200078e0a47 */
[----:B------:R-:W-:Y:S01]  /*6080*/  LEA R224, P5, R227, UR26, 0x2 ;  /* 0x0000001ae3e07c11 */ /* 0x000fe2000f8a10ff */
[----:B------:R-:W-:Y:S01]  /*6090*/  @!P4 IMAD.IADD R222, R222, 0x1, -R71 ;  /* 0x00000001dedec824 */ /* 0x000fe200078e0a47 */
[----:B------:R-:W-:Y:S01]  /*60a0*/  ISETP.GE.AND P4, PT, R31, RZ, PT ;  /* 0x000000ff1f00720c */ /* 0x000fe20003f86270 */
[----:B------:R-:W-:Y:S01]  /*60b0*/  IMAD R13, R13, UR73, RZ ;  /* 0x000000490d0d7c24 */ /* 0x000fe2000f8e02ff */
[----:B------:R-:W-:Y:S01]  /*60c0*/  LEA.HI.X.SX32 R0, R227, UR27, 0x2, P5 ;  /* 0x0000001be3007c11 */ /* 0x000fe2000a8f16ff */
[----:B------:R-:W-:Y:S01]  /*60d0*/  IMAD R11, R11, UR73, RZ ;  /* 0x000000490b0b7c24 */ /* 0x000fe2000f8e02ff */
[----:B------:R-:W-:Y:S01]  /*60e0*/  LEA R240, P5, R17, UR24, 0x2 ;  /* 0x0000001811f07c11 */ /* 0x000fe2000f8a10ff */
[C---:B------:R-:W-:Y:S01]  /*60f0*/  VIADD R99, R39.reuse, 0x75 ;  /* 0x0000007527637836 */ /* 0x040fe20000000000 */
[----:B------:R-:W-:Y:S01]  /*6100*/  IABS R248, R101 ;  /* 0x0000006500f87213 */ /* 0x000fe20000000000 */
[----:B------:R-:W-:Y:S01]  /*6110*/  VIADD R97, R39, 0x76 ;  /* 0x0000007627617836 */ /* 0x000fe20000000000 */
[----:B------:R-:W-:Y:S01]  /*6120*/  LEA.HI.X.SX32 R241, R17, UR25, 0x2, P5 ;  /* 0x0000001911f17c11 */ /* 0x000fe2000a8f16ff */
[----:B------:R-:W-:Y:S01]  /*6130*/  VIADD R95, R39, 0x77 ;  /* 0x00000077275f7836 */ /* 0x000fe20000000000 */
[----:B------:R-:W-:Y:S01]  /*6140*/  ISETP.GT.U32.AND P5, PT, R71, R252, PT ;  /* 0x000000fc4700720c */ /* 0x000fe20003fa4070 */
[----:B------:R-:W-:Y:S01]  /*6150*/  @!P6 IMAD.MOV R72, RZ, RZ, -R72 ;  /* 0x000000ffff48e224 */ /* 0x000fe200078e0a48 */
[----:B------:R-:W-:Y:S01]  /*6160*/  IABS R250, R99 ;  /* 0x0000006300fa7213 */ /* 0x000fe20000000000 */
[----:B------:R-:W-:Y:S01]  /*6170*/  @!P4 IMAD.MOV R79, RZ, RZ, -R79 ;  /* 0x000000ffff4fc224 */ /* 0x000fe200078e0a4f */
[----:B------:R-:W-:Y:S01]  /*6180*/  LEA R242, P4, R19, UR24, 0x2 ;  /* 0x0000001813f27c11 */ /* 0x000fe2000f8810ff */
[----:B------:R-:W-:Y:S01]  /*6190*/  VIADD R93, R39, 0x78 ;  /* 0x00000078275d7836 */ /* 0x000fe20000000000 */
[----:B------:R-:W-:Y:S01]  /*61a0*/  ISETP.GT.U32.AND P6, PT, R71, R214, PT ;  /* 0x000000d64700720c */ /* 0x000fe20003fc4070 */
[----:B------:R-:W-:Y:S01]  /*61b0*/  VIADD R89, R39, 0x7a ;  /* 0x0000007a27597836 */ /* 0x000fe20000000000 */
[----:B------:R-:W-:Y:S01]  /*61c0*/  LEA.HI.X.SX32 R243, R19, UR25, 0x2, P4 ;  /* 0x0000001913f37c11 */ /* 0x000fe2000a0f16ff */
[----:B------:R-:W-:Y:S01]  /*61d0*/  @!P1 IMAD.MOV R68, RZ, RZ, -R68 ;  /* 0x000000ffff449224 */ /* 0x000fe200078e0a44 */
[----:B------:R-:W-:Y:S01]  /*61e0*/  LEA R238, P4, R21, UR24, 0x2 ;  /* 0x0000001815ee7c11 */ /* 0x000fe2000f8810ff */
[----:B------:R-:W-:Y:S01]  /*61f0*/  VIADD R91, R39, 0x79 ;  /* 0x00000079275b7836 */ /* 0x000fe20000000000 */
[----:B------:R-:W-:Y:S01]  /*6200*/  ISETP.GT.U32.AND P1, PT, R71, R246, PT ;  /* 0x000000f64700720c */ /* 0x000fe20003f24070 */
[--C-:B------:R-:W-:Y:S01]  /*6210*/  @!P5 IMAD.IADD R252, R252, 0x1, -R71.reuse ;  /* 0x00000001fcfcd824 */ /* 0x100fe200078e0a47 */
[----:B------:R-:W-:Y:S01]  /*6220*/  LEA.HI.X.SX32 R239, R21, UR25, 0x2, P4 ;  /* 0x0000001915ef7c11 */ /* 0x000fe2000a0f16ff */
[----:B------:R-:W-:Y:S01]  /*6230*/  @!P3 IMAD.MOV R70, RZ, RZ, -R70 ;  /* 0x000000ffff46b224 */ /* 0x000fe200078e0a46 */
[----:B------:R-:W-:Y:S01]  /*6240*/  LEA R236, P4, R15, UR24, 0x2 ;  /* 0x000000180fec7c11 */ /* 0x000fe2000f8810ff */
[----:B------:R-:W-:Y:S01]  /*6250*/  VIADD R77, R39, 0x7b ;  /* 0x0000007b274d7836 */ /* 0x000fe20000000000 */
[----:B------:R-:W-:Y:S01]  /*6260*/  ISETP.GT.U32.AND P5, PT, R71, R252, PT ;  /* 0x000000fc4700720c */ /* 0x000fe20003fa4070 */
[----:B------:R-:W-:Y:S01]  /*6270*/  @!P6 IMAD.IADD R214, R214, 0x1, -R71 ;  /* 0x00000001d6d6e824 */ /* 0x000fe200078e0a47 */
[----:B------:R-:W-:Y:S01]  /*6280*/  LEA.HI.X.SX32 R237, R15, UR25, 0x2, P4 ;  /* 0x000000190fed7c11 */ /* 0x000fe2000a0f16ff */
[----:B------:R-:W-:Y:S01]  /*6290*/  IMAD R15, R9, UR73, RZ ;  /* 0x00000049090f7c24 */ /* 0x000fe2000f8e02ff */
[----:B------:R-:W-:Y:S01]  /*62a0*/  LEA R234, P4, R13, UR24, 0x2 ;  /* 0x000000180dea7c11 */ /* 0x000fe2000f8810ff */
[----:B------:R-:W-:Y:S01]  /*62b0*/  IMAD.HI.U32 R9, R41, R248, RZ ;  /* 0x000000f829097227 */ /* 0x000fe200078e00ff */
[----:B------:R-:W-:Y:S01]  /*62c0*/  ISETP.GE.AND P6, PT, R33, RZ, PT ;  /* 0x000000ff2100720c */ /* 0x000fe20003fc6270 */
[----:B------:R-:W-:Y:S01]  /*62d0*/  STL [R1+0x2158], R101 ;  /* 0x0021586501007387 */ /* 0x000fe20000100800 */
[----:B------:R-:W-:Y:S01]  /*62e0*/  LEA.HI.X.SX32 R235, R13, UR25, 0x2, P4 ;  /* 0x000000190deb7c11 */ /* 0x000fe2000a0f16ff */
[----:B------:R-:W-:Y:S01]  /*62f0*/  IMAD.MOV R9, RZ, RZ, -R9 ;  /* 0x000000ffff097224 */ /* 0x000fe200078e0a09 */
[----:B------:R-:W-:Y:S01]  /*6300*/  LEA R232, P4, R11, UR24, 0x2 ;  /* 0x000000180be87c11 */ /* 0x000fe2000f8810ff */
[----:B------:R-:W-:Y:S01]  /*6310*/  IMAD R13, R7, UR73, RZ ;  /* 0x00000049070d7c24 */ /* 0x000fe2000f8e02ff */
[C---:B------:R-:W-:Y:S01]  /*6320*/  ISETP.GT.U32.AND P3, PT, R71.reuse, R244, PT ;  /* 0x000000f44700720c */ /* 0x040fe20003f64070 */
[----:B------:R-:W-:Y:S01]  /*6330*/  @!P5 IMAD.IADD R252, R252, 0x1, -R71 ;  /* 0x00000001fcfcd824 */ /* 0x000fe200078e0a47 */
[C---:B------:R-:W-:Y:S01]  /*6340*/  ISETP.GT.U32.AND P5, PT, R71.reuse, R220, PT ;  /* 0x000000dc4700720c */ /* 0x040fe20003fa4070 */
[----:B------:R-:W-:Y:S01]  /*6350*/  IMAD R248, R71, R9, R248 ;  /* 0x0000000947f87224 */ /* 0x000fe200078e02f8 */
[----:B------:R-:W-:Y:S01]  /*6360*/  LEA.HI.X.SX32 R233, R11, UR25, 0x2, P4 ;  /* 0x000000190be97c11 */ /* 0x000fe2000a0f16ff */
[----:B------:R-:W-:Y:S01]  /*6370*/  IMAD.HI.U32 R7, R41, R250, RZ ;  /* 0x000000fa29077227 */ /* 0x000fe200078e00ff */
[C---:B------:R-:W-:Y:S01]  /*6380*/  LEA R230, P4, R15.reuse, UR24, 0x2 ;  /* 0x000000180fe67c11 */ /* 0x040fe2000f8810ff */
[----:B------:R-:W-:Y:S01]  /*6390*/  STL [R1+0x2154], R99 ;  /* 0x0021546301007387 */ /* 0x000fe20000100800 */
[----:B------:R-:W1:Y:S01]  /*63a0*/  LDCU UR26, c[0x0][0x3b0] ;  /* 0x00007600ff1a77ac */ /* 0x000e620008000800 */
[----:B------:R-:W-:Y:S01]  /*63b0*/  IMAD.MOV.U32 R9, RZ, RZ, R252 ;  /* 0x000000ffff097224 */ /* 0x000fe200078e00fc */
[----:B------:R-:W-:Y:S01]  /*63c0*/  LEA.HI.X.SX32 R231, R15, UR25, 0x2, P4 ;  /* 0x000000190fe77c11 */ /* 0x000fe2000a0f16ff */
[----:B------:R-:W-:Y:S01]  /*63d0*/  IMAD.MOV R7, RZ, RZ, -R7 ;  /* 0x000000ffff077224 */ /* 0x000fe200078e0a07 */
[C---:B------:R-:W-:Y:S01]  /*63e0*/  LEA R228, P4, R13.reuse, UR24, 0x2 ;  /* 0x000000180de47c11 */ /* 0x040fe2000f8810ff */
[--C-:B------:R-:W-:Y:S01]  /*63f0*/  @!P1 IMAD.IADD R246, R246, 0x1, -R71.reuse ;  /* 0x00000001f6f69824 */ /* 0x100fe200078e0a47 */
[----:B------:R-:W-:Y:S01]  /*6400*/  IABS R252, R97 ;  /* 0x0000006100fc7213 */ /* 0x000fe20000000000 */
[----:B------:R-:W-:Y:S01]  /*6410*/  @!P5 IMAD.IADD R220, R220, 0x1, -R71 ;  /* 0x00000001dcdcd824 */ /* 0x000fe200078e0a47 */
[----:B------:R-:W-:Y:S01]  /*6420*/  LEA.HI.X.SX32 R229, R13, UR25, 0x2, P4 ;  /* 0x000000190de57c11 */ /* 0x000fe2000a0f16ff */
[----:B------:R-:W-:Y:S01]  /*6430*/  IMAD R250, R71, R7, R250 ;  /* 0x0000000747fa7224 */ /* 0x000fe200078e02fa */
[----:B------:R-:W-:Y:S01]  /*6440*/  ISETP.GE.AND P4, PT, R39, RZ, PT ;  /* 0x000000ff2700720c */ /* 0x000fe20003f86270 */
[----:B------:R-:W-:Y:S01]  /*6450*/  IMAD.HI.U32 R7, R41, R252, RZ ;  /* 0x000000fc29077227 */ /* 0x000fe200078e00ff */
[C---:B------:R-:W-:Y:S01]  /*6460*/  ISETP.GT.U32.AND P5, PT, R71.reuse, R220, PT ;  /* 0x000000dc4700720c */ /* 0x040fe20003fa4070 */
[----:B------:R-:W-:Y:S01]  /*6470*/  STL.64 [R1+0x22a8], R242 ;  /* 0x0022a8f201007387 */ /* 0x000fe20000100a00 */
[----:B------:R-:W-:Y:S01]  /*6480*/  IABS R13, R95 ;  /* 0x0000005f000d7213 */ /* 0x000fe20000000000 */
[----:B------:R-:W-:Y:S01]  /*6490*/  IMAD.MOV R75, RZ, RZ, -R7 ;  /* 0x000000ffff4b7224 */ /* 0x000fe200078e0a07 */
[----:B------:R-:W-:Y:S01]  /*64a0*/  IABS R15, R93 ;  /* 0x0000005d000f7213 */ /* 0x000fe20000000000 */
[----:B------:R-:W-:Y:S01]  /*64b0*/  @!P3 IMAD.IADD R244, R244, 0x1, -R71 ;  /* 0x00000001f4f4b824 */ /* 0x000fe200078e0a47 */
[----:B------:R-:W-:Y:S01]  /*64c0*/  ISETP.GT.U32.AND P3, PT, R71, R216, PT ;  /* 0x000000d84700720c */ /* 0x000fe20003f64070 */
[----:B------:R-:W-:Y:S01]  /*64d0*/  IMAD.HI.U32 R11, R41, R13, RZ ;  /* 0x0000000d290b7227 */ /* 0x000fe200078e00ff */
[----:B------:R-:W-:Y:S01]  /*64e0*/  ISETP.GE.AND P1, PT, R29, RZ, PT ;  /* 0x000000ff1d00720c */ /* 0x000fe20003f26270 */
[----:B------:R-:W-:Y:S01]  /*64f0*/  STL [R1+0x22d4], R243 ;  /* 0x0022d4f301007387 */ /* 0x000fe20000100800 */
[----:B------:R-:W1:Y:S01]  /*6500*/  LDCU UR27, c[0x0][0x3b0] ;  /* 0x00007600ff1b77ac */ /* 0x000e620008000800 */
[----:B------:R-:W-:Y:S01]  /*6510*/  @!P4 IMAD.MOV R9, RZ, RZ, -R9 ;  /* 0x000000ffff09c224 */ /* 0x000fe200078e0a09 */
[----:B------:R-:W-:Y:S01]  /*6520*/  ISETP.NE.AND P4, PT, R37, RZ, PT ;  /* 0x000000ff2500720c */ /* 0x000fe20003f85270 */
[----:B------:R-:W-:Y:S01]  /*6530*/  @!P5 IMAD.IADD R220, R220, 0x1, -R71 ;  /* 0x00000001dcdcd824 */ /* 0x000fe200078e0a47 */
[----:B------:R-:W-:Y:S01]  /*6540*/  ISETP.GT.U32.AND P5, PT, R71, R248, PT ;  /* 0x000000f84700720c */ /* 0x000fe20003fa4070 */
[----:B------:R-:W-:Y:S01]  /*6550*/  IMAD.MOV R11, RZ, RZ, -R11 ;  /* 0x000000ffff0b7224 */ /* 0x000fe200078e0a0b */
[----:B------:R-:W-:Y:S01]  /*6560*/  SEL R18, R81, R18, !P4 ;  /* 0x0000001251127207 */ /* 0x000fe20006000000 */
[----:B------:R-:W-:Y:S01]  /*6570*/  IMAD R75, R71, R75, R252 ;  /* 0x0000004b474b7224 */ /* 0x000fe200078e02fc */
[----:B------:R-:W-:Y:S01]  /*6580*/  SEL R179, R81, R90, !P4 ;  /* 0x0000005a51b37207 */ /* 0x000fe20006000000 */
[----:B------:R-:W-:Y:S01]  /*6590*/  IMAD R252, R71, R11, R13 ;  /* 0x0000000b47fc7224 */ /* 0x000fe200078e020d */
[----:B------:R-:W-:Y:S01]  /*65a0*/  SEL R13, R81, R20, !P4 ;  /* 0x00000014510d7207 */ /* 0x000fe20006000000 */
[----:B------:R-:W-:Y:S01]  /*65b0*/  IMAD.HI.U32 R11, R41, R15, RZ ;  /* 0x0000000f290b7227 */ /* 0x000fe200078e00ff */
[----:B------:R-:W-:Y:S01]  /*65c0*/  IABS R90, R89 ;  /* 0x00000059005a7213 */ /* 0x000fe20000000000 */
[----:B------:R-:W-:Y:S01]  /*65d0*/  STL.64 [R1+0x22b0], R240 ;  /* 0x0022b0f001007387 */ /* 0x000fe20000100a00 */
[C---:B------:R-:W-:Y:S01]  /*65e0*/  SEL R251, R81.reuse, R158, !P4 ;  /* 0x0000009e51fb7207 */ /* 0x040fe20006000000 */
[----:B------:R-:W-:Y:S01]  /*65f0*/  IMAD R20, R18, UR50, RZ ;  /* 0x0000003212147c24 */ /* 0x000fe2000f8e02ff */
[C---:B------:R-:W-:Y:S01]  /*6600*/  SEL R10, R81.reuse, R10, !P4 ;  /* 0x0000000a510a7207 */ /* 0x040fe20006000000 */
[----:B------:R-:W-:Y:S01]  /*6610*/  @!P5 IMAD.IADD R248, R248, 0x1, -R71 ;  /* 0x00000001f8f8d824 */ /* 0x000fe200078e0a47 */
[----:B------:R-:W-:Y:S01]  /*6620*/  SEL R9, R81, R9, !P4 ;  /* 0x0000000951097207 */ /* 0x000fe20006000000 */
[----:B------:R-:W-:Y:S01]  /*6630*/  IMAD R18, R13, UR50, RZ ;  /* 0x000000320d127c24 */ /* 0x000fe2000f8e02ff */
[----:B------:R-:W-:Y:S01]  /*6640*/  SEL R183, R81, R118, !P4 ;  /* 0x0000007651b77207 */ /* 0x000fe20006000000 */
[----:B------:R-:W-:Y:S01]  /*6650*/  IMAD.HI.U32 R13, R41, R90, RZ ;  /* 0x0000005a290d7227 */ /* 0x000fe200078e00ff */
[----:B------:R-:W-:Y:S01]  /*6660*/  ISETP.GT.U32.AND P5, PT, R71, R248, PT ;  /* 0x000000f84700720c */ /* 0x000fe20003fa4070 */
[----:B------:R-:W-:Y:S01]  /*6670*/  STL.64 [R1+0x22b8], R238 ;  /* 0x0022b8ee01007387 */ /* 0x000fe20000100a00 */
[C---:B------:R-:W-:Y:S01]  /*6680*/  SEL R16, R81.reuse, R16, !P4 ;  /* 0x0000001051107207 */ /* 0x040fe20006000000 */
[----:B------:R-:W-:Y:S01]  /*6690*/  IMAD.MOV R158, RZ, RZ, -R11 ;  /* 0x000000ffff9e7224 */ /* 0x000fe200078e0a0b */
[C---:B------:R-:W-:Y:S01]  /*66a0*/  SEL R11, R81.reuse, R122, !P4 ;  /* 0x0000007a510b7207 */ /* 0x040fe20006000000 */
[----:B------:R-:W-:Y:S01]  /*66b0*/  IMAD.MOV R122, RZ, RZ, -R13 ;  /* 0x000000ffff7a7224 */ /* 0x000fe200078e0a0d */
[C---:B------:R-:W-:Y:S01]  /*66c0*/  SEL R181, R81.reuse, R120, !P4 ;  /* 0x0000007851b57207 */ /* 0x040fe20006000000 */
[----:B---3--:R-:W-:Y:S01]  /*66d0*/  IMAD R7, R10, UR52, RZ ;  /* 0x000000340a077c24 */ /* 0x008fe2000f8e02ff */
[----:B------:R-:W-:Y:S01]  /*66e0*/  SEL R10, R81, R6, !P4 ;  /* 0x00000006510a7207 */ /* 0x000fe20006000000 */
[----:B------:R-:W-:Y:S01]  /*66f0*/  IMAD R122, R71, R122, R90 ;  /* 0x0000007a477a7224 */ /* 0x000fe200078e025a */
[C---:B------:R-:W-:Y:S01]  /*6700*/  SEL R17, R81.reuse, R22, !P4 ;  /* 0x0000001651117207 */ /* 0x040fe20006000000 */
[----:B------:R-:W-:Y:S01]  /*6710*/  IMAD.MOV.U32 R90, RZ, RZ, R246 ;  /* 0x000000ffff5a7224 */ /* 0x000fe200078e00f6 */
[----:B------:R-:W-:Y:S01]  /*6720*/  SEL R14, R81, R14, !P4 ;  /* 0x0000000e510e7207 */ /* 0x000fe20006000000 */
[----:B------:R-:W-:Y:S01]  /*6730*/  @!P5 IMAD.IADD R248, R248, 0x1, -R71 ;  /* 0x00000001f8f8d824 */ /* 0x000fe200078e0a47 */
[----:B------:R-:W-:Y:S01]  /*6740*/  ISETP.GT.U32.AND P5, PT, R71, R250, PT ;  /* 0x000000fa4700720c */ /* 0x000fe20003fa4070 */
[----:B------:R-:W-:Y:S01]  /*6750*/  @!P6 IMAD.MOV R90, RZ, RZ, -R90 ;  /* 0x000000ffff5ae224 */ /* 0x000fe200078e0a5a */
[----:B------:R-:W-:Y:S01]  /*6760*/  SEL R19, R81, R24, !P4 ;  /* 0x0000001851137207 */ /* 0x000fe20006000000 */
[----:B------:R-:W-:Y:S01]  /*6770*/  IMAD R6, R9, UR50, RZ ;  /* 0x0000003209067c24 */ /* 0x000fe2000f8e02ff */
[----:B------:R-:W-:Y:S01]  /*6780*/  IABS R9, R91 ;  /* 0x0000005b00097213 */ /* 0x000fe20000000000 */
[----:B------:R-:W-:Y:S01]  /*6790*/  IMAD R158, R71, R158, R15 ;  /* 0x0000009e479e7224 */ /* 0x000fe200078e020f */
[C---:B------:R-:W-:Y:S01]  /*67a0*/  SEL R126, R81.reuse, R126, !P4 ;  /* 0x0000007e517e7207 */ /* 0x040fe20006000000 */
[----:B------:R-:W-:Y:S01]  /*67b0*/  IMAD R22, R16, UR50, RZ ;  /* 0x0000003210167c24 */ /* 0x000fe2000f8e02ff */
[C---:B------:R-:W-:Y:S01]  /*67c0*/  SEL R23, R81.reuse, R28, !P4 ;  /* 0x0000001c51177207 */ /* 0x040fe20006000000 */
[----:B------:R-:W-:Y:S01]  /*67d0*/  IMAD.MOV.U32 R118, RZ, RZ, R9 ;  /* 0x000000ffff767224 */ /* 0x000fe200078e0009 */
[----:B------:R-:W-:Y:S01]  /*67e0*/  SEL R8, R81, R8, !P4 ;  /* 0x0000000851087207 */ /* 0x000fe20006000000 */
[----:B------:R-:W-:Y:S01]  /*67f0*/  IMAD R16, R17, UR50, RZ ;  /* 0x0000003211107c24 */ /* 0x000fe2000f8e02ff */
[----:B------:R-:W-:Y:S01]  /*6800*/  SEL R130, R81, R130, !P4 ;  /* 0x0000008251827207 */ /* 0x000fe20006000000 */
[----:B------:R-:W-:Y:S01]  /*6810*/  @!P5 IMAD.IADD R250, R250, 0x1, -R71 ;  /* 0x00000001fafad824 */ /* 0x000fe200078e0a47 */
[----:B------:R-:W-:Y:S01]  /*6820*/  ISETP.GT.U32.AND P5, PT, R71, R75, PT ;  /* 0x0000004b4700720c */ /* 0x000fe20003fa4070 */
[----:B------:R-:W-:Y:S01]  /*6830*/  IMAD.HI.U32 R9, R41, R118, RZ ;  /* 0x0000007629097227 */ /* 0x000fe200078e00ff */
[----:B------:R-:W-:Y:S01]  /*6840*/  SEL R15, R81, R132, !P4 ;  /* 0x00000084510f7207 */ /* 0x000fe20006000000 */
[----:B------:R-:W-:Y:S01]  /*6850*/  STL [R1+0x22d0], R239 ;  /* 0x0022d0ef01007387 */ /* 0x000fe20000100800 */
[----:B------:R-:W-:Y:S01]  /*6860*/  ISETP.GT.U32.AND P6, PT, R71, R250, PT ;  /* 0x000000fa4700720c */ /* 0x000fe20003fc4070 */
[----:B------:R-:W-:Y:S01]  /*6870*/  IMAD.MOV R9, RZ, RZ, -R9 ;  /* 0x000000ffff097224 */ /* 0x000fe200078e0a09 */
[C---:B------:R-:W-:Y:S01]  /*6880*/  SEL R12, R81.reuse, R12, !P4 ;  /* 0x0000000c510c7207 */ /* 0x040fe20006000000 */
[----:B------:R-:W-:Y:S01]  /*6890*/  IMAD R24, R14, UR50, RZ ;  /* 0x000000320e187c24 */ /* 0x000fe2000f8e02ff */
[----:B------:R-:W-:Y:S01]  /*68a0*/  SEL R21, R81, R26, !P4 ;  /* 0x0000001a51157207 */ /* 0x000fe20006000000 */
[----:B------:R-:W-:Y:S01]  /*68b0*/  IMAD R120, R71, R9, R118 ;  /* 0x0000000947787224 */ /* 0x000fe200078e0276 */
[----:B------:R-:W-:Y:S01]  /*68c0*/  IABS R118, R77 ;  /* 0x0000004d00767213 */ /* 0x000fe20000000000 */
[----:B------:R-:W-:Y:S01]  /*68d0*/  IMAD R14, R19, UR50, RZ ;  /* 0x00000032130e7c24 */ /* 0x000fe2000f8e02ff */
[----:B------:R-:W-:Y:S01]  /*68e0*/  SEL R19, R81, R124, !P4 ;  /* 0x0000007c51137207 */ /* 0x000fe20006000000 */
[--C-:B------:R-:W-:Y:S01]  /*68f0*/  @!P5 IMAD.IADD R75, R75, 0x1, -R71.reuse ;  /* 0x000000014b4bd824 */ /* 0x100fe200078e0a47 */
[----:B------:R3:W-:Y:S01]  /*6900*/  STL.64 [R1+0x22c0], R236 ;  /* 0x0022c0ec01007387 */ /* 0x0007e20000100a00 */
[----:B------:R-:W-:Y:S01]  /*6910*/  IMAD.HI.U32 R17, R41, R118, RZ ;  /* 0x0000007629117227 */ /* 0x000fe200078e00ff */
[----:B------:R-:W-:Y:S01]  /*6920*/  SEL R133, R81, R2, !P4 ;  /* 0x0000000251857207 */ /* 0x000fe20006000000 */
[----:B------:R-:W1:Y:S01]  /*6930*/  LDCU UR24, c[0x0][0x3b0] ;  /* 0x00007600ff1877ac */ /* 0x000e620008000800 */
[C---:B------:R-:W-:Y:S01]  /*6940*/  ISETP.GT.U32.AND P5, PT, R71.reuse, R75, PT ;  /* 0x0000004b4700720c */ /* 0x040fe20003fa4070 */
[----:B------:R-:W-:Y:S01]  /*6950*/  @!P6 IMAD.IADD R250, R250, 0x1, -R71 ;  /* 0x00000001fafae824 */ /* 0x000fe200078e0a47 */
[----:B------:R-:W-:Y:S01]  /*6960*/  ISETP.GT.U32.AND P6, PT, R71, R252, PT ;  /* 0x000000fc4700720c */ /* 0x000fe20003fc4070 */
[----:B------:R-:W-:Y:S01]  /*6970*/  IMAD.MOV R124, RZ, RZ, -R17 ;  /* 0x000000ffff7c7224 */ /* 0x000fe200078e0a11 */
[----:B------:R-:W-:Y:S01]  /*6980*/  STL.64 [R1+0x22c8], R234 ;  /* 0x0022c8ea01007387 */ /* 0x000fe20000100a00 */
[----:B------:R-:W-:Y:S01]  /*6990*/  VIADD R87, R39, 0x7c ;  /* 0x0000007c27577836 */ /* 0x000fe20000000000 */
[----:B------:R-:W-:Y:S01]  /*69a0*/  SEL R135, R81, R3, !P4 ;  /* 0x0000000351877207 */ /* 0x000fe20006000000 */
[----:B------:R-:W-:Y:S01]  /*69b0*/  IMAD R124, R71, R124, R118 ;  /* 0x0000007c477c7224 */ /* 0x000fe200078e0276 */
[----:B------:R-:W-:Y:S01]  /*69c0*/  STL [R1+0x2150], R97 ;  /* 0x0021506101007387 */ /* 0x000fe20000100800 */
[----:B------:R-:W-:Y:S01]  /*69d0*/  IMAD R13, R126, UR43, RZ ;  /* 0x0000002b7e0d7c24 */ /* 0x000fe2000f8e02ff */
[----:B------:R-:W-:Y:S01]  /*69e0*/  IABS R126, R87 ;  /* 0x00000057007e7213 */ /* 0x000fe20000000000 */
[--C-:B------:R-:W-:Y:S01]  /*69f0*/  @!P3 IMAD.IADD R216, R216, 0x1, -R71.reuse ;  /* 0x00000001d8d8b824 */ /* 0x100fe200078e0a47 */
[----:B------:R-:W-:Y:S01]  /*6a00*/  ISETP.GE.AND P3, PT, R25, RZ, PT ;  /* 0x000000ff1900720c */ /* 0x000fe20003f66270 */
[--C-:B------:R-:W-:Y:S01]  /*6a10*/  @!P5 IMAD.IADD R75, R75, 0x1, -R71.reuse ;  /* 0x000000014b4bd824 */ /* 0x100fe200078e0a47 */
[----:B------:R-:W-:Y:S01]  /*6a20*/  ISETP.GT.U32.AND P5, PT, R71, R158, PT ;  /* 0x0000009e4700720c */ /* 0x000fe20003fa4070 */
[--C-:B------:R-:W-:Y:S01]  /*6a30*/  @!P6 IMAD.IADD R252, R252, 0x1, -R71.reuse ;  /* 0x00000001fcfce824 */ /* 0x100fe200078e0a47 */
[----:B------:R-:W-:Y:S01]  /*6a40*/  SEL R25, R81, R30, !P4 ;  /* 0x0000001e51197207 */ /* 0x000fe20006000000 */
[----:B------:R-:W-:Y:S01]  /*6a50*/  IMAD R30, R10, UR50, RZ ;  /* 0x000000320a1e7c24 */ /* 0x000fe2000f8e02ff */
[----:B------:R-:W-:Y:S01]  /*6a60*/  STL [R1+0x214c], R95 ;  /* 0x00214c5f01007387 */ /* 0x000fe20000100800 */
[----:B------:R-:W-:Y:S01]  /*6a70*/  IMAD R10, R23, UR50, RZ ;  /* 0x00000032170a7c24 */ /* 0x000fe2000f8e02ff */
[----:B------:R-:W-:Y:S01]  /*6a80*/  ISETP.GT.U32.AND P6, PT, R71, R252, PT ;  /* 0x000000fc4700720c */ /* 0x000fe20003fc4070 */
[----:B------:R-:W-:Y:S01]  /*6a90*/  IMAD.HI.U32 R23, R41, R126, RZ ;  /* 0x0000007e29177227 */ /* 0x000fe200078e00ff */
[----:B------:R-:W-:Y:S01]  /*6aa0*/  STL [R1+0x2148], R93 ;  /* 0x0021485d01007387 */ /* 0x000fe20000100800 */
[----:B------:R-:W-:Y:S01]  /*6ab0*/  SEL R137, R81, R4, !P4 ;  /* 0x0000000451897207 */ /* 0x000fe20006000000 */
[----:B------:R-:W1:Y:S01]  /*6ac0*/  LDCU UR73, c[0x0][0x3b0] ;  /* 0x00007600ff4977ac */ /* 0x000e620008000800 */
[----:B------:R-:W-:Y:S01]  /*6ad0*/  VIADD R85, R39, 0x7d ;  /* 0x0000007d27557836 */ /* 0x000fe20000000000 */
[----:B------:R-:W-:Y:S01]  /*6ae0*/  STL [R1+0x2144], R91 ;  /* 0x0021445b01007387 */ /* 0x000fe20000100800 */
[--C-:B------:R-:W-:Y:S01]  /*6af0*/  @!P5 IMAD.IADD R158, R158, 0x1, -R71.reuse ;  /* 0x000000019e9ed824 */ /* 0x100fe200078e0a47 */
[----:B------:R-:W-:Y:S01]  /*6b00*/  SEL R139, R81, R5, !P4 ;  /* 0x00000005518b7207 */ /* 0x000fe20006000000 */
[----:B------:R-:W-:Y:S01]  /*6b10*/  VIADD R83, R39, 0x7e ;  /* 0x0000007e27537836 */ /* 0x000fe20000000000 */
[----:B------:R-:W-:Y:S01]  /*6b20*/  STL [R1+0x2140], R89 ;  /* 0x0021405901007387 */ /* 0x000fe20000100800 */
[----:B------:R-:W-:Y:S01]  /*6b30*/  IMAD R28, R8, UR50, RZ ;  /* 0x00000032081c7c24 */ /* 0x000fe2000f8e02ff */
[C---:B------:R-:W-:Y:S01]  /*6b40*/  ISETP.GT.U32.AND P5, PT, R71.reuse, R158, PT ;  /* 0x0000009e4700720c */ /* 0x040fe20003fa4070 */
[----:B------:R-:W-:Y:S01]  /*6b50*/  @!P6 IMAD.IADD R252, R252, 0x1, -R71 ;  /* 0x00000001fcfce824 */ /* 0x000fe200078e0a47 */
[----:B------:R-:W-:Y:S01]  /*6b60*/  ISETP.GT.U32.AND P6, PT, R71, R120, PT ;  /* 0x000000784700720c */ /* 0x000fe20003fc4070 */
[----:B------:R-:W-:Y:S01]  /*6b70*/  IMAD R8, R25, UR50, RZ ;  /* 0x0000003219087c24 */ /* 0x000fe2000f8e02ff */
[----:B------:R-:W-:Y:S01]  /*6b80*/  IABS R132, R83 ;  /* 0x0000005300847213 */ /* 0x000fe20000000000 */
[----:B------:R-:W-:Y:S01]  /*6b90*/  IMAD.MOV R25, RZ, RZ, -R23 ;  /* 0x000000ffff197224 */ /* 0x000fe200078e0a17 */
[----:B------:R-:W-:Y:S01]  /*6ba0*/  STL [R1+0x213c], R77 ;  /* 0x00213c4d01007387 */ /* 0x000fe20000100800 */
[----:B------:R-:W-:Y:S01]  /*6bb0*/  IMAD R23, R130, UR38, RZ ;  /* 0x0000002682177c24 */ /* 0x000fe2000f8e02ff */
[----:B------:R-:W-:Y:S01]  /*6bc0*/  IABS R130, R85 ;  /* 0x0000005500827213 */ /* 0x000fe20000000000 */
[----:B------:R-:W-:Y:S01]  /*6bd0*/  IMAD.MOV.U32 R118, RZ, RZ, R244 ;  /* 0x000000ffff767224 */ /* 0x000fe200078e00f4 */
[----:B------:R-:W-:Y:S01]  /*6be0*/  STL [R1+0x2138], R87 ;  /* 0x0021385701007387 */ /* 0x000fe20000100800 */
[----:B------:R-:W-:Y:S01]  /*6bf0*/  IMAD.HI.U32 R43, R41, R132, RZ ;  /* 0x00000084292b7227 */ /* 0x000fe200078e00ff */
[----:B------:R-:W-:Y:S01]  /*6c00*/  SEL R185, R81, R162, !P4 ;  /* 0x000000a251b97207 */ /* 0x000fe20006000000 */
[----:B------:R-:W1:Y:S01]  /*6c10*/  LDCU UR25, c[0x0][0x3b0] ;  /* 0x00007600ff1977ac */ /* 0x000e620008000800 */
[----:B------:R-:W-:Y:S01]  /*6c20*/  STL [R1+0x2134], R85 ;  /* 0x0021345501007387 */ /* 0x000fe20000100800 */
[--C-:B------:R-:W-:Y:S01]  /*6c30*/  @!P5 IMAD.IADD R158, R158, 0x1, -R71.reuse ;  /* 0x000000019e9ed824 */ /* 0x100fe200078e0a47 */
[C---:B------:R-:W-:Y:S01]  /*6c40*/  ISETP.GT.U32.AND P5, PT, R71.reuse, R122, PT ;  /* 0x0000007a4700720c */ /* 0x040fe20003fa4070 */
[----:B------:R-:W-:Y:S01]  /*6c50*/  @!P6 IMAD.IADD R120, R120, 0x1, -R71 ;  /* 0x000000017878e824 */ /* 0x000fe200078e0a47 */
[----:B------:R-:W-:Y:S01]  /*6c60*/  ISETP.GT.U32.AND P6, PT, R71, R124, PT ;  /* 0x0000007c4700720c */ /* 0x000fe20003fc4070 */
[----:B------:R-:W-:Y:S01]  /*6c70*/  @!P3 IMAD.MOV R118, RZ, RZ, -R118 ;  /* 0x000000ffff76b224 */ /* 0x000fe200078e0a76 */
[----:B------:R-:W-:Y:S01]  /*6c80*/  STL [R1+0x2130], R83 ;  /* 0x0021305301007387 */ /* 0x000fe20000100800 */
[----:B------:R-:W-:Y:S01]  /*6c90*/  IMAD.HI.U32 R39, R41, R130, RZ ;  /* 0x0000008229277227 */ /* 0x000fe200078e00ff */
[C---:B------:R-:W-:Y:S01]  /*6ca0*/  SEL R134, R81.reuse, R134, !P4 ;  /* 0x0000008651867207 */ /* 0x040fe20006000000 */
[----:B------:R-:W1:Y:S01]  /*6cb0*/  LDCU UR52, c[0x0][0x3b0] ;  /* 0x00007600ff3477ac */ /* 0x000e620008000800 */
[----:B------:R-:W-:Y:S01]  /*6cc0*/  SEL R136, R81, R136, !P4 ;  /* 0x0000008851887207 */ /* 0x000fe20006000000 */
[----:B------:R-:W-:Y:S01]  /*6cd0*/  @!P2 IMAD.MOV R74, RZ, RZ, -R74 ;  /* 0x000000ffff4aa224 */ /* 0x000fe200078e0a4a */
[----:B------:R-:W-:Y:S01]  /*6ce0*/  ISETP.GT.U32.AND P2, PT, R71, R212, PT ;  /* 0x000000d44700720c */ /* 0x000fe20003f44070 */
[----:B------:R-:W-:Y:S01]  /*6cf0*/  IMAD.MOV R39, RZ, RZ, -R39 ;  /* 0x000000ffff277224 */ /* 0x000fe200078e0a27 */
[----:B------:R-:W-:Y:S01]  /*6d00*/  SEL R140, R81, R140, !P4 ;  /* 0x0000008c518c7207 */ /* 0x000fe20006000000 */
[--C-:B------:R-:W-:Y:S01]  /*6d10*/  @!P5 IMAD.IADD R122, R122, 0x1, -R71.reuse ;  /* 0x000000017a7ad824 */ /* 0x100fe200078e0a47 */
[----:B------:R-:W-:Y:S01]  /*6d20*/  ISETP.GT.U32.AND P5, PT, R71, R120, PT ;  /* 0x000000784700720c */ /* 0x000fe20003fa4070 */
[----:B------:R-:W-:Y:S01]  /*6d30*/  @!P6 IMAD.IADD R124, R124, 0x1, -R71 ;  /* 0x000000017c7ce824 */ /* 0x000fe200078e0a47 */
[----:B------:R-:W-:Y:S01]  /*6d40*/  SEL R29, R81, R144, !P4 ;  /* 0x00000090511d7207 */ /* 0x000fe20006000000 */
[----:B------:R-:W-:Y:S01]  /*6d50*/  IMAD.MOV R45, RZ, RZ, -R43 ;  /* 0x000000ffff2d7224 */ /* 0x000fe200078e0a2b */
[C---:B------:R-:W-:Y:S01]  /*6d60*/  ISETP.GT.U32.AND P6, PT, R71.reuse, R122, PT ;  /* 0x0000007a4700720c */ /* 0x040fe20003fc4070 */
[----:B------:R-:W-:Y:S01]  /*6d70*/  @!P1 IMAD.MOV R76, RZ, RZ, -R76 ;  /* 0x000000ffff4c9224 */ /* 0x000fe200078e0a4c */
[C---:B------:R-:W-:Y:S01]  /*6d80*/  ISETP.GT.U32.AND P3, PT, R71.reuse, R124, PT ;  /* 0x0000007c4700720c */ /* 0x040fe20003f64070 */
[C---:B------:R-:W-:Y:S01]  /*6d90*/  IMAD R130, R71.reuse, R39, R130 ;  /* 0x0000002747827224 */ /* 0x040fe200078e0282 */
[C---:B------:R-:W-:Y:S01]  /*6da0*/  ISETP.GT.U32.AND P1, PT, R71.reuse, R216, PT ;  /* 0x000000d84700720c */ /* 0x040fe20003f24070 */
[----:B------:R-:W-:Y:S01]  /*6db0*/  IMAD R132, R71, R45, R132 ;  /* 0x0000002d47847224 */ /* 0x000fe200078e0284 */
[----:B------:R-:W-:Y:S01]  /*6dc0*/  SEL R31, R81, R146, !P4 ;  /* 0x00000092511f7207 */ /* 0x000fe20006000000 */
[----:B------:R-:W-:Y:S01]  /*6dd0*/  IMAD R126, R71, R25, R126 ;  /* 0x00000019477e7224 */ /* 0x000fe200078e027e */
[----:B------:R-:W-:Y:S01]  /*6de0*/  SEL R33, R81, R148, !P4 ;  /* 0x0000009451217207 */ /* 0x000fe20006000000 */
[--C-:B------:R-:W-:Y:S01]  /*6df0*/  @!P2 IMAD.IADD R212, R212, 0x1, -R71.reuse ;  /* 0x00000001d4d4a824 */ /* 0x100fe200078e0a47 */
[----:B------:R-:W-:Y:S01]  /*6e00*/  @!P5 IADD3 R120, PT, PT, R120, -R71, RZ ;  /* 0x800000477878d210 */ /* 0x000fe20007ffe0ff */
[----:B------:R-:W-:Y:S01]  /*6e10*/  IMAD R26, R12, UR50, RZ ;  /* 0x000000320c1a7c24 */ /* 0x000fe2000f8e02ff */
[C---:B------:R-:W-:Y:S01]  /*6e20*/  ISETP.GT.U32.AND P5, PT, R71.reuse, R126, PT ;  /* 0x0000007e4700720c */ /* 0x040fe20003fa4070 */
[--C-:B------:R-:W-:Y:S01]  /*6e30*/  @!P6 IMAD.IADD R122, R122, 0x1, -R71.reuse ;  /* 0x000000017a7ae824 */ /* 0x100fe200078e0a47 */
[C---:B------:R-:W-:Y:S01]  /*6e40*/  ISETP.GT.U32.AND P6, PT, R71.reuse, R130, PT ;  /* 0x000000824700720c */ /* 0x040fe20003fc4070 */
[--C-:B------:R-:W-:Y:S01]  /*6e50*/  @!P3 IMAD.IADD R124, R124, 0x1, -R71.reuse ;  /* 0x000000017c7cb824 */ /* 0x100fe200078e0a47 */
[----:B------:R-:W-:Y:S01]  /*6e60*/  ISETP.GT.U32.AND P3, PT, R71, R132, PT ;  /* 0x000000844700720c */ /* 0x000fe20003f64070 */
[----:B------:R-:W-:Y:S01]  /*6e70*/  @!P1 IMAD.IADD R216, R216, 0x1, -R71 ;  /* 0x00000001d8d89824 */ /* 0x000fe200078e0a47 */
[----:B------:R-:W-:Y:S01]  /*6e80*/  ISETP.GE.AND P2, PT, R27, RZ, PT ;  /* 0x000000ff1b00720c */ /* 0x000fe20003f46270 */
[----:B------:R-:W-:Y:S01]  /*6e90*/  IMAD R12, R21, UR50, RZ ;  /* 0x00000032150c7c24 */ /* 0x000fe2000f8e02ff */
[----:B------:R-:W-:Y:S01]  /*6ea0*/  ISETP.GE.AND P1, PT, R35, RZ, PT ;  /* 0x000000ff2300720c */ /* 0x000fe20003f26270 */
[----:B------:R-:W-:Y:S01]  /*6eb0*/  IMAD R251, R251, UR50, RZ ;  /* 0x00000032fbfb7c24 */ /* 0x000fe2000f8e02ff */
[C---:B------:R-:W-:Y:S01]  /*6ec0*/  SEL R21, R81.reuse, R128, !P4 ;  /* 0x0000008051157207 */ /* 0x040fe20006000000 */
[----:B------:R-:W-:Y:S01]  /*6ed0*/  IMAD.MOV.U32 R128, RZ, RZ, R75 ;  /* 0x000000ffff807224 */ /* 0x000fe200078e004b */
[----:B------:R-:W-:Y:S01]  /*6ee0*/  SEL R27, R81, R142, !P4 ;  /* 0x0000008e511b7207 */ /* 0x000fe20006000000 */
[--C-:B------:R-:W-:Y:S01]  /*6ef0*/  @!P5 IMAD.IADD R126, R126, 0x1, -R71.reuse ;  /* 0x000000017e7ed824 */ /* 0x100fe200078e0a47 */
[----:B------:R-:W-:Y:S01]  /*6f00*/  ISETP.GE.AND P5, PT, R59, RZ, PT ;  /* 0x000000ff3b00720c */ /* 0x000fe20003fa6270 */
[--C-:B------:R-:W-:Y:S01]  /*6f10*/  @!P6 IMAD.IADD R130, R130, 0x1, -R71.reuse ;  /* 0x000000018282e824 */ /* 0x100fe200078e0a47 */
[----:B------:R-:W-:Y:S01]  /*6f20*/  SEL R35, R81, R138, !P4 ;  /* 0x0000008a51237207 */ /* 0x000fe20006000000 */
[--C-:B------:R-:W-:Y:S01]  /*6f30*/  @!P3 IMAD.IADD R132, R132, 0x1, -R71.reuse ;  /* 0x000000018484b824 */ /* 0x100fe200078e0a47 */
[C---:B------:R-:W-:Y:S01]  /*6f40*/  ISETP.GT.U32.AND P6, PT, R71.reuse, R126, PT ;  /* 0x0000007e4700720c */ /* 0x040fe20003fc4070 */
[----:B------:R-:W-:Y:S01]  /*6f50*/  @!P2 IMAD.MOV R222, RZ, RZ, -R222 ;  /* 0x000000ffffdea224 */ /* 0x000fe200078e0ade */
[C---:B------:R-:W-:Y:S01]  /*6f60*/  ISETP.GT.U32.AND P3, PT, R71.reuse, R130, PT ;  /* 0x000000824700720c */ /* 0x040fe20003f64070 */
[----:B------:R-:W-:Y:S01]  /*6f70*/  @!P1 IMAD.MOV R214, RZ, RZ, -R214 ;  /* 0x000000ffffd69224 */ /* 0x000fe200078e0ad6 */
[----:B------:R-:W-:Y:S01]  /*6f80*/  ISETP.GT.U32.AND P2, PT, R71, R132, PT ;  /* 0x000000844700720c */ /* 0x000fe20003f44070 */
[----:B-----5:R-:W-:Y:S01]  /*6f90*/  IMAD R181, R181, UR47, RZ ;  /* 0x0000002fb5b57c24 */ /* 0x020fe2000f8e02ff */
[----:B------:R-:W-:Y:S01]  /*6fa0*/  ISETP.GE.AND P1, PT, R73, RZ, PT ;  /* 0x000000ff4900720c */ /* 0x000fe20003f26270 */
[----:B------:R-:W-:Y:S01]  /*6fb0*/  IMAD R185, R185, UR49, RZ ;  /* 0x00000031b9b97c24 */ /* 0x000fe2000f8e02ff */
[----:B------:R-:W-:Y:S01]  /*6fc0*/  SEL R37, R81, R152, !P4 ;  /* 0x0000009851257207 */ /* 0x000fe20006000000 */
[----:B------:R-:W-:Y:S01]  /*6fd0*/  @!P5 IMAD.MOV R212, RZ, RZ, -R212 ;  /* 0x000000ffffd4d224 */ /* 0x000fe200078e0ad4 */
[----:B------:R-:W-:Y:S01]  /*6fe0*/  ISETP.GE.AND P5, PT, R99, RZ, PT ;  /* 0x000000ff6300720c */ /* 0x000fe20003fa6270 */
[----:B------:R-:W-:Y:S01]  /*6ff0*/  IMAD R179, R179, UR46, RZ ;  /* 0x0000002eb3b37c24 */ /* 0x000fe2000f8e02ff */
[----:B------:R-:W-:Y:S01]  /*7000*/  SEL R150, R81, R150, !P4 ;  /* 0x0000009651967207 */ /* 0x000fe20006000000 */
[--C-:B------:R-:W-:Y:S01]  /*7010*/  @!P6 IMAD.IADD R126, R126, 0x1, -R71.reuse ;  /* 0x000000017e7ee824 */ /* 0x100fe200078e0a47 */
[----:B------:R-:W-:Y:S01]  /*7020*/  ISETP.GE.AND P6, PT, R67, RZ, PT ;  /* 0x000000ff4300720c */ /* 0x000fe20003fc6270 */
[--C-:B------:R-:W-:Y:S01]  /*7030*/  @!P3 IMAD.IADD R130, R130, 0x1, -R71.reuse ;  /* 0x000000018282b824 */ /* 0x100fe200078e0a47 */
[----:B------:R-:W-:Y:S01]  /*7040*/  ISETP.GE.AND P3, PT, R69, RZ, PT ;  /* 0x000000ff4500720c */ /* 0x000fe20003f66270 */
[----:B------:R-:W-:Y:S01]  /*7050*/  @!P2 IMAD.IADD R132, R132, 0x1, -R71 ;  /* 0x000000018484a824 */ /* 0x000fe200078e0a47 */
[----:B------:R-:W-:Y:S01]  /*7060*/  ISETP.GE.AND P2, PT, R101, RZ, PT ;  /* 0x000000ff6500720c */ /* 0x000fe20003f46270 */
[----:B------:R-:W-:Y:S01]  /*7070*/  @!P1 IMAD.MOV R220, RZ, RZ, -R220 ;  /* 0x000000ffffdc9224 */ /* 0x000fe200078e0adc */
[----:B------:R-:W-:Y:S01]  /*7080*/  ISETP.GE.AND P1, PT, R95, RZ, PT ;  /* 0x000000ff5f00720c */ /* 0x000fe20003f26270 */
[----:B------:R-:W-:Y:S01]  /*7090*/  IMAD R183, R183, UR48, RZ ;  /* 0x00000030b7b77c24 */ /* 0x000fe2000f8e02ff */
[----:B------:R-:W-:Y:S01]  /*70a0*/  SEL R154, R81, R154, !P4 ;  /* 0x0000009a519a7207 */ /* 0x000fe20006000000 */
[----:B------:R-:W-:Y:S01]  /*70b0*/  @!P5 IMAD.MOV R250, RZ, RZ, -R250 ;  /* 0x000000fffffad224 */ /* 0x000fe200078e0afa */
[----:B------:R-:W-:Y:S01]  /*70c0*/  ISETP.GE.AND P5, PT, R91, RZ, PT ;  /* 0x000000ff5b00720c */ /* 0x000fe20003fa6270 */
[----:B------:R-:W-:Y:S01]  /*70d0*/  IMAD R9, R134, UR45, RZ ;  /* 0x0000002d86097c24 */ /* 0x000fe2000f8e02ff */
[----:B------:R-:W-:Y:S01]  /*70e0*/  SEL R156, R81, R156, !P4 ;  /* 0x0000009c519c7207 */ /* 0x000fe20006000000 */
[----:B------:R-:W-:Y:S01]  /*70f0*/  @!P6 IMAD.MOV R216, RZ, RZ, -R216 ;  /* 0x000000ffffd8e224 */ /* 0x000fe200078e0ad8 */
[----:B------:R-:W-:Y:S01]  /*7100*/  ISETP.GE.AND P6, PT, R83, RZ, PT ;  /* 0x000000ff5300720c */ /* 0x000fe20003fc6270 */
[----:B------:R-:W-:Y:S01]  /*7110*/  @!P3 IMAD.MOV R218, RZ, RZ, -R218 ;  /* 0x000000ffffdab224 */ /* 0x000fe200078e0ada */
[----:B------:R-:W-:Y:S01]  /*7120*/  ISETP.GE.AND P3, PT, R97, RZ, PT ;  /* 0x000000ff6100720c */ /* 0x000fe20003f66270 */
[----:B------:R-:W-:Y:S01]  /*7130*/  @!P2 IMAD.MOV R248, RZ, RZ, -R248 ;  /* 0x000000fffff8a224 */ /* 0x000fe200078e0af8 */
        /* <DEDUP_REMOVED lines=8> */
[C---:B------:R-:W-:Y:S01]  /*71c0*/  SEL R47, R81.reuse, R166, !P4 ;  /* 0x000000a6512f7207 */ /* 0x040fe20006000000 */
[----:B------:R-:W-:Y:S01]  /*71d0*/  @!P6 IMAD.MOV R132, RZ, RZ, -R132 ;  /* 0x000000ffff84e224 */ /* 0x000fe200078e0a84 */
[----:B------:R-:W-:Y:S01]  /*71e0*/  SEL R49, R81, R160, !P4 ;  /* 0x000000a051317207 */ /* 0x000fe20006000000 */
[----:B------:R-:W-:Y:S01]  /*71f0*/  @!P3 IMAD.MOV R128, RZ, RZ, -R128 ;  /* 0x000000ffff80b224 */ /* 0x000fe200078e0a80 */
[----:B------:R-:W-:Y:S01]  /*7200*/  ISETP.GE.AND P3, PT, R89, RZ, PT ;  /* 0x000000ff5900720c */ /* 0x000fe20003f66270 */
[----:B------:R-:W-:Y:S01]  /*7210*/  @!P2 IMAD.MOV R158, RZ, RZ, -R158 ;  /* 0x000000ffff9ea224 */ /* 0x000fe200078e0a9e */
[----:B------:R-:W-:Y:S01]  /*7220*/  ISETP.GE.AND P2, PT, R87, RZ, PT ;  /* 0x000000ff5700720c */ /* 0x000fe20003f46270 */
[----:B------:R-:W-:Y:S01]  /*7230*/  @!P1 IMAD.MOV R124, RZ, RZ, -R124 ;  /* 0x000000ffff7c9224 */ /* 0x000fe200078e0a7c */
[C---:B---3--:R-:W-:Y:S01]  /*7240*/  LEA R236, P1, R6.reuse, R224, 0x2 ;  /* 0x000000e006ec7211 */ /* 0x048fe200078210ff */
[----:B------:R-:W-:Y:S01]  /*7250*/  IMAD R15, R15, UR42, RZ ;  /* 0x0000002a0f0f7c24 */ /* 0x000fe2000f8e02ff */
[----:B------:R-:W-:Y:S01]  /*7260*/  SEL R51, R81, R168, !P4 ;  /* 0x000000a851337207 */ /* 0x000fe20006000000 */
[----:B------:R-:W-:Y:S01]  /*7270*/  @!P5 IMAD.MOV R130, RZ, RZ, -R130 ;  /* 0x000000ffff82d224 */ /* 0x000fe200078e0a82 */
[----:B------:R-:W-:Y:S01]  /*7280*/  LEA.HI.X.SX32 R237, R6, R0, 0x2, P1 ;  /* 0x0000000006ed7211 */ /* 0x000fe200008f16ff */
[----:B------:R-:W-:Y:S01]  /*7290*/  IMAD R19, R136, UR40, RZ ;  /* 0x0000002888137c24 */ /* 0x000fe2000f8e02ff */
[----:B------:R-:W-:Y:S01]  /*72a0*/  LEA R6, P5, R7, R224, 0x2 ;  /* 0x000000e007067211 */ /* 0x000fe200078a10ff */
[----:B------:R-:W-:Y:S01]  /*72b0*/  IMAD R21, R21, UR39, RZ ;  /* 0x0000002715157c24 */ /* 0x000fe2000f8e02ff */
[----:B------:R-:W-:Y:S01]  /*72c0*/  SEL R53, R81, R170, !P4 ;  /* 0x000000aa51357207 */ /* 0x000fe20006000000 */
[----:B------:R-:W-:Y:S01]  /*72d0*/  @!P3 IMAD.MOV R122, RZ, RZ, -R122 ;  /* 0x000000ffff7ab224 */ /* 0x000fe200078e0a7a */
[----:B------:R3:W-:Y:S01]  /*72e0*/  STL.64 [R1+0x88], R236 ;  /* 0x000088ec01007387 */ /* 0x0007e20000100a00 */
[----:B------:R-:W-:Y:S01]  /*72f0*/  @!P2 IMAD.MOV R126, RZ, RZ, -R126 ;  /* 0x000000ffff7ea224 */ /* 0x000fe200078e0a7e */
[----:B------:R-:W-:Y:S01]  /*7300*/  LEA.HI.X.SX32 R7, R7, R0, 0x2, P5 ;  /* 0x0000000007077211 */ /* 0x000fe200028f16ff */
[----:B------:R-:W-:Y:S01]  /*7310*/  IMAD R25, R140, UR37, RZ ;  /* 0x000000258c197c24 */ /* 0x000fe2000f8e02ff */
[----:B------:R-:W-:Y:S01]  /*7320*/  LEA R240, P2, R28, R224, 0x2 ;  /* 0x000000e01cf07211 */ /* 0x000fe200078410ff */
[----:B------:R-:W-:Y:S01]  /*7330*/  IMAD R27, R27, UR36, RZ ;  /* 0x000000241b1b7c24 */ /* 0x000fe2000f8e02ff */
[C---:B------:R-:W-:Y:S01]  /*7340*/  SEL R55, R81.reuse, R172, !P4 ;  /* 0x000000ac51377207 */ /* 0x040fe20006000000 */
[----:B------:R5:W-:Y:S01]  /*7350*/  STL.64 [R1+0x2168], R6 ;  /* 0x0021680601007387 */ /* 0x000be20000100a00 */
[----:B------:R-:W-:Y:S01]  /*7360*/  SEL R57, R81, R174, !P4 ;  /* 0x000000ae51397207 */ /* 0x000fe20006000000 */
[----:B------:R-:W-:Y:S01]  /*7370*/  IMAD R29, R29, UR35, RZ ;  /* 0x000000231d1d7c24 */ /* 0x000fe2000f8e02ff */
[----:B------:R-:W-:Y:S01]  /*7380*/  SEL R176, R81, R176, !P4 ;  /* 0x000000b051b07207 */ /* 0x000fe20006000000 */
[----:B------:R-:W-:Y:S01]  /*7390*/  IMAD R31, R31, UR34, RZ ;  /* 0x000000221f1f7c24 */ /* 0x000fe2000f8e02ff */
[----:B---3--:R-:W-:Y:S01]  /*73a0*/  LEA R236, P1, R30, R224, 0x2 ;  /* 0x000000e01eec7211 */ /* 0x008fe200078210ff */
[----:B------:R-:W-:Y:S01]  /*73b0*/  IMAD R33, R33, UR33, RZ ;  /* 0x0000002121217c24 */ /* 0x000fe2000f8e02ff */
[----:B------:R-:W-:Y:S01]  /*73c0*/  SEL R61, R81, R180, !P4 ;  /* 0x000000b4513d7207 */ /* 0x000fe20006000000 */
[----:B------:R-:W-:Y:S01]  /*73d0*/  IMAD R35, R35, UR32, RZ ;  /* 0x0000002023237c24 */ /* 0x000fe2000f8e02ff */
[----:B------:R-:W-:Y:S01]  /*73e0*/  SEL R63, R81, R178, !P4 ;  /* 0x000000b2513f7207 */ /* 0x000fe20006000000 */
[----:B------:R-:W-:Y:S01]  /*73f0*/  IMAD R37, R37, UR31, RZ ;  /* 0x0000001f25257c24 */ /* 0x000fe2000f8e02ff */
[C---:B------:R-:W-:Y:S01]  /*7400*/  SEL R65, R81.reuse, R190, !P4 ;  /* 0x000000be51417207 */ /* 0x040fe20006000000 */
[----:B-----5:R-:W-:Y:S01]  /*7410*/  IMAD.MOV.U32 R7, RZ, RZ, R235 ;  /* 0x000000ffff077224 */ /* 0x020fe200078e00eb */
[C---:B------:R-:W-:Y:S01]  /*7420*/  SEL R192, R81.reuse, R192, !P4 ;  /* 0x000000c051c07207 */ /* 0x040fe20006000000 */
[----:B------:R-:W-:Y:S01]  /*7430*/  IMAD R39, R150, UR30, RZ ;  /* 0x0000001e96277c24 */ /* 0x000fe2000f8e02ff */
[C---:B------:R-:W-:Y:S01]  /*7440*/  SEL R194, R81.reuse, R194, !P4 ;  /* 0x000000c251c27207 */ /* 0x040fe20006000000 */
[----:B------:R-:W-:Y:S01]  /*7450*/  IMAD R41, R154, UR29, RZ ;  /* 0x0000001d9a297c24 */ /* 0x000fe2000f8e02ff */
[C---:B------:R-:W-:Y:S01]  /*7460*/  SEL R198, R81.reuse, R198, !P4 ;  /* 0x000000c651c67207 */ /* 0x040fe20006000000 */
[----:B------:R-:W-:Y:S01]  /*7470*/  IMAD R43, R156, UR28, RZ ;  /* 0x0000001c9c2b7c24 */ /* 0x000fe2000f8e02ff */
[C---:B------:R-:W-:Y:S01]  /*7480*/  SEL R73, R81.reuse, R188, !P4 ;  /* 0x000000bc51497207 */ /* 0x040fe20006000000 */
[----:B------:R-:W-:Y:S01]  /*7490*/  IMAD R45, R164, UR23, RZ ;  /* 0x00000017a42d7c24 */ /* 0x000fe2000f8e02ff */
[----:B------:R-:W-:Y:S01]  /*74a0*/  SEL R182, R81, R182, !P4 ;  /* 0x000000b651b67207 */ /* 0x000fe20006000000 */
        /* <DEDUP_REMOVED lines=56> */
[----:B------:R-:W3:Y:S01]  /*7830*/  LDCU UR50, c[0x0][0x3b0] ;  /* 0x00007600ff3277ac */ /* 0x000ee20008000800 */
[----:B------:R-:W-:Y:S01]  /*7840*/  SEL R141, R81, R32, !P4 ;  /* 0x00000020518d7207 */ /* 0x000fe20006000000 */
[----:B------:R-:W-:Y:S01]  /*7850*/  IMAD R107, R107, UR63, RZ ;  /* 0x0000003f6b6b7c24 */ /* 0x000fe2000f8e02ff */
[C---:B------:R-:W-:Y:S01]  /*7860*/  SEL R143, R81.reuse, R34, !P4 ;  /* 0x00000022518f7207 */ /* 0x040fe20006000000 */
[----:B------:R-:W5:Y:S01]  /*7870*/  LDCU UR49, c[0x0][0x3b0] ;  /* 0x00007600ff3177ac */ /* 0x000f620008000800 */
[----:B------:R-:W-:Y:S01]  /*7880*/  SEL R145, R81, R36, !P4 ;  /* 0x0000002451917207 */ /* 0x000fe20006000000 */
[----:B------:R-:W-:Y:S01]  /*7890*/  IMAD R109, R109, UR62, RZ ;  /* 0x0000003e6d6d7c24 */ /* 0x000fe2000f8e02ff */
[C---:B------:R-:W-:Y:S01]  /*78a0*/  SEL R147, R81.reuse, R38, !P4 ;  /* 0x0000002651937207 */ /* 0x040fe20006000000 */
[----:B------:R-:W1:Y:S01]  /*78b0*/  LDCU UR48, c[0x0][0x3b0] ;  /* 0x00007600ff3077ac */ /* 0x000e620008000800 */
        /* <DEDUP_REMOVED lines=10> */
[----:B------:R-:W-:Y:S01]  /*7960*/  SEL R159, R81, R50, !P4 ;  /* 0x00000032519f7207 */ /* 0x000fe20006000000 */
[----:B------:R-:W-:Y:S01]  /*7970*/  IMAD R117, R117, UR58, RZ ;  /* 0x0000003a75757c24 */ /* 0x000fe2000f8e02ff */
[C---:B------:R-:W-:Y:S01]  /*7980*/  SEL R161, R81.reuse, R52, !P4 ;  /* 0x0000003451a17207 */ /* 0x040fe20006000000 */
[----:B------:R-:W1:Y:S01]  /*7990*/  LDCU UR45, c[0x0][0x3b0] ;  /* 0x00007600ff2d77ac */ /* 0x000e620008000800 */
[----:B------:R-:W-:Y:S01]  /*79a0*/  SEL R163, R81, R54, !P4 ;  /* 0x0000003651a37207 */ /* 0x000fe20006000000 */
[----:B------:R-:W-:Y:S01]  /*79b0*/  IMAD R119, R119, UR57, RZ ;  /* 0x0000003977777c24 */ /* 0x000fe2000f8e02ff */
[C---:B------:R-:W-:Y:S01]  /*79c0*/  SEL R165, R81.reuse, R56, !P4 ;  /* 0x0000003851a57207 */ /* 0x040fe20006000000 */
[----:B------:R-:W2:Y:S01]  /*79d0*/  LDCU UR44, c[0x0][0x3b0] ;  /* 0x00007600ff2c77ac */ /* 0x000ea20008000800 */
[----:B------:R-:W-:Y:S01]  /*79e0*/  SEL R167, R81, R58, !P4 ;  /* 0x0000003a51a77207 */ /* 0x000fe20006000000 */
[----:B------:R-:W-:Y:S01]  /*79f0*/  IMAD R121, R121, UR56, RZ ;  /* 0x0000003879797c24 */ /* 0x000fe2000f8e02ff */
[C---:B------:R-:W-:Y:S01]  /*7a00*/  SEL R169, R81.reuse, R60, !P4 ;  /* 0x0000003c51a97207 */ /* 0x040fe20006000000 */
[----:B------:R-:W2:Y:S01]  /*7a10*/  LDCU UR43, c[0x0][0x3b0] ;  /* 0x00007600ff2b77ac */ /* 0x000ea20008000800 */
[----:B------:R-:W-:Y:S01]  /*7a20*/  SEL R171, R81, R62, !P4 ;  /* 0x0000003e51ab7207 */ /* 0x000fe20006000000 */
[----:B------:R-:W-:Y:S01]  /*7a30*/  IMAD R123, R123, UR55, RZ ;  /* 0x000000377b7b7c24 */ /* 0x000fe2000f8e02ff */
[C---:B------:R-:W-:Y:S01]  /*7a40*/  SEL R173, R81.reuse, R64, !P4 ;  /* 0x0000004051ad7207 */ /* 0x040fe20006000000 */
[----:B------:R-:W3:Y:S01]  /*7a50*/  LDCU UR42, c[0x0][0x3b0] ;  /* 0x00007600ff2a77ac */ /* 0x000ee20008000800 */
[----:B------:R-:W-:Y:S01]  /*7a60*/  SEL R175, R81, R66, !P4 ;  /* 0x0000004251af7207 */ /* 0x000fe20006000000 */
[----:B------:R-:W-:Y:S01]  /*7a70*/  IMAD R125, R125, UR54, RZ ;  /* 0x000000367d7d7c24 */ /* 0x000fe2000f8e02ff */
[C---:B------:R-:W-:Y:S01]  /*7a80*/  SEL R177, R81.reuse, R68, !P4 ;  /* 0x0000004451b17207 */ /* 0x040fe20006000000 */
[----:B------:R-:W3:Y:S01]  /*7a90*/  LDCU UR41, c[0x0][0x3b0] ;  /* 0x00007600ff2977ac */ /* 0x000ee20008000800 */
[----:B------:R-:W-:Y:S01]  /*7aa0*/  SEL R4, R81, R70, !P4 ;  /* 0x0000004651047207 */ /* 0x000fe20006000000 */
[----:B-1----:R-:W-:Y:S01]  /*7ab0*/  IMAD R127, R127, UR26, RZ ;  /* 0x0000001a7f7f7c24 */ /* 0x002fe2000f8e02ff */
[C---:B------:R-:W-:Y:S01]  /*7ac0*/  SEL R2, R81.reuse, R72, !P4 ;  /* 0x0000004851027207 */ /* 0x040fe20006000000 */
[----:B------:R-:W1:Y:S01]  /*7ad0*/  LDCU UR40, c[0x0][0x3b0] ;  /* 0x00007600ff2877ac */ /* 0x000e620008000800 */
[----:B------:R-:W-:Y:S01]  /*7ae0*/  SEL R3, R81, R74, !P4 ;  /* 0x0000004a51037207 */ /* 0x000fe20006000000 */
[----:B------:R-:W-:Y:S01]  /*7af0*/  IMAD R129, R129, UR27, RZ ;  /* 0x0000001b81817c24 */ /* 0x000fe2000f8e02ff */
[C---:B------:R-:W-:Y:S01]  /*7b00*/  SEL R5, R81.reuse, R76, !P4 ;  /* 0x0000004c51057207 */ /* 0x040fe20006000000 */
[----:B------:R-:W1:Y:S01]  /*7b10*/  LDCU UR39, c[0x0][0x3b0] ;  /* 0x00007600ff2777ac */ /* 0x000e620008000800 */
[C---:B------:R-:W-:Y:S01]  /*7b20*/  SEL R187, R81.reuse, R79, !P4 ;  /* 0x0000004f51bb7207 */ /* 0x040fe20006000000 */
[----:B--2---:R-:W-:Y:S01]  /*7b30*/  IMAD R79, R186, UR6, RZ ;  /* 0x00000006ba4f7c24 */ /* 0x004fe2000f8e02ff */
[C---:B------:R-:W-:Y:S01]  /*7b40*/  SEL R189, R81.reuse, R90, !P4 ;  /* 0x0000005a51bd7207 */ /* 0x040fe20006000000 */
[----:B------:R-:W2:Y:S01]  /*7b50*/  LDCU UR38, c[0x0][0x3b0] ;  /* 0x00007600ff2677ac */ /* 0x000ea20008000800 */
        /* <DEDUP_REMOVED lines=27> */
[----:B---3--:R-:W-:Y:S01]  /*7d10*/  IMAD R145, R145, UR50, RZ ;  /* 0x0000003291917c24 */ /* 0x008fe2000f8e02ff */
[C---:B------:R-:W-:Y:S01]  /*7d20*/  SEL R219, R81.reuse, R124, !P4 ;  /* 0x0000007c51db7207 */ /* 0x040fe20006000000 */
[----:B------:R-:W3:Y:S01]  /*7d30*/  LDCU UR31, c[0x0][0x3b0] ;  /* 0x00007600ff1f77ac */ /* 0x000ee20008000800 */
[----:B------:R-:W-:Y:S01]  /*7d40*/  SEL R221, R81, R126, !P4 ;  /* 0x0000007e51dd7207 */ /* 0x000fe20006000000 */
[----:B-----5:R-:W-:Y:S01]  /*7d50*/  IMAD R147, R147, UR49, RZ ;  /* 0x0000003193937c24 */ /* 0x020fe2000f8e02ff */
[C---:B------:R-:W-:Y:S01]  /*7d60*/  SEL R223, R81.reuse, R130, !P4 ;  /* 0x0000008251df7207 */ /* 0x040fe20006000000 */
[----:B------:R-:W5:Y:S01]  /*7d70*/  LDCU UR30, c[0x0][0x3b0] ;  /* 0x00007600ff1e77ac */ /* 0x000f620008000800 */
[----:B------:R-:W-:Y:S01]  /*7d80*/  SEL R225, R81, R132, !P4 ;  /* 0x0000008451e17207 */ /* 0x000fe20006000000 */
[----:B------:R-:W-:Y:S01]  /*7d90*/  IMAD R81, R196, UR5, RZ ;  /* 0x00000005c4517c24 */ /* 0x000fe2000f8e02ff */
[-C--:B------:R-:W-:Y:S01]  /*7da0*/  LEA R234, P3, R26, R224.reuse, 0x2 ;  /* 0x000000e01aea7211 */ /* 0x080fe200078610ff */
[----:B------:R-:W1:Y:S01]  /*7db0*/  LDCU UR29, c[0x0][0x3b0] ;  /* 0x00007600ff1d77ac */ /* 0x000e620008000800 */
[----:B------:R-:W-:Y:S01]  /*7dc0*/  LEA R242, P4, R24, R224, 0x2 ;  /* 0x000000e018f27211 */ /* 0x000fe200078810ff */
[----:B------:R-:W-:Y:S01]  /*7dd0*/  IMAD R149, R149, UR48, RZ ;  /* 0x0000003095957c24 */ /* 0x000fe2000f8e02ff */
[----:B------:R-:W-:Y:S01]  /*7de0*/  LEA.HI.X.SX32 R237, R30, R0, 0x2, P1 ;  /* 0x000000001eed7211 */ /* 0x000fe200008f16ff */
[----:B------:R2:W-:Y:S01]  /*7df0*/  STL [R1+0x70], R234 ;  /* 0x000070ea01007387 */ /* 0x0005e20000100800 */
[----:B------:R-:W-:Y:S01]  /*7e00*/  LEA R238, P5, R22, R224, 0x2 ;  /* 0x000000e016ee7211 */ /* 0x000fe200078a10ff */
[----:B------:R-:W-:Y:S01]  /*7e10*/  IMAD.MOV.U32 R6, RZ, RZ, R234 ;  /* 0x000000ffff067224 */ /* 0x000fe200078e00ea */
[-C--:B------:R-:W-:Y:S01]  /*7e20*/  LEA.HI.X.SX32 R241, R28, R0.reuse, 0x2, P2 ;  /* 0x000000001cf17211 */ /* 0x080fe200010f16ff */
[----:B------:R1:W-:Y:S01]  /*7e30*/  STL.64 [R1+0x80], R236 ;  /* 0x000080ec01007387 */ /* 0x0003e20000100a00 */
[-C--:B------:R-:W-:Y:S01]  /*7e40*/  LEA.HI.X.SX32 R7, R26, R0.reuse, 0x2, P3 ;  /* 0x000000001a077211 */ /* 0x080fe200018f16ff */
[----:B------:R-:W3:Y:S01]  /*7e50*/  LDCU UR28, c[0x0][0x3b0] ;  /* 0x00007600ff1c77ac */ /* 0x000ee20008000800 */
[-C--:B------:R-:W-:Y:S01]  /*7e60*/  LEA.HI.X.SX32 R243, R24, R0.reuse, 0x2, P4 ;  /* 0x0000000018f37211 */ /* 0x080fe200020f16ff */
[----:B------:R4:W-:Y:S01]  /*7e70*/  STL.64 [R1+0x78], R240 ;  /* 0x000078f001007387 */ /* 0x0009e20000100a00 */
[----:B------:R-:W-:Y:S01]  /*7e80*/  LEA.HI.X.SX32 R239, R22, R0, 0x2, P5 ;  /* 0x0000000016ef7211 */ /* 0x000fe200028f16ff */
[----:B------:R-:W-:Y:S01]  /*7e90*/  IMAD R151, R151, UR47, RZ ;  /* 0x0000002f97977c24 */ /* 0x000fe2000f8e02ff */
[-C--:B--2---:R-:W-:Y:S01]  /*7ea0*/  LEA R234, P6, R20, R224.reuse, 0x2 ;  /* 0x000000e014ea7211 */ /* 0x084fe200078c10ff */
[----:B------:R2:W-:Y:S01]  /*7eb0*/  STL [R1+0x74], R7 ;  /* 0x0000740701007387 */ /* 0x0005e20000100800 */
[----:B------:R-:W-:Y:S01]  /*7ec0*/  LEA R6, P3, R14, R224, 0x2 ;  /* 0x000000e00e067211 */ /* 0x000fe200078610ff */
[----:B------:R-:W-:Y:S01]  /*7ed0*/  IMAD R153, R153, UR46, RZ ;  /* 0x0000002e99997c24 */ /* 0x000fe2000f8e02ff */
[----:B------:R-:W-:Y:S01]  /*7ee0*/  LEA.HI.X.SX32 R235, R20, R0, 0x2, P6 ;  /* 0x0000000014eb7211 */ /* 0x000fe200030f16ff */
[----:B------:R3:W-:Y:S01]  /*7ef0*/  STL.64 [R1+0x68], R242 ;  /* 0x000068f201007387 */ /* 0x0007e20000100a00 */
[-C--:B-1----:R-:W-:Y:S01]  /*7f00*/  LEA R236, P1, R18, R224.reuse, 0x2 ;  /* 0x000000e012ec7211 */ /* 0x082fe200078210ff */
[----:B------:R-:W1:Y:S01]  /*7f10*/  LDCU UR23, c[0x0][0x3b0] ;  /* 0x00007600ff1777ac */ /* 0x000e620008000800 */
[----:B------:R-:W-:Y:S01]  /*7f20*/  IMAD R155, R155, UR45, RZ ;  /* 0x0000002d9b9b7c24 */ /* 0x000fe2000f8e02ff */
[----:B----4-:R-:W-:Y:S01]  /*7f30*/  LEA R240, P2, R16, R224, 0x2 ;  /* 0x000000e010f07211 */ /* 0x010fe200078410ff */
[----:B------:R4:W-:Y:S01]  /*7f40*/  STL.64 [R1+0x60], R238 ;  /* 0x000060ee01007387 */ /* 0x0009e20000100a00 */
[-C--:B------:R-:W-:Y:S01]  /*7f50*/  LEA.HI.X.SX32 R237, R18, R0.reuse, 0x2, P1 ;  /* 0x0000000012ed7211 */ /* 0x080fe200008f16ff */
[----:B------:R-:W1:Y:S01]  /*7f60*/  LDCU UR22, c[0x0][0x3b0] ;  /* 0x00007600ff1677ac */ /* 0x000e620008000800 */
[-C--:B------:R-:W-:Y:S01]  /*7f70*/  LEA.HI.X.SX32 R241, R16, R0.reuse, 0x2, P2 ;  /* 0x0000000010f17211 */ /* 0x080fe200010f16ff */
[----:B------:R5:W-:Y:S01]  /*7f80*/  STL.64 [R1+0x58], R234 ;  /* 0x000058ea01007387 */ /* 0x000be20000100a00 */
[----:B--2---:R-:W-:Y:S01]  /*7f90*/  LEA.HI.X.SX32 R7, R14, R0, 0x2, P3 ;  /* 0x000000000e077211 */ /* 0x004fe200018f16ff */
[----:B------:R-:W2:Y:S01]  /*7fa0*/  LDCU UR21, c[0x0][0x3b0] ;  /* 0x00007600ff1577ac */ /* 0x000ea20008000800 */
[C---:B---3--:R-:W-:Y:S01]  /*7fb0*/  LEA R242, P4, R12.reuse, R224, 0x2 ;  /* 0x000000e00cf27211 */ /* 0x048fe200078810ff */
[----:B------:R3:W-:Y:S01]  /*7fc0*/  STL.64 [R1+0x50], R236 ;  /* 0x000050ec01007387 */ /* 0x0007e20000100a00 */
[----:B------:R-:W-:Y:S01]  /*7fd0*/  IMAD R157, R157, UR44, RZ ;  /* 0x0000002c9d9d7c24 */ /* 0x000fe2000f8e02ff */
[----:B------:R-:W1:Y:S01]  /*7fe0*/  LDCU UR20, c[0x0][0x3b0] ;  /* 0x00007600ff1477ac */ /* 0x000e620008000800 */
[----:B------:R-:W-:Y:S01]  /*7ff0*/  LEA.HI.X.SX32 R243, R12, R0, 0x2, P4 ;  /* 0x000000000cf37211 */ /* 0x000fe200020f16ff */
[----:B------:R2:W-:Y:S01]  /*8000*/  STL.64 [R1+0x48], R240 ;  /* 0x000048f001007387 */ /* 0x0005e20000100a00 */
[C---:B----4-:R-:W-:Y:S01]  /*8010*/  LEA R238, P5, R10.reuse, R224, 0x2 ;  /* 0x000000e00aee7211 */ /* 0x050fe200078a10ff */
[----:B------:R-:W4:Y:S01]  /*8020*/  LDCU UR19, c[0x0][0x3b0] ;  /* 0x00007600ff1377ac */ /* 0x000f220008000800 */
[----:B------:R-:W-:Y:S01]  /*8030*/  IMAD R159, R159, UR43, RZ ;  /* 0x0000002b9f9f7c24 */ /* 0x000fe2000f8e02ff */
[----:B------:R1:W-:Y:S01]  /*8040*/  STL.64 [R1+0x40], R6 ;  /* 0x0000400601007387 */ /* 0x0003e20000100a00 */
[----:B------:R-:W-:Y:S01]  /*8050*/  LEA.HI.X.SX32 R239, R10, R0, 0x2, P5 ;  /* 0x000000000aef7211 */ /* 0x000fe200028f16ff */
[----:B------:R-:W4:Y:S01]  /*8060*/  LDCU UR18, c[0x0][0x3b0] ;  /* 0x00007600ff1277ac */ /* 0x000f220008000800 */
[CC--:B-----5:R-:W-:Y:S01]  /*8070*/  LEA R234, P6, R8.reuse, R224.reuse, 0x2 ;  /* 0x000000e008ea7211 */ /* 0x0e0fe200078c10ff */
[----:B------:R5:W-:Y:S01]  /*8080*/  STL.64 [R1+0x38], R242 ;  /* 0x000038f201007387 */ /* 0x000be20000100a00 */
[-C--:B---3--:R-:W-:Y:S01]  /*8090*/  LEA R236, P1, R251, R224.reuse, 0x2 ;  /* 0x000000e0fbec7211 */ /* 0x088fe200078210ff */
[----:B------:R-:W-:Y:S01]  /*80a0*/  IMAD R161, R161, UR42, RZ ;  /* 0x0000002aa1a17c24 */ /* 0x000fe2000f8e02ff */
[----:B------:R-:W3:Y:S01]  /*80b0*/  LDCU UR17, c[0x0][0x3b0] ;  /* 0x00007600ff1177ac */ /* 0x000ee20008000800 */
[-C--:B--2---:R-:W-:Y:S01]  /*80c0*/  LEA R240, P2, R185, R224.reuse, 0x2 ;  /* 0x000000e0b9f07211 */ /* 0x084fe200078410ff */
[----:B------:R-:W-:Y:S01]  /*80d0*/  IMAD R163, R163, UR41, RZ ;  /* 0x00000029a3a37c24 */ /* 0x000fe2000f8e02ff */
[----:B------:R-:W2:Y:S01]  /*80e0*/  LDC R227, c[0x0][0x3a0] ;  /* 0x0000e800ffe37b82 */ /* 0x000ea20000000800 */
[----:B------:R-:W-:Y:S01]  /*80f0*/  IMAD R165, R165, UR40, RZ ;  /* 0x00000028a5a57c24 */ /* 0x000fe2000f8e02ff */
[----:B-1----:R-:W-:Y:S01]  /*8100*/  LEA R6, P3, R183, R224, 0x2 ;  /* 0x000000e0b7067211 */ /* 0x002fe200078610ff */
[----:B------:R-:W1:Y:S01]  /*8110*/  LDCU UR16, c[0x0][0x3b0] ;  /* 0x00007600ff1077ac */ /* 0x000e620008000800 */
[----:B------:R-:W-:Y:S01]  /*8120*/  IMAD R167, R167, UR39, RZ ;  /* 0x00000027a7a77c24 */ /* 0x000fe2000f8e02ff */
[----:B-----5:R-:W5:Y:S01]  /*8130*/  LDL.LU R243, [R1+0x22d4] ;  /* 0x0022d40001f37983 */ /* 0x020f620000300800 */
[----:B------:R-:W1:Y:S01]  /*8140*/  LDCU UR15, c[0x0][0x3b0] ;  /* 0x00007600ff0f77ac */ /* 0x000e620008000800 */
[----:B------:R-:W-:Y:S01]  /*8150*/  IMAD R169, R169, UR38, RZ ;  /* 0x00000026a9a97c24 */ /* 0x000fe2000f8e02ff */
[----:B------:R-:W1:Y:S01]  /*8160*/  LDC R244, c[0x0][0x3a0] ;  /* 0x0000e800fff47b82 */ /* 0x000e620000000800 */
[----:B------:R3:W-:Y:S01]  /*8170*/  STL.64 [R1+0x30], R238 ;  /* 0x000030ee01007387 */ /* 0x0007e20000100a00 */
[----:B------:R-:W-:Y:S01]  /*8180*/  LEA.HI.X.SX32 R235, R8, R0, 0x2, P6 ;  /* 0x0000000008eb7211 */ /* 0x000fe200030f16ff */
[----:B------:R-:W1:Y:S01]  /*8190*/  LDCU UR14, c[0x0][0x3b0] ;  /* 0x00007600ff0e77ac */ /* 0x000e620008000800 */
[----:B------:R-:W-:Y:S01]  /*81a0*/  LEA R242, P4, R181, R224, 0x2 ;  /* 0x000000e0b5f27211 */ /* 0x000fe200078810ff */
[----:B------:R-:W-:Y:S01]  /*81b0*/  IMAD R171, R171, UR37, RZ ;  /* 0x00000025abab7c24 */ /* 0x000fe2000f8e02ff */
[-C--:B------:R-:W-:Y:S01]  /*81c0*/  LEA.HI.X.SX32 R237, R251, R0.reuse, 0x2, P1 ;  /* 0x00000000fbed7211 */ /* 0x080fe200008f16ff */
[----:B------:R-:W1:Y:S01]  /*81d0*/  LDCU UR13, c[0x0][0x3b0] ;  /* 0x00007600ff0d77ac */ /* 0x000e620008000800 */
[-C--:B------:R-:W-:Y:S01]  /*81e0*/  LEA.HI.X.SX32 R241, R185, R0.reuse, 0x2, P2 ;  /* 0x00000000b9f17211 */ /* 0x080fe200010f16ff */
[----:B------:R-:W-:Y:S01]  /*81f0*/  IMAD R173, R173, UR36, RZ ;  /* 0x00000024adad7c24 */ /* 0x000fe2000f8e02ff */
[----:B------:R-:W-:Y:S01]  /*8200*/  LEA.HI.X.SX32 R7, R183, R0, 0x2, P3 ;  /* 0x00000000b7077211 */ /* 0x000fe200018f16ff */
[----:B------:R-:W1:Y:S01]  /*8210*/  LDCU UR12, c[0x0][0x3b0] ;  /* 0x00007600ff0c77ac */ /* 0x000e620008000800 */
[----:B------:R-:W-:Y:S01]  /*8220*/  IMAD R175, R175, UR35, RZ ;  /* 0x00000023afaf7c24 */ /* 0x000fe2000f8e02ff */
[----:B---3--:R-:W3:Y:S01]  /*8230*/  LDL.LU R239, [R1+0x22d0] ;  /* 0x0022d00001ef7983 */ /* 0x008ee20000300800 */
[-C--:B------:R-:W-:Y:S01]  /*8240*/  LEA R238, P5, R179, R224.reuse, 0x2 ;  /* 0x000000e0b3ee7211 */ /* 0x080fe200078a10ff */
[----:B------:R-:W-:Y:S01]  /*8250*/  IMAD R177, R177, UR34, RZ ;  /* 0x00000022b1b17c24 */ /* 0x000fe2000f8e02ff */
[----:B------:R-:W1:Y:S01]  /*8260*/  LDCU UR11, c[0x0][0x3b0] ;  /* 0x00007600ff0b77ac */ /* 0x000e620008000800 */
[----:B------:R4:W-:Y:S01]  /*8270*/  STL.64 [R1+0x28], R234 ;  /* 0x000028ea01007387 */ /* 0x0009e20000100a00 */
[----:B------:R-:W-:Y:S01]  /*8280*/  IMAD R4, R4, UR33, RZ ;  /* 0x0000002104047c24 */ /* 0x000fe2000f8e02ff */
[----:B------:R-:W1:Y:S01]  /*8290*/  S2UR UR5, SR_CgaCtaId ;  /* 0x00000000000579c3 */ /* 0x000e620000008800 */
[----:B------:R-:W-:Y:S01]  /*82a0*/  IMAD.MOV.U32 R250, RZ, RZ, R238 ;  /* 0x000000fffffa7224 */ /* 0x000fe200078e00ee */
[----:B------:R-:W1:Y:S01]  /*82b0*/  LDCU UR10, c[0x0][0x3b0] ;  /* 0x00007600ff0a77ac */ /* 0x000e620008000800 */
[----:B------:R-:W-:Y:S01]  /*82c0*/  IMAD.MOV.U32 R184, RZ, RZ, R242 ;  /* 0x000000ffffb87224 */ /* 0x000fe200078e00f2 */
[-C--:B------:R-:W-:Y:S01]  /*82d0*/  LEA R8, P6, R9, R224.reuse, 0x2 ;  /* 0x000000e009087211 */ /* 0x080fe200078c10ff */
[----:B------:R-:W-:Y:S01]  /*82e0*/  IMAD R2, R2, UR32, RZ ;  /* 0x0000002002027c24 */ /* 0x000fe2000f8e02ff */
[-C--:B------:R-:W-:Y:S01]  /*82f0*/  LEA R10, P1, R11, R224.reuse, 0x2 ;  /* 0x000000e00b0a7211 */ /* 0x080fe200078210ff */
[----:B------:R-:W1:Y:S01]  /*8300*/  LDCU UR9, c[0x0][0x3b0] ;  /* 0x00007600ff0977ac */ /* 0x000e620008000800 */
[----:B------:R-:W-:Y:S01]  /*8310*/  IMAD R3, R3, UR31, RZ ;  /* 0x0000001f03037c24 */ /* 0x000fe2000f8e02ff */
[----:B------:R-:W3:Y:S01]  /*8320*/  LDC R248, c[0x0][0x3a0] ;  /* 0x0000e800fff87b82 */ /* 0x000ee20000000800 */
[----:B----4-:R-:W4:Y:S01]  /*8330*/  LDL.LU.64 R234, [R1+0x22c8] ;  /* 0x0022c80001ea7983 */ /* 0x010f220000300a00 */
[-C--:B------:R-:W-:Y:S01]  /*8340*/  LEA R12, P2, R13, R224.reuse, 0x2 ;  /* 0x000000e00d0c7211 */ /* 0x080fe200078410ff */
[----:B------:R-:W1:Y:S01]  /*8350*/  LDCU UR8, c[0x0][0x3b0] ;  /* 0x00007600ff0877ac */ /* 0x000e620008000800 */
[----:B------:R-:W-:Y:S01]  /*8360*/  LEA R14, P3, R15, R224, 0x2 ;  /* 0x000000e00f0e7211 */ /* 0x000fe200078610ff */
[----:B------:R-:W-:Y:S01]  /*8370*/  STL [R1+0x8], R242 ;  /* 0x000008f201007387 */ /* 0x000fe20000100800 */
[----:B------:R-:W-:Y:S01]  /*8380*/  IMAD R5, R5, UR30, RZ ;  /* 0x0000001e05057c24 */ /* 0x000fe2000f8e02ff */
[----:B------:R-:W1:Y:S01]  /*8390*/  LDCU UR7, c[0x0][0x3b0] ;  /* 0x00007600ff0777ac */ /* 0x000e620008000800 */
[----:B------:R-:W-:Y:S01]  /*83a0*/  IMAD R187, R187, UR29, RZ ;  /* 0x0000001dbbbb7c24 */ /* 0x000fe2000f8e02ff */
[----:B------:R-:W-:Y:S01]  /*83b0*/  STL [R1], R238 ;  /* 0x000000ee01007387 */ /* 0x000fe20000100800 */
[----:B------:R-:W-:Y:S01]  /*83c0*/  IMAD R189, R189, UR28, RZ ;  /* 0x0000001cbdbd7c24 */ /* 0x000fe2000f8e02ff */
[----:B------:R-:W1:Y:S01]  /*83d0*/  LDCU UR6, c[0x0][0x3b0] ;  /* 0x00007600ff0677ac */ /* 0x000e620008000800 */
[----:B------:R-:W-:Y:S01]  /*83e0*/  IMAD R191, R191, UR23, RZ ;  /* 0x00000017bfbf7c24 */ /* 0x000fe2000f8e02ff */
[----:B------:R2:W-:Y:S01]  /*83f0*/  STL.64 [R1+0x20], R236 ;  /* 0x000020ec01007387 */ /* 0x0005e20000100a00 */
[-C--:B------:R-:W-:Y:S01]  /*8400*/  LEA.HI.X.SX32 R9, R9, R0.reuse, 0x2, P6 ;  /* 0x0000000009097211 */ /* 0x080fe200030f16ff */
[----:B------:R-:W-:Y:S01]  /*8410*/  IMAD R193, R193, UR22, RZ ;  /* 0x00000016c1c17c24 */ /* 0x000fe2000f8e02ff */
[-C--:B------:R-:W-:Y:S01]  /*8420*/  LEA.HI.X.SX32 R11, R11, R0.reuse, 0x2, P1 ;  /* 0x000000000b0b7211 */ /* 0x080fe200008f16ff */
[----:B------:R-:W-:Y:S01]  /*8430*/  IMAD R195, R195, UR21, RZ ;  /* 0x00000015c3c37c24 */ /* 0x000fe2000f8e02ff */
[----:B------:R-:W-:Y:S01]  /*8440*/  LEA.HI.X.SX32 R13, R13, R0, 0x2, P2 ;  /* 0x000000000d0d7211 */ /* 0x000fe200010f16ff */
[----:B------:R-:W-:Y:S01]  /*8450*/  IMAD R197, R197, UR20, RZ ;  /* 0x00000014c5c57c24 */ /* 0x000fe2000f8e02ff */
[----:B------:R-:W3:Y:S01]  /*8460*/  LDC R246, c[0x0][0x3a0] ;  /* 0x0000e800fff67b82 */ /* 0x000ee20000000800 */
[----:B------:R-:W-:-:S02]  /*8470*/  IMAD R199, R199, UR19, RZ ;  /* 0x00000013c7c77c24 */ /* 0x000fc4000f8e02ff */
[----:B------:R-:W-:Y:S01]  /*8480*/  IMAD R201, R201, UR18, RZ ;  /* 0x00000012c9c97c24 */ /* 0x000fe2000f8e02ff */
[----:B--2---:R-:W2:Y:S01]  /*8490*/  LDL.LU.64 R236, [R1+0x22c0] ;  /* 0x0022c00001ec7983 */ /* 0x004ea20000300a00 */
[----:B------:R-:W-:Y:S01]  /*84a0*/  LEA R20, P6, R21, R224, 0x2 ;  /* 0x000000e015147211 */ /* 0x000fe200078c10ff */
[----:B------:R-:W-:Y:S01]  /*84b0*/  IMAD R203, R203, UR17, RZ ;  /* 0x00000011cbcb7c24 */ /* 0x000fe2000f8e02ff */
[----:B------:R-:W-:Y:S01]  /*84c0*/  LEA.HI.X.SX32 R15, R15, R0, 0x2, P3 ;  /* 0x000000000f0f7211 */ /* 0x000fe200018f16ff */
[----:B-1----:R-:W-:Y:S01]  /*84d0*/  IMAD R205, R205, UR16, RZ ;  /* 0x00000010cdcd7c24 */ /* 0x002fe2000f8e02ff */
[-C--:B------:R-:W-:Y:S01]  /*84e0*/  LEA R22, P1, R23, R224.reuse, 0x2 ;  /* 0x000000e017167211 */ /* 0x080fe200078210ff */
[----:B------:R-:W-:Y:S01]  /*84f0*/  IMAD R207, R207, UR15, RZ ;  /* 0x0000000fcfcf7c24 */ /* 0x000fe2000f8e02ff */
[-C--:B------:R-:W-:Y:S01]  /*8500*/  LEA R24, P2, R25, R224.reuse, 0x2 ;  /* 0x000000e019187211 */ /* 0x080fe200078410ff */
[----:B------:R-:W-:Y:S01]  /*8510*/  IMAD R209, R209, UR14, RZ ;  /* 0x0000000ed1d17c24 */ /* 0x000fe2000f8e02ff */
[----:B------:R-:W-:Y:S01]  /*8520*/  LEA R26, P3, R27, R224, 0x2 ;  /* 0x000000e01b1a7211 */ /* 0x000fe200078610ff */
[----:B------:R-:W-:Y:S01]  /*8530*/  IMAD R211, R211, UR13, RZ ;  /* 0x0000000dd3d37c24 */ /* 0x000fe2000f8e02ff */
[----:B------:R-:W-:Y:S01]  /*8540*/  LEA.HI.X.SX32 R21, R21, R0, 0x2, P6 ;  /* 0x0000000015157211 */ /* 0x000fe200030f16ff */
[----:B------:R-:W-:Y:S01]  /*8550*/  IMAD R213, R213, UR12, RZ ;  /* 0x0000000cd5d57c24 */ /* 0x000fe2000f8e02ff */
[----:B------:R-:W-:Y:S01]  /*8560*/  LEA R32, P6, R33, R224, 0x2 ;  /* 0x000000e021207211 */ /* 0x000fe200078c10ff */
[----:B------:R-:W-:Y:S01]  /*8570*/  VIADD R227, R227, 0xffffffff ;  /* 0xffffffffe3e37836 */ /* 0x000fe20000000000 */
[----:B------:R-:W-:Y:S01]  /*8580*/  LEA.HI.X.SX32 R23, R23, R0, 0x2, P1 ;  /* 0x0000000017177211 */ /* 0x000fe200008f16ff */
[----:B-----5:R-:W-:-:S02]  /*8590*/  IMAD.MOV.U32 R185, RZ, RZ, R243 ;  /* 0x000000ffffb97224 */ /* 0x020fc400078e00f3 */
[----:B---3--:R-:W-:Y:S02]  /*85a0*/  IMAD.MOV.U32 R251, RZ, RZ, R239 ;  /* 0x000000fffffb7224 */ /* 0x008fe400078e00ef */
[----:B------:R-:W3:Y:S01]  /*85b0*/  LDL.LU.64 R238, [R1+0x22b8] ;  /* 0x0022b80001ee7983 */ /* 0x000ee20000300a00 */
[----:B------:R-:W-:Y:S02]  /*85c0*/  IMAD R215, R215, UR11, RZ ;  /* 0x0000000bd7d77c24 */ /* 0x000fe4000f8e02ff */
[----:B------:R-:W-:Y:S01]  /*85d0*/  IMAD R217, R217, UR10, RZ ;  /* 0x0000000ad9d97c24 */ /* 0x000fe2000f8e02ff */
[----:B------:R1:W-:Y:S01]  /*85e0*/  STL.64 [R1+0x18], R240 ;  /* 0x000018f001007387 */ /* 0x0003e20000100a00 */
[----:B------:R-:W-:Y:S02]  /*85f0*/  IMAD R219, R219, UR9, RZ ;  /* 0x00000009dbdb7c24 */ /* 0x000fe4000f8e02ff */
[----:B------:R-:W-:Y:S01]  /*8600*/  IMAD R221, R221, UR8, RZ ;  /* 0x00000008dddd7c24 */ /* 0x000fe2000f8e02ff */
[----:B------:R-:W5:Y:S01]  /*8610*/  S2R R250, SR_TID.X ;  /* 0x0000000000fa7919 */ /* 0x000f620000002100 */
[----:B------:R-:W-:Y:S01]  /*8620*/  IMAD R223, R223, UR7, RZ ;  /* 0x00000007dfdf7c24 */ /* 0x000fe2000f8e02ff */
[-C--:B------:R-:W-:Y:S01]  /*8630*/  LEA.HI.X.SX32 R185, R181, R0.reuse, 0x2, P4 ;  /* 0x00000000b5b97211 */ /* 0x080fe200020f16ff */
[----:B------:R-:W-:Y:S01]  /*8640*/  IMAD R225, R225, UR6, RZ ;  /* 0x00000006e1e17c24 */ /* 0x000fe2000f8e02ff */
[----:B-1----:R-:W2:Y:S01]  /*8650*/  LDL.LU.64 R240, [R1+0x22b0] ;  /* 0x0022b00001f07983 */ /* 0x002ea20000300a00 */
[----:B------:R-:W-:Y:S01]  /*8660*/  LEA.HI.X.SX32 R251, R179, R0, 0x2, P5 ;  /* 0x00000000b3fb7211 */ /* 0x000fe200028f16ff */
[----:B------:R-:W1:Y:S02]  /*8670*/  LDCU.64 UR70, c[0x0][0x358] ;  /* 0x00006b00ff4677ac */ /* 0x000e640008000a00 */
[----:B------:R-:W1:Y:S01]  /*8680*/  LDL.LU.64 R242, [R1+0x22a8] ;  /* 0x0022a80001f27983 */ /* 0x000e620000300a00 */
[-C--:B------:R-:W-:Y:S01]  /*8690*/  LEA R16, P4, R17, R224.reuse, 0x2 ;  /* 0x000000e011107211 */ /* 0x080fe200078810ff */
[----:B------:R-:W1:Y:S01]  /*86a0*/  LDCU UR7, c[0x0][0x3a0] ;  /* 0x00007400ff0777ac */ /* 0x000e620008000800 */
[----:B------:R-:W-:-:S02]  /*86b0*/  LEA R18, P5, R19, R224, 0x2 ;  /* 0x000000e013127211 */ /* 0x000fc400078a10ff */
[-C--:B------:R-:W-:Y:S02]  /*86c0*/  LEA.HI.X.SX32 R17, R17, R0.reuse, 0x2, P4 ;  /* 0x0000000011117211 */ /* 0x080fe400020f16ff */
[----:B------:R-:W-:Y:S02]  /*86d0*/  LEA.HI.X.SX32 R19, R19, R0, 0x2, P5 ;  /* 0x0000000013137211 */ /* 0x000fe400028f16ff */
[-C--:B------:R-:W-:Y:S02]  /*86e0*/  LEA R28, P4, R29, R224.reuse, 0x2 ;  /* 0x000000e01d1c7211 */ /* 0x080fe400078810ff */
[----:B------:R-:W-:Y:S02]  /*86f0*/  LEA R30, P5, R31, R224, 0x2 ;  /* 0x000000e01f1e7211 */ /* 0x000fe400078a10ff */
[-C--:B------:R-:W-:Y:S02]  /*8700*/  LEA.HI.X.SX32 R25, R25, R0.reuse, 0x2, P2 ;  /* 0x0000000019197211 */ /* 0x080fe400010f16ff */
[----:B------:R-:W-:-:S02]  /*8710*/  LEA.HI.X.SX32 R27, R27, R0, 0x2, P3 ;  /* 0x000000001b1b7211 */ /* 0x000fc400018f16ff */
[-C--:B------:R-:W-:Y:S02]  /*8720*/  LEA.HI.X.SX32 R29, R29, R0.reuse, 0x2, P4 ;  /* 0x000000001d1d7211 */ /* 0x080fe400020f16ff */
[----:B------:R-:W-:Y:S02]  /*8730*/  LEA.HI.X.SX32 R31, R31, R0, 0x2, P5 ;  /* 0x000000001f1f7211 */ /* 0x000fe400028f16ff */
[-C--:B------:R-:W-:Y:S02]  /*8740*/  LEA R34, P1, R35, R224.reuse, 0x2 ;  /* 0x000000e023227211 */ /* 0x080fe400078210ff */
[-C--:B------:R-:W-:Y:S02]  /*8750*/  LEA R36, P2, R37, R224.reuse, 0x2 ;  /* 0x000000e025247211 */ /* 0x080fe400078410ff */
[-C--:B------:R-:W-:Y:S02]  /*8760*/  LEA R38, P3, R39, R224.reuse, 0x2 ;  /* 0x000000e027267211 */ /* 0x080fe400078610ff */
[----:B------:R-:W-:-:S02]  /*8770*/  LEA R40, P4, R41, R224, 0x2 ;  /* 0x000000e029287211 */ /* 0x000fc400078810ff */
[----:B------:R-:W-:Y:S02]  /*8780*/  LEA R42, P5, R43, R224, 0x2 ;  /* 0x000000e02b2a7211 */ /* 0x000fe400078a10ff */
[----:B------:R-:W-:Y:S02]  /*8790*/  LEA.HI.X.SX32 R33, R33, R0, 0x2, P6 ;  /* 0x0000000021217211 */ /* 0x000fe400030f16ff */
[----:B------:R-:W-:Y:S02]  /*87a0*/  LEA R44, P6, R45, R224, 0x2 ;  /* 0x000000e02d2c7211 */ /* 0x000fe400078c10ff */
[-C--:B------:R-:W-:Y:S02]  /*87b0*/  LEA.HI.X.SX32 R35, R35, R0.reuse, 0x2, P1 ;  /* 0x0000000023237211 */ /* 0x080fe400008f16ff */
        /* <DEDUP_REMOVED lines=135> */
[----:B------:R-:W-:Y:S01]  /*9030*/  LEA.HI.X.SX32 R175, R175, R0, 0x2, P5 ;  /* 0x00000000afaf7211 */ /* 0x000fe200028f16ff */
[----:B------:R-:W-:Y:S01]  /*9040*/  STL.64 [R1+0x10], R6 ;  /* 0x0000100601007387 */ /* 0x000fe20000100a00 */
[-C--:B------:R-:W-:Y:S02]  /*9050*/  LEA R178, P1, R4, R224.reuse, 0x2 ;  /* 0x000000e004b27211 */ /* 0x080fe400078210ff */
[-C--:B------:R-:W-:Y:S02]  /*9060*/  LEA R180, P2, R2, R224.reuse, 0x2 ;  /* 0x000000e002b47211 */ /* 0x080fe400078410ff */
[-C--:B------:R-:W-:Y:S02]  /*9070*/  LEA R182, P3, R3, R224.reuse, 0x2 ;  /* 0x000000e003b67211 */ /* 0x080fe400078610ff */
[----:B------:R-:W-:-:S02]  /*9080*/  LEA R184, P4, R5, R224, 0x2 ;  /* 0x000000e005b87211 */ /* 0x000fc400078810ff */
[----:B------:R-:W-:Y:S02]  /*9090*/  LEA R186, P5, R187, R224, 0x2 ;  /* 0x000000e0bbba7211 */ /* 0x000fe400078a10ff */
[----:B------:R-:W-:Y:S01]  /*90a0*/  LEA.HI.X.SX32 R177, R177, R0, 0x2, P6 ;  /* 0x00000000b1b17211 */ /* 0x000fe200030f16ff */
[----:B------:R-:W-:Y:S01]  /*90b0*/  STL.64 [R1+0x2170], R6 ;  /* 0x0021700601007387 */ /* 0x000fe20000100a00 */
[----:B------:R-:W-:Y:S02]  /*90c0*/  LEA R188, P6, R189, R224, 0x2 ;  /* 0x000000e0bdbc7211 */ /* 0x000fe400078c10ff */
[-C--:B------:R-:W-:Y:S01]  /*90d0*/  LEA.HI.X.SX32 R179, R4, R0.reuse, 0x2, P1 ;  /* 0x0000000004b37211 */ /* 0x080fe200008f16ff */
[----:B------:R1:W-:Y:S01]  /*90e0*/  STL [R1+0xc], R185 ;  /* 0x00000cb901007387 */ /* 0x0003e20000100800 */
[-C--:B------:R-:W-:Y:S02]  /*90f0*/  LEA.HI.X.SX32 R181, R2, R0.reuse, 0x2, P2 ;  /* 0x0000000002b57211 */ /* 0x080fe400010f16ff */
[----:B------:R-:W-:-:S02]  /*9100*/  LEA.HI.X.SX32 R183, R3, R0, 0x2, P3 ;  /* 0x0000000003b77211 */ /* 0x000fc400018f16ff */
[----:B------:R-:W-:Y:S02]  /*9110*/  LEA.HI.X.SX32 R187, R187, R0, 0x2, P5 ;  /* 0x00000000bbbb7211 */ /* 0x000fe400028f16ff */
[-C--:B------:R-:W-:Y:S02]  /*9120*/  LEA R190, P1, R191, R224.reuse, 0x2 ;  /* 0x000000e0bfbe7211 */ /* 0x080fe400078210ff */
[----:B------:R-:W-:Y:S02]  /*9130*/  LEA R192, P2, R193, R224, 0x2 ;  /* 0x000000e0c1c07211 */ /* 0x000fe400078410ff */
[----:B-1----:R-:W-:Y:S02]  /*9140*/  LEA.HI.X.SX32 R185, R5, R0, 0x2, P4 ;  /* 0x0000000005b97211 */ /* 0x002fe400020f16ff */
[----:B------:R-:W-:Y:S02]  /*9150*/  LEA R194, P3, R195, R224, 0x2 ;  /* 0x000000e0c3c27211 */ /* 0x000fe400078610ff */
[----:B------:R-:W-:Y:S01]  /*9160*/  LEA.HI.X.SX32 R189, R189, R0, 0x2, P6 ;  /* 0x00000000bdbd7211 */ /* 0x000fe200030f16ff */
[----:B------:R-:W-:Y:S01]  /*9170*/  STL.64 [R1+0x2188], R8 ;  /* 0x0021880801007387 */ /* 0x000fe20000100a00 */
[-C--:B------:R-:W-:Y:S01]  /*9180*/  LEA R196, P4, R197, R224.reuse, 0x2 ;  /* 0x000000e0c5c47211 */ /* 0x080fe200078810ff */
[----:B------:R-:W-:Y:S01]  /*9190*/  UMOV UR6, 0x400 ;  /* 0x0000040000067882 */ /* 0x000fe20000000000 */
[----:B------:R-:W-:-:S02]  /*91a0*/  LEA R198, P5, R199, R224, 0x2 ;  /* 0x000000e0c7c67211 */ /* 0x000fc400078a10ff */
[----:B-----5:R-:W-:Y:S01]  /*91b0*/  LOP3.LUT R250, R250, 0x1f, RZ, 0xc0, !PT ;  /* 0x0000001ffafa7812 */ /* 0x020fe200078ec0ff */
[----:B------:R-:W-:Y:S01]  /*91c0*/  VIADD R2, R247, 0xffffffef ;  /* 0xffffffeff7027836 */ /* 0x000fe20000000000 */
[----:B------:R-:W-:Y:S01]  /*91d0*/  LEA R200, P6, R201, R224, 0x2 ;  /* 0x000000e0c9c87211 */ /* 0x000fe200078c10ff */
[----:B------:R-:W-:Y:S01]  /*91e0*/  VIADD R3, R246, 0xfffffff3 ;  /* 0xfffffff3f6037836 */ /* 0x000fe20000000000 */
[-C--:B------:R-:W-:Y:S01]  /*91f0*/  LEA.HI.X.SX32 R191, R191, R0.reuse, 0x2, P1 ;  /* 0x00000000bfbf7211 */ /* 0x080fe200008f16ff */
[----:B------:R-:W1:Y:S01]  /*9200*/  LDC R5, c[0x0][0x3a0] ;  /* 0x0000e800ff057b82 */ /* 0x000e620000000800 */
[-C--:B------:R-:W-:Y:S02]  /*9210*/  LEA.HI.X.SX32 R193, R193, R0.reuse, 0x2, P2 ;  /* 0x00000000c1c17211 */ /* 0x080fe400010f16ff */
[-C--:B------:R-:W-:Y:S02]  /*9220*/  LEA.HI.X.SX32 R195, R195, R0.reuse, 0x2, P3 ;  /* 0x00000000c3c37211 */ /* 0x080fe400018f16ff */
[----:B------:R-:W-:-:S02]  /*9230*/  LEA.HI.X.SX32 R197, R197, R0, 0x2, P4 ;  /* 0x00000000c5c57211 */ /* 0x000fc400020f16ff */
[----:B------:R-:W-:Y:S01]  /*9240*/  LEA.HI.X.SX32 R199, R199, R0, 0x2, P5 ;  /* 0x00000000c7c77211 */ /* 0x000fe200028f16ff */
[----:B------:R-:W-:Y:S01]  /*9250*/  STL [R1+0x4], R251 ;  /* 0x000004fb01007387 */ /* 0x000fe20000100800 */
[-C--:B------:R-:W-:Y:S01]  /*9260*/  LEA R202, P1, R203, R224.reuse, 0x2 ;  /* 0x000000e0cbca7211 */ /* 0x080fe200078210ff */
[----:B------:R-:W-:Y:S01]  /*9270*/  ULEA UR6, UR5, UR6, 0x18 ;  /* 0x0000000605067291 */ /* 0x000fe2000f8ec0ff */
[-C--:B------:R-:W-:Y:S01]  /*9280*/  LEA R204, P2, R205, R224.reuse, 0x2 ;  /* 0x000000e0cdcc7211 */ /* 0x080fe200078410ff */
[----:B------:R-:W-:Y:S01]  /*9290*/  IMAD.SHL.U32 R252, R250, 0x4, RZ ;  /* 0x00000004fafc7824 */ /* 0x000fe200078e00ff */
[-C--:B------:R-:W-:Y:S01]  /*92a0*/  LEA R206, P3, R207, R224.reuse, 0x2 ;  /* 0x000000e0cfce7211 */ /* 0x080fe200078610ff */
[----:B------:R-:W-:Y:S01]  /*92b0*/  VIADD R4, R245, 0xfffffff7 ;  /* 0xfffffff7f5047836 */ /* 0x000fe20000000000 */
[-C--:B------:R-:W-:Y:S01]  /*92c0*/  LEA R208, P4, R209, R224.reuse, 0x2 ;  /* 0x000000e0d1d07211 */ /* 0x080fe200078810ff */
[----:B------:R-:W5:Y:S01]  /*92d0*/  LDC R246, c[0x0][0x3a0] ;  /* 0x0000e800fff67b82 */ /* 0x000f620000000800 */
[----:B------:R-:W-:-:S02]  /*92e0*/  LEA R210, P5, R211, R224, 0x2 ;  /* 0x000000e0d3d27211 */ /* 0x000fc400078a10ff */
[----:B------:R-:W-:Y:S02]  /*92f0*/  LEA.HI.X.SX32 R201, R201, R0, 0x2, P6 ;  /* 0x00000000c9c97211 */ /* 0x000fe400030f16ff */
[----:B------:R-:W-:Y:S01]  /*9300*/  LEA R212, P6, R213, R224, 0x2 ;  /* 0x000000e0d5d47211 */ /* 0x000fe200078c10ff */
[----:B------:R-:W-:Y:S01]  /*9310*/  STL.64 [R1+0x2190], R10 ;  /* 0x0021900a01007387 */ /* 0x000fe20000100a00 */
[-C--:B------:R-:W-:Y:S01]  /*9320*/  LEA.HI.X.SX32 R203, R203, R0.reuse, 0x2, P1 ;  /* 0x00000000cbcb7211 */ /* 0x080fe200008f16ff */
[----:B------:R-:W1:Y:S01]  /*9330*/  LDC R245, c[0x0][0x3a0] ;  /* 0x0000e800fff57b82 */ /* 0x000e620000000800 */
[-C--:B------:R-:W-:Y:S01]  /*9340*/  LEA.HI.X.SX32 R205, R205, R0.reuse, 0x2, P2 ;  /* 0x00000000cdcd7211 */ /* 0x080fe200010f16ff */
[----:B------:R-:W-:Y:S01]  /*9350*/  STL.64 [R1+0x2198], R12 ;  /* 0x0021980c01007387 */ /* 0x000fe20000100a00 */
[-C--:B------:R-:W-:Y:S02]  /*9360*/  LEA.HI.X.SX32 R207, R207, R0.reuse, 0x2, P3 ;  /* 0x00000000cfcf7211 */ /* 0x080fe400018f16ff */
[-C--:B------:R-:W-:Y:S01]  /*9370*/  LEA.HI.X.SX32 R209, R209, R0.reuse, 0x2, P4 ;  /* 0x00000000d1d17211 */ /* 0x080fe200020f16ff */
[----:B------:R-:W-:Y:S01]  /*9380*/  STL.64 [R1+0x2180], R14 ;  /* 0x0021800e01007387 */ /* 0x000fe20000100a00 */
[----:B------:R-:W-:-:S02]  /*9390*/  LEA.HI.X.SX32 R211, R211, R0, 0x2, P5 ;  /* 0x00000000d3d37211 */ /* 0x000fc400028f16ff */
[-C--:B------:R-:W-:Y:S01]  /*93a0*/  LEA R214, P1, R215, R224.reuse, 0x2 ;  /* 0x000000e0d7d67211 */ /* 0x080fe200078210ff */
[----:B------:R-:W-:Y:S01]  /*93b0*/  STL.64 [R1+0x2178], R16 ;  /* 0x0021781001007387 */ /* 0x000fe20000100a00 */
[-C--:B------:R-:W-:Y:S02]  /*93c0*/  LEA R216, P2, R217, R224.reuse, 0x2 ;  /* 0x000000e0d9d87211 */ /* 0x080fe400078410ff */
[-C--:B------:R-:W-:Y:S02]  /*93d0*/  LEA R218, P3, R219, R224.reuse, 0x2 ;  /* 0x000000e0dbda7211 */ /* 0x080fe400078610ff */
[-C--:B------:R-:W-:Y:S02]  /*93e0*/  LEA R220, P4, R221, R224.reuse, 0x2 ;  /* 0x000000e0dddc7211 */ /* 0x080fe400078810ff */
[----:B------:R-:W-:Y:S02]  /*93f0*/  LEA R222, P5, R223, R224, 0x2 ;  /* 0x000000e0dfde7211 */ /* 0x000fe400078a10ff */
[----:B------:R-:W-:Y:S01]  /*9400*/  LEA.HI.X.SX32 R213, R213, R0, 0x2, P6 ;  /* 0x00000000d5d57211 */ /* 0x000fe200030f16ff */
[----:B------:R-:W-:Y:S01]  /*9410*/  STL.64 [R1+0x21a0], R18 ;  /* 0x0021a01201007387 */ /* 0x000fe20000100a00 */
[----:B------:R-:W-:-:S03]  /*9420*/  LEA R224, P6, R225, R224, 0x2 ;  /* 0x000000e0e1e07211 */ /* 0x000fc600078c10ff */
[----:B------:R1:W-:Y:S01]  /*9430*/  STL.64 [R1+0x21a8], R20 ;  /* 0x0021a81401007387 */ /* 0x0003e20000100a00 */
[-C--:B------:R-:W-:Y:S02]  /*9440*/  LEA.HI.X.SX32 R215, R215, R0.reuse, 0x2, P1 ;  /* 0x00000000d7d77211 */ /* 0x080fe400008f16ff */
[-C--:B------:R-:W-:Y:S01]  /*9450*/  LEA.HI.X.SX32 R217, R217, R0.reuse, 0x2, P2 ;  /* 0x00000000d9d97211 */ /* 0x080fe200010f16ff */
[----:B------:R-:W-:Y:S01]  /*9460*/  STL.64 [R1+0x21b0], R22 ;  /* 0x0021b01601007387 */ /* 0x000fe20000100a00 */
[-C--:B------:R-:W-:Y:S02]  /*9470*/  LEA.HI.X.SX32 R219, R219, R0.reuse, 0x2, P3 ;  /* 0x00000000dbdb7211 */ /* 0x080fe400018f16ff */
[-C--:B------:R-:W-:Y:S01]  /*9480*/  LEA.HI.X.SX32 R221, R221, R0.reuse, 0x2, P4 ;  /* 0x00000000dddd7211 */ /* 0x080fe200020f16ff */
[----:B------:R-:W-:Y:S01]  /*9490*/  STL.64 [R1+0x21b8], R24 ;  /* 0x0021b81801007387 */ /* 0x000fe20000100a00 */
[-C--:B------:R-:W-:Y:S02]  /*94a0*/  LEA.HI.X.SX32 R223, R223, R0.reuse, 0x2, P5 ;  /* 0x00000000dfdf7211 */ /* 0x080fe400028f16ff */
[----:B------:R-:W-:Y:S01]  /*94b0*/  LEA.HI.X.SX32 R225, R225, R0, 0x2, P6 ;  /* 0x00000000e1e17211 */ /* 0x000fe200030f16ff */
[----:B------:R-:W-:Y:S01]  /*94c0*/  STL.64 [R1+0x21c0], R26 ;  /* 0x0021c01a01007387 */ /* 0x000fe20000100a00 */
[----:B------:R-:W-:Y:S01]  /*94d0*/  VIADD R0, R244, 0xfffffffb ;  /* 0xfffffffbf4007836 */ /* 0x000fe20000000000 */
[----:B------:R-:W-:Y:S01]  /*94e0*/  ISETP.GE.U32.AND P3, PT, R227, 0x7fffffe0, PT ;  /* 0x7fffffe0e300780c */ /* 0x000fe20003f66070 */
[----:B------:R-:W1:Y:S01]  /*94f0*/  LDC R244, c[0x0][0x3a0] ;  /* 0x0000e800fff47b82 */ /* 0x000e620000000800 */
[----:B------:R-:W-:Y:S04]  /*9500*/  STL.64 [R1+0x21c8], R28 ;  /* 0x0021c81c01007387 */ /* 0x000fe80000100a00 */
[----:B------:R-:W-:Y:S01]  /*9510*/  STL.64 [R1+0x21d0], R30 ;  /* 0x0021d01e01007387 */ /* 0x000fe20000100a00 */
[----:B------:R-:W-:-:S02]  /*9520*/  ISETP.GE.U32.AND P6, PT, R0, 0x7fffffdc, PT ;  /* 0x7fffffdc0000780c */ /* 0x000fc40003fc6070 */
[----:B------:R-:W-:Y:S01]  /*9530*/  ISETP.GE.U32.AND P1, PT, R2, 0x7fffffd0, PT ;  /* 0x7fffffd00200780c */ /* 0x000fe20003f26070 */
[----:B------:R-:W-:Y:S01]  /*9540*/  STL.64 [R1+0x21d8], R32 ;  /* 0x0021d82001007387 */ /* 0x000fe20000100a00 */
[----:B------:R-:W-:Y:S01]  /*9550*/  VIADD R0, R248, 0xffffffeb ;  /* 0xffffffebf8007836 */ /* 0x000fe20000000000 */
[----:B------:R-:W-:Y:S01]  /*9560*/  ISETP.GE.U32.AND P2, PT, R3, 0x7fffffd4, PT ;  /* 0x7fffffd40300780c */ /* 0x000fe20003f46070 */
[----:B------:R-:W1:Y:S01]  /*9570*/  LDC R227, c[0x0][0x3a0] ;  /* 0x0000e800ffe37b82 */ /* 0x000e620000000800 */
[----:B------:R-:W-:Y:S04]  /*9580*/  STL.64 [R1+0x21e0], R34 ;  /* 0x0021e02201007387 */ /* 0x000fe80000100a00 */
[----:B------:R-:W-:Y:S04]  /*9590*/  STL.64 [R1+0x21e8], R36 ;  /* 0x0021e82401007387 */ /* 0x000fe80000100a00 */
[----:B------:R-:W-:Y:S04]  /*95a0*/  STL.64 [R1+0x21f0], R38 ;  /* 0x0021f02601007387 */ /* 0x000fe80000100a00 */
[----:B------:R-:W-:Y:S01]  /*95b0*/  STL.64 [R1+0x21f8], R40 ;  /* 0x0021f82801007387 */ /* 0x000fe20000100a00 */
[----:B------:R-:W-:-:S03]  /*95c0*/  ISETP.GE.U32.AND P4, PT, R0, 0x7fffffcc, PT ;  /* 0x7fffffcc0000780c */ /* 0x000fc60003f86070 */
[----:B------:R-:W-:Y:S01]  /*95d0*/  STL.64 [R1+0x2200], R42 ;  /* 0x0022002a01007387 */ /* 0x000fe20000100a00 */
[----:B------:R-:W-:-:S03]  /*95e0*/  VIADD R0, R252, UR6 ;  /* 0x00000006fc007c36 */ /* 0x000fc60008000000 */
[----:B------:R-:W-:Y:S04]  /*95f0*/  STL.64 [R1+0x2208], R44 ;  /* 0x0022082c01007387 */ /* 0x000fe80000100a00 */
[----:B------:R-:W-:Y:S04]  /*9600*/  STL.64 [R1+0x2210], R46 ;  /* 0x0022102e01007387 */ /* 0x000fe80000100a00 */
[----:B------:R-:W-:Y:S04]  /*9610*/  STL.64 [R1+0x2218], R48 ;  /* 0x0022183001007387 */ /* 0x000fe80000100a00 */
[----:B------:R-:W-:Y:S04]  /*9620*/  STL.64 [R1+0x2220], R50 ;  /* 0x0022203201007387 */ /* 0x000fe80000100a00 */
[----:B------:R-:W-:Y:S04]  /*9630*/  STL.64 [R1+0x2228], R52 ;  /* 0x0022283401007387 */ /* 0x000fe80000100a00 */
[----:B------:R-:W-:Y:S01]  /*9640*/  STL.64 [R1+0x2230], R54 ;  /* 0x0022303601007387 */ /* 0x000fe20000100a00 */
[----:B------:R-:W-:-:S03]  /*9650*/  IMAD.SHL.U32 R2, R226, 0x4, RZ ;  /* 0x00000004e2027824 */ /* 0x000fc600078e00ff */
[----:B------:R-:W-:Y:S04]  /*9660*/  STL.64 [R1+0x2238], R56 ;  /* 0x0022383801007387 */ /* 0x000fe80000100a00 */
[----:B------:R-:W-:Y:S01]  /*9670*/  STL.64 [R1+0x2240], R58 ;  /* 0x0022403a01007387 */ /* 0x000fe20000100a00 */
[----:B------:R-:W-:-:S03]  /*9680*/  VIADD R3, R249, 0xffffffe7 ;  /* 0xffffffe7f9037836 */ /* 0x000fc60000000000 */
[----:B------:R-:W-:Y:S04]  /*9690*/  STL.64 [R1+0x2248], R60 ;  /* 0x0022483c01007387 */ /* 0x000fe80000100a00 */
[----:B------:R-:W-:Y:S01]  /*96a0*/  @!PT LDS RZ, [RZ] ;  /* 0x00000000fffff984 */ /* 0x000fe20000000800 */
[----:B------:R-:W-:Y:S01]  /*96b0*/  @!PT LDS RZ, [RZ] ;  /* 0x00000000fffff984 */ /* 0x000fe20000000800 */
[----:B------:R-:W-:Y:S01]  /*96c0*/  @!PT LDS RZ, [RZ] ;  /* 0x00000000fffff984 */ /* 0x000fe20000000800 */
[----:B------:R-:W-:Y:S04]  /*96d0*/  LDGSTS.E [R0], desc[UR70][R242.64], !P3 ;  /* 0x00000000f2007fae */ /* 0x000fe8000d9a1046 */
[----:B------:R-:W-:Y:S04]  /*96e0*/  STL.64 [R1+0x2250], R62 ;  /* 0x0022503e01007387 */ /* 0x000fe80000100a00 */
[----:B--2---:R-:W-:Y:S01]  /*96f0*/  LDGSTS.E [R0+0x80], desc[UR70][R240.64], !P3 ;  /* 0x00080000f0007fae */ /* 0x004fe2000d9a1046 */
[----:B------:R-:W-:Y:S01]  /*9700*/  ISETP.GE.U32.AND P5, PT, R4, 0x7fffffd8, PT ;  /* 0x7fffffd80400780c */ /* 0x000fe20003fa6070 */
[C---:B-1----:R-:W-:Y:S01]  /*9710*/  IMAD.WIDE R20, R2.reuse, 0x4, R242 ;  /* 0x0000000402147825 */ /* 0x042fe200078e02f2 */
[----:B------:R-:W1:Y:S01]  /*9720*/  LDC R4, c[0x0][0x3a0] ;  /* 0x0000e800ff047b82 */ /* 0x000e620000000800 */
[----:B------:R-:W-:Y:S04]  /*9730*/  STL.64 [R1+0x2258], R64 ;  /* 0x0022584001007387 */ /* 0x000fe80000100a00 */
[----:B---3--:R-:W-:Y:S01]  /*9740*/  LDGSTS.E [R0+0x100], desc[UR70][R238.64], !P3 ;  /* 0x00100000ee007fae */ /* 0x008fe2000d9a1046 */
[----:B------:R-:W-:-:S03]  /*9750*/  IMAD.WIDE R18, R2, 0x4, R240 ;  /* 0x0000000402127825 */ /* 0x000fc600078e02f0 */
[----:B------:R-:W-:Y:S04]  /*9760*/  STL.64 [R1+0x2260], R66 ;  /* 0x0022604201007387 */ /* 0x000fe80000100a00 */
[----:B------:R-:W-:Y:S01]  /*9770*/  LDGSTS.E [R0+0x180], desc[UR70][R236.64], !P3 ;  /* 0x00180000ec007fae */ /* 0x000fe2000d9a1046 */
[----:B------:R-:W-:-:S03]  /*9780*/  IMAD.WIDE R16, R2, 0x4, R238 ;  /* 0x0000000402107825 */ /* 0x000fc600078e02ee */
[----:B------:R-:W-:Y:S04]  /*9790*/  STL.64 [R1+0x2268], R68 ;  /* 0x0022684401007387 */ /* 0x000fe80000100a00 */
[----:B----4-:R-:W-:Y:S01]  /*97a0*/  LDGSTS.E [R0+0x200], desc[UR70][R234.64], !P3 ;  /* 0x00200000ea007fae */ /* 0x010fe2000d9a1046 */
[----:B------:R-:W-:-:S03]  /*97b0*/  IMAD.WIDE R14, R2, 0x4, R236 ;  /* 0x00000004020e7825 */ /* 0x000fc600078e02ec */
[----:B------:R-:W-:Y:S04]  /*97c0*/  STL.64 [R1+0x2270], R70 ;  /* 0x0022704601007387 */ /* 0x000fe80000100a00 */
[----:B------:R-:W-:Y:S01]  /*97d0*/  LDGSTS.E [R0+0x280], desc[UR70][R232.64], !P3 ;  /* 0x00280000e8007fae */ /* 0x000fe2000d9a1046 */
[----:B------:R-:W-:-:S03]  /*97e0*/  IMAD.WIDE R12, R2, 0x4, R234 ;  /* 0x00000004020c7825 */ /* 0x000fc600078e02ea */
[----:B------:R-:W-:Y:S04]  /*97f0*/  STL.64 [R1+0x2278], R72 ;  /* 0x0022784801007387 */ /* 0x000fe80000100a00 */
[----:B------:R-:W-:Y:S01]  /*9800*/  LDGSTS.E [R0+0x300], desc[UR70][R230.64], !P3 ;  /* 0x00300000e6007fae */ /* 0x000fe2000d9a1046 */
[----:B------:R-:W-:-:S03]  /*9810*/  IMAD.WIDE R10, R2, 0x4, R232 ;  /* 0x00000004020a7825 */ /* 0x000fc600078e02e8 */
[----:B------:R-:W-:Y:S04]  /*9820*/  STL.64 [R1+0x2280], R74 ;  /* 0x0022804a01007387 */ /* 0x000fe80000100a00 */
[----:B------:R-:W-:Y:S01]  /*9830*/  LDGSTS.E [R0+0x380], desc[UR70][R228.64], !P3 ;  /* 0x00380000e4007fae */ /* 0x000fe2000d9a1046 */
[----:B------:R-:W-:Y:S01]  /*9840*/  ISETP.GE.U32.AND P3, PT, R3, 0x7fffffc8, PT ;  /* 0x7fffffc80300780c */ /* 0x000fe20003f66070 */
[----:B------:R-:W-:Y:S02]  /*9850*/  IMAD.SHL.U32 R3, R226, 0x8, RZ ;  /* 0x00000008e2037824 */ /* 0x000fe400078e00ff */
[----:B------:R-:W-:Y:S01]  /*9860*/  STL.64 [R1+0x2288], R76 ;  /* 0x0022884c01007387 */ /* 0x000fe20000100a00 */
[----:B------:R-:W-:-:S03]  /*9870*/  IMAD.WIDE R8, R2, 0x4, R230 ;  /* 0x0000000402087825 */ /* 0x000fc600078e02e6 */
[----:B------:R-:W-:Y:S01]  /*9880*/  STL.64 [R1+0x2290], R78 ;  /* 0x0022904e01007387 */ /* 0x000fe20000100a00 */
[----:B------:R-:W-:-:S03]  /*9890*/  IMAD.WIDE R6, R2, 0x4, R228 ;  /* 0x0000000402067825 */ /* 0x000fc600078e02e4 */
[----:B------:R-:W-:Y:S04]  /*98a0*/  STL.64 [R1+0x2298], R80 ;  /* 0x0022985001007387 */ /* 0x000fe80000100a00 */
[----:B------:R2:W-:Y:S04]  /*98b0*/  LDGSTS.E [R0+0x1000], desc[UR70][R20.64], !P6 ;  /* 0x0100000014007fae */ /* 0x0005e8000f1a1046 */
[----:B------:R-:W-:Y:S04]  /*98c0*/  STL.64 [R1+0x22a0], R82 ;  /* 0x0022a05201007387 */ /* 0x000fe80000100a00 */
[----:B------:R3:W-:Y:S04]  /*98d0*/  LDGSTS.E [R0+0x1080], desc[UR70][R18.64], !P6 ;  /* 0x0108000012007fae */ /* 0x0007e8000f1a1046 */
[----:B------:R2:W-:Y:S04]  /*98e0*/  STL.64 [R1+0x700], R20 ;  /* 0x0007001401007387 */ /* 0x0005e80000100a00 */
[----:B------:R4:W-:Y:S04]  /*98f0*/  LDGSTS.E [R0+0x1100], desc[UR70][R16.64], !P6 ;  /* 0x0110000010007fae */ /* 0x0009e8000f1a1046 */
[----:B------:R3:W-:Y:S04]  /*9900*/  STL.64 [R1+0x6f8], R18 ;  /* 0x0006f81201007387 */ /* 0x0007e80000100a00 */
[----:B------:R1:W-:Y:S01]  /*9910*/  LDGSTS.E [R0+0x1180], desc[UR70][R14.64], !P6 ;  /* 0x011800000e007fae */ /* 0x0003e2000f1a1046 */
[----:B--2---:R-:W-:-:S03]  /*9920*/  IMAD.WIDE R20, R3, 0x4, R242 ;  /* 0x0000000403147825 */ /* 0x004fc600078e02f2 */
[----:B------:R4:W-:Y:S04]  /*9930*/  STL.64 [R1+0x6f0], R16 ;  /* 0x0006f01001007387 */ /* 0x0009e80000100a00 */
[----:B------:R2:W-:Y:S01]  /*9940*/  LDGSTS.E [R0+0x1200], desc[UR70][R12.64], !P6 ;  /* 0x012000000c007fae */ /* 0x0005e2000f1a1046 */
[----:B---3--:R-:W-:-:S03]  /*9950*/  IMAD.WIDE R18, R3, 0x4, R240 ;  /* 0x0000000403127825 */ /* 0x008fc600078e02f0 */
[----:B------:R1:W-:Y:S04]  /*9960*/  STL.64 [R1+0x6e8], R14 ;  /* 0x0006e80e01007387 */ /* 0x0003e80000100a00 */
[----:B------:R3:W-:Y:S01]  /*9970*/  LDGSTS.E [R0+0x1280], desc[UR70][R10.64], !P6 ;  /* 0x012800000a007fae */ /* 0x0007e2000f1a1046 */
[----:B----4-:R-:W-:-:S03]  /*9980*/  IMAD.WIDE R16, R3, 0x4, R238 ;  /* 0x0000000403107825 */ /* 0x010fc600078e02ee */
[----:B------:R2:W-:Y:S04]  /*9990*/  STL.64 [R1+0x6e0], R12 ;  /* 0x0006e00c01007387 */ /* 0x0005e80000100a00 */
[----:B------:R4:W-:Y:S01]  /*99a0*/  LDGSTS.E [R0+0x1300], desc[UR70][R8.64], !P6 ;  /* 0x0130000008007fae */ /* 0x0009e2000f1a1046 */
[----:B-1----:R-:W-:-:S03]  /*99b0*/  IMAD.WIDE R14, R3, 0x4, R236 ;  /* 0x00000004030e7825 */ /* 0x002fc600078e02ec */
[----:B------:R3:W-:Y:S04]  /*99c0*/  STL.64 [R1+0x6d8], R10 ;  /* 0x0006d80a01007387 */ /* 0x0007e80000100a00 */
[----:B------:R1:W-:Y:S01]  /*99d0*/  LDGSTS.E [R0+0x1380], desc[UR70][R6.64], !P6 ;  /* 0x0138000006007fae */ /* 0x0003e2000f1a1046 */
[----:B--2---:R-:W-:-:S03]  /*99e0*/  IMAD.WIDE R12, R3, 0x4, R234 ;  /* 0x00000004030c7825 */ /* 0x004fc600078e02ea */
[----:B------:R4:W-:Y:S01]  /*99f0*/  STL.64 [R1+0x6d0], R8 ;  /* 0x0006d00801007387 */ /* 0x0009e20000100a00 */
[----:B------:R-:W-:Y:S02]  /*9a00*/  VIADD R2, R5, 0xfffffffe ;  /* 0xfffffffe05027836 */ /* 0x000fe40000000000 */
[----:B------:R-:W2:Y:S01]  /*9a10*/  LDC R5, c[0x0][0x3a0] ;  /* 0x0000e800ff057b82 */ /* 0x000ea20000000800 */
[C---:B---3--:R-:W-:Y:S01]  /*9a20*/  IMAD.WIDE R10, R3.reuse, 0x4, R232 ;  /* 0x00000004030a7825 */ /* 0x048fe200078e02e8 */
[----:B------:R3:W-:Y:S04]  /*9a30*/  LDGSTS.E [R0+0x2000], desc[UR70][R20.64], !P5 ;  /* 0x0200000014007fae */ /* 0x0007e8000e9a1046 */
[----:B------:R1:W-:Y:S01]  /*9a40*/  STL.64 [R1+0x6c8], R6 ;  /* 0x0006c80601007387 */ /* 0x0003e20000100a00 */
[----:B----4-:R-:W-:-:S03]  /*9a50*/  IMAD.WIDE R8, R3, 0x4, R230 ;  /* 0x0000000403087825 */ /* 0x010fc600078e02e6 */
[----:B------:R4:W-:Y:S04]  /*9a60*/  LDGSTS.E [R0+0x2080], desc[UR70][R18.64], !P5 ;  /* 0x0208000012007fae */ /* 0x0009e8000e9a1046 */
[----:B------:R2:W-:Y:S01]  /*9a70*/  LDGSTS.E [R0+0x2100], desc[UR70][R16.64], !P5 ;  /* 0x0210000010007fae */ /* 0x0005e2000e9a1046 */
[----:B-1----:R-:W-:-:S03]  /*9a80*/  IMAD.WIDE R6, R3, 0x4, R228 ;  /* 0x0000000403067825 */ /* 0x002fc600078e02e4 */
[----:B------:R1:W-:Y:S04]  /*9a90*/  LDGSTS.E [R0+0x2180], desc[UR70][R14.64], !P5 ;  /* 0x021800000e007fae */ /* 0x0003e8000e9a1046 */
[----:B------:R1:W-:Y:S04]  /*9aa0*/  LDGSTS.E [R0+0x2200], desc[UR70][R12.64], !P5 ;  /* 0x022000000c007fae */ /* 0x0003e8000e9a1046 */
[----:B------:R1:W-:Y:S04]  /*9ab0*/  LDGSTS.E [R0+0x2280], desc[UR70][R10.64], !P5 ;  /* 0x022800000a007fae */ /* 0x0003e8000e9a1046 */
[----:B------:R1:W-:Y:S04]  /*9ac0*/  LDGSTS.E [R0+0x2300], desc[UR70][R8.64], !P5 ;  /* 0x0230000008007fae */ /* 0x0003e8000e9a1046 */
[----:B------:R1:W-:Y:S01]  /*9ad0*/  LDGSTS.E [R0+0x2380], desc[UR70][R6.64], !P5 ;  /* 0x0238000006007fae */ /* 0x0003e2000e9a1046 */
[----:B------:R-:W-:Y:S01]  /*9ae0*/  ISETP.GE.U32.AND P5, PT, R2, 0x7fffffdf, PT ;  /* 0x7fffffdf0200780c */ /* 0x000fe20003fa6070 */
[----:B------:R-:W-:-:S02]  /*9af0*/  IMAD R2, R226, 0xc, RZ ;  /* 0x0000000ce2027824 */ /* 0x000fc400078e02ff */
[----:B------:R3:W-:Y:S04]  /*9b00*/  STL.64 [R1+0x640], R20 ;  /* 0x0006401401007387 */ /* 0x0007e80000100a00 */
[----:B------:R4:W-:Y:S04]  /*9b10*/  STL.64 [R1+0x638], R18 ;  /* 0x0006381201007387 */ /* 0x0009e80000100a00 */
[----:B------:R2:W-:Y:S04]  /*9b20*/  STL.64 [R1+0x630], R16 ;  /* 0x0006301001007387 */ /* 0x0005e80000100a00 */
[----:B------:R1:W-:Y:S01]  /*9b30*/  STL.64 [R1+0x628], R14 ;  /* 0x0006280e01007387 */ /* 0x0003e20000100a00 */
[----:B---3--:R-:W-:-:S03]  /*9b40*/  IMAD.WIDE R20, R2, 0x4, R242 ;  /* 0x0000000402147825 */ /* 0x008fc600078e02f2 */
[----:B------:R3:W-:Y:S01]  /*9b50*/  STL.64 [R1+0x620], R12 ;  /* 0x0006200c01007387 */ /* 0x0007e20000100a00 */
[----:B----4-:R-:W-:-:S03]  /*9b60*/  IMAD.WIDE R18, R2, 0x4, R240 ;  /* 0x0000000402127825 */ /* 0x010fc600078e02f0 */
[----:B------:R4:W-:Y:S01]  /*9b70*/  STL.64 [R1+0x618], R10 ;  /* 0x0006180a01007387 */ /* 0x0009e20000100a00 */
[----:B--2---:R-:W-:-:S03]  /*9b80*/  IMAD.WIDE R16, R2, 0x4, R238 ;  /* 0x0000000402107825 */ /* 0x004fc600078e02ee */
[----:B------:R2:W-:Y:S01]  /*9b90*/  STL.64 [R1+0x610], R8 ;  /* 0x0006100801007387 */ /* 0x0005e20000100a00 */
[----:B-1----:R-:W-:-:S03]  /*9ba0*/  IMAD.WIDE R14, R2, 0x4, R236 ;  /* 0x00000004020e7825 */ /* 0x002fc600078e02ec */
[----:B------:R1:W-:Y:S01]  /*9bb0*/  STL.64 [R1+0x608], R6 ;  /* 0x0006080601007387 */ /* 0x0003e20000100a00 */
[----:B------:R-:W-:Y:S02]  /*9bc0*/  IMAD.SHL.U32 R3, R226, 0x10, RZ ;  /* 0x00000010e2037824 */ /* 0x000fe400078e00ff */
[C---:B---3--:R-:W-:Y:S01]  /*9bd0*/  IMAD.WIDE R12, R2.reuse, 0x4, R234 ;  /* 0x00000004020c7825 */ /* 0x048fe200078e02ea */
[----:B------:R3:W-:Y:S03]  /*9be0*/  STL.64 [R1+0x580], R20 ;  /* 0x0005801401007387 */ /* 0x0007e60000100a00 */
[----:B----4-:R-:W-:Y:S01]  /*9bf0*/  IMAD.WIDE R10, R2, 0x4, R232 ;  /* 0x00000004020a7825 */ /* 0x010fe200078e02e8 */
[----:B------:R3:W-:Y:S03]  /*9c00*/  LDGSTS.E [R0+0x3000], desc[UR70][R20.64], !P2 ;  /* 0x0300000014007fae */ /* 0x0007e6000d1a1046 */
[----:B------:R-:W-:Y:S01]  /*9c10*/  VIADD R4, R4, 0xffffffe3 ;  /* 0xffffffe304047836 */ /* 0x000fe20000000000 */
[----:B------:R4:W-:Y:S01]  /*9c20*/  STL.64 [R1+0x578], R18 ;  /* 0x0005781201007387 */ /* 0x0009e20000100a00 */
[----:B--2---:R-:W-:-:S03]  /*9c30*/  IMAD.WIDE R8, R2, 0x4, R230 ;  /* 0x0000000402087825 */ /* 0x004fc600078e02e6 */
[----:B------:R4:W-:Y:S01]  /*9c40*/  LDGSTS.E [R0+0x3080], desc[UR70][R18.64], !P2 ;  /* 0x0308000012007fae */ /* 0x0009e2000d1a1046 */
[----:B-1----:R-:W-:-:S03]  /*9c50*/  IMAD.WIDE R6, R2, 0x4, R228 ;  /* 0x0000000402067825 */ /* 0x002fc600078e02e4 */
[----:B------:R1:W-:Y:S01]  /*9c60*/  STL.64 [R1+0x570], R16 ;  /* 0x0005701001007387 */ /* 0x0003e20000100a00 */
[----:B---3--:R-:W-:-:S03]  /*9c70*/  IMAD.WIDE R20, R3, 0x4, R242 ;  /* 0x0000000403147825 */ /* 0x008fc600078e02f2 */
[----:B------:R1:W-:Y:S01]  /*9c80*/  LDGSTS.E [R0+0x3100], desc[UR70][R16.64], !P2 ;  /* 0x0310000010007fae */ /* 0x0003e2000d1a1046 */
[----:B------:R-:W-:-:S03]  /*9c90*/  ISETP.GE.U32.AND P6, PT, R4, 0x7fffffc4, PT ;  /* 0x7fffffc40400780c */ /* 0x000fc60003fc6070 */
[----:B------:R2:W-:Y:S01]  /*9ca0*/  STL.64 [R1+0x568], R14 ;  /* 0x0005680e01007387 */ /* 0x0005e20000100a00 */
[----:B----4-:R-:W-:-:S03]  /*9cb0*/  IMAD.WIDE R18, R3, 0x4, R240 ;  /* 0x0000000403127825 */ /* 0x010fc600078e02f0 */
[----:B------:R2:W-:Y:S01]  /*9cc0*/  LDGSTS.E [R0+0x3180], desc[UR70][R14.64], !P2 ;  /* 0x031800000e007fae */ /* 0x0005e2000d1a1046 */
[----:B------:R-:W-:Y:S02]  /*9cd0*/  VIADD R4, R227, 0xfffffffa ;  /* 0xfffffffae3047836 */ /* 0x000fe40000000000 */
[----:B------:R-:W-:Y:S01]  /*9ce0*/  IMAD R2, R226, 0x14, RZ ;  /* 0x00000014e2027824 */ /* 0x000fe200078e02ff */
[----:B------:R3:W-:Y:S01]  /*9cf0*/  STL.64 [R1+0x560], R12 ;  /* 0x0005600c01007387 */ /* 0x0007e20000100a00 */
[C---:B-1----:R-:W-:Y:S01]  /*9d00*/  IMAD.WIDE R16, R3.reuse, 0x4, R238 ;  /* 0x0000000403107825 */ /* 0x042fe200078e02ee */
[----:B------:R-:W1:Y:S02]  /*9d10*/  LDC R227, c[0x0][0x3a0] ;  /* 0x0000e800ffe37b82 */ /* 0x000e640000000800 */
[----:B------:R3:W-:Y:S04]  /*9d20*/  LDGSTS.E [R0+0x3200], desc[UR70][R12.64], !P2 ;  /* 0x032000000c007fae */ /* 0x0007e8000d1a1046 */
[----:B------:R4:W-:Y:S01]  /*9d30*/  STL.64 [R1+0x558], R10 ;  /* 0x0005580a01007387 */ /* 0x0009e20000100a00 */
[----:B--2---:R-:W-:-:S03]  /*9d40*/  IMAD.WIDE R14, R3, 0x4, R236 ;  /* 0x00000004030e7825 */ /* 0x004fc600078e02ec */
[----:B------:R4:W-:Y:S04]  /*9d50*/  LDGSTS.E [R0+0x3280], desc[UR70][R10.64], !P2 ;  /* 0x032800000a007fae */ /* 0x0009e8000d1a1046 */
[----:B------:R2:W-:Y:S01]  /*9d60*/  STL.64 [R1+0x550], R8 ;  /* 0x0005500801007387 */ /* 0x0005e20000100a00 */
[----:B---3--:R-:W-:-:S03]  /*9d70*/  IMAD.WIDE R12, R3, 0x4, R234 ;  /* 0x00000004030c7825 */ /* 0x008fc600078e02ea */
[----:B------:R2:W-:Y:S04]  /*9d80*/  LDGSTS.E [R0+0x3300], desc[UR70][R8.64], !P2 ;  /* 0x0330000008007fae */ /* 0x0005e8000d1a1046 */
[----:B------:R3:W-:Y:S01]  /*9d90*/  STL.64 [R1+0x548], R6 ;  /* 0x0005480601007387 */ /* 0x0007e20000100a00 */
[----:B----4-:R-:W-:-:S03]  /*9da0*/  IMAD.WIDE R10, R3, 0x4, R232 ;  /* 0x00000004030a7825 */ /* 0x010fc600078e02e8 */
[----:B------:R3:W-:Y:S04]  /*9db0*/  LDGSTS.E [R0+0x3380], desc[UR70][R6.64], !P2 ;  /* 0x0338000006007fae */ /* 0x0007e8000d1a1046 */
[----:B------:R4:W-:Y:S01]  /*9dc0*/  STL.64 [R1+0x488], R20 ;  /* 0x0004881401007387 */ /* 0x0009e20000100a00 */
[----:B--2---:R-:W-:-:S03]  /*9dd0*/  IMAD.WIDE R8, R3, 0x4, R230 ;  /* 0x0000000403087825 */ /* 0x004fc600078e02e6 */
[----:B------:R4:W-:Y:S01]  /*9de0*/  LDGSTS.E [R0+0x4000], desc[UR70][R20.64], !P1 ;  /* 0x0400000014007fae */ /* 0x0009e2000c9a1046 */
[----:B------:R-:W-:-:S03]  /*9df0*/  ISETP.GE.U32.AND P2, PT, R4, 0x7fffffdb, PT ;  /* 0x7fffffdb0400780c */ /* 0x000fc60003f46070 */
[----:B------:R2:W-:Y:S01]  /*9e00*/  STL.64 [R1+0x480], R18 ;  /* 0x0004801201007387 */ /* 0x0005e20000100a00 */
[----:B---3--:R-:W-:-:S03]  /*9e10*/  IMAD.WIDE R6, R3, 0x4, R228 ;  /* 0x0000000403067825 */ /* 0x008fc600078e02e4 */
[----:B------:R2:W-:Y:S01]  /*9e20*/  LDGSTS.E [R0+0x4080], desc[UR70][R18.64], !P1 ;  /* 0x0408000012007fae */ /* 0x0005e2000c9a1046 */
[----:B------:R-:W-:Y:S02]  /*9e30*/  VIADD R4, R5, 0xfffffff6 ;  /* 0xfffffff605047836 */ /* 0x000fe40000000000 */
[----:B------:R-:W3:Y:S01]  /*9e40*/  LDC R5, c[0x0][0x3a0] ;  /* 0x0000e800ff057b82 */ /* 0x000ee20000000800 */
[----:B------:R1:W-:Y:S01]  /*9e50*/  STL.64 [R1+0x478], R16 ;  /* 0x0004781001007387 */ /* 0x0003e20000100a00 */
[----:B----4-:R-:W-:-:S03]  /*9e60*/  IMAD.WIDE R20, R2, 0x4, R242 ;  /* 0x0000000402147825 */ /* 0x010fc600078e02f2 */
[----:B------:R1:W-:Y:S04]  /*9e70*/  LDGSTS.E [R0+0x4100], desc[UR70][R16.64], !P1 ;  /* 0x0410000010007fae */ /* 0x0003e8000c9a1046 */
[----:B------:R4:W-:Y:S01]  /*9e80*/  STL.64 [R1+0x470], R14 ;  /* 0x0004700e01007387 */ /* 0x0009e20000100a00 */
[----:B--2---:R-:W-:-:S03]  /*9e90*/  IMAD.WIDE R18, R2, 0x4, R240 ;  /* 0x0000000402127825 */ /* 0x004fc600078e02f0 */
[----:B------:R4:W-:Y:S04]  /*9ea0*/  LDGSTS.E [R0+0x4180], desc[UR70][R14.64], !P1 ;  /* 0x041800000e007fae */ /* 0x0009e8000c9a1046 */
[----:B------:R2:W-:Y:S01]  /*9eb0*/  STL.64 [R1+0x468], R12 ;  /* 0x0004680c01007387 */ /* 0x0005e20000100a00 */
[----:B-1----:R-:W-:-:S03]  /*9ec0*/  IMAD.WIDE R16, R2, 0x4, R238 ;  /* 0x0000000402107825 */ /* 0x002fc600078e02ee */
[----:B------:R2:W-:Y:S04]  /*9ed0*/  LDGSTS.E [R0+0x4200], desc[UR70][R12.64], !P1 ;  /* 0x042000000c007fae */ /* 0x0005e8000c9a1046 */
        /* <DEDUP_REMOVED lines=8> */
[----:B------:R2:W-:Y:S01]  /*9f60*/  LDGSTS.E [R0+0x4380], desc[UR70][R6.64], !P1 ;  /* 0x0438000006007fae */ /* 0x0005e2000c9a1046 */
[----:B------:R-:W-:Y:S02]  /*9f70*/  VIADD R3, R244, 0xfffffff2 ;  /* 0xfffffff2f4037836 */ /* 0x000fe40000000000 */
[----:B------:R-:W1:Y:S01]  /*9f80*/  LDC R244, c[0x0][0x3a0] ;  /* 0x0000e800fff47b82 */ /* 0x000e620000000800 */
[C---:B----4-:R-:W-:Y:S01]  /*9f90*/  IMAD.WIDE R8, R2.reuse, 0x4, R230 ;  /* 0x0000000402087825 */ /* 0x050fe200078e02e6 */
[----:B------:R4:W-:Y:S04]  /*9fa0*/  LDGSTS.E [R0+0x5000], desc[UR70][R20.64], !P4 ;  /* 0x0500000014007fae */ /* 0x0009e8000e1a1046 */
[----:B------:R3:W-:Y:S01]  /*9fb0*/  LDGSTS.E [R0+0x5080], desc[UR70][R18.64], !P4 ;  /* 0x0508000012007fae */ /* 0x0007e2000e1a1046 */
[----:B--2---:R-:W-:-:S03]  /*9fc0*/  IMAD.WIDE R6, R2, 0x4, R228 ;  /* 0x0000000402067825 */ /* 0x004fc600078e02e4 */
[----:B------:R4:W-:Y:S01]  /*9fd0*/  STL.64 [R1+0x3c0], R20 ;  /* 0x0003c01401007387 */ /* 0x0009e20000100a00 */
[----:B------:R-:W-:-:S03]  /*9fe0*/  IMAD R2, R226, 0x18, RZ ;  /* 0x00000018e2027824 */ /* 0x000fc600078e02ff */
[----:B------:R2:W-:Y:S04]  /*9ff0*/  LDGSTS.E [R0+0x5100], desc[UR70][R16.64], !P4 ;  /* 0x0510000010007fae */ /* 0x0005e8000e1a1046 */
[----:B------:R3:W-:Y:S04]  /*a000*/  STL.64 [R1+0x3b8], R18 ;  /* 0x0003b81201007387 */ /* 0x0007e80000100a00 */
[----:B------:R1:W-:Y:S01]  /*a010*/  LDGSTS.E [R0+0x5180], desc[UR70][R14.64], !P4 ;  /* 0x051800000e007fae */ /* 0x0003e2000e1a1046 */
[----:B----4-:R-:W-:-:S03]  /*a020*/  IMAD.WIDE R20, R2, 0x4, R242 ;  /* 0x0000000402147825 */ /* 0x010fc600078e02f2 */
[----:B------:R2:W-:Y:S04]  /*a030*/  STL.64 [R1+0x3b0], R16 ;  /* 0x0003b01001007387 */ /* 0x0005e80000100a00 */
[----:B------:R4:W-:Y:S01]  /*a040*/  LDGSTS.E [R0+0x5200], desc[UR70][R12.64], !P4 ;  /* 0x052000000c007fae */ /* 0x0009e2000e1a1046 */
[----:B---3--:R-:W-:-:S03]  /*a050*/  IMAD.WIDE R18, R2, 0x4, R240 ;  /* 0x0000000402127825 */ /* 0x008fc600078e02f0 */
[----:B------:R1:W-:Y:S04]  /*a060*/  STL.64 [R1+0x3a8], R14 ;  /* 0x0003a80e01007387 */ /* 0x0003e80000100a00 */
[----:B------:R3:W-:Y:S01]  /*a070*/  LDGSTS.E [R0+0x5280], desc[UR70][R10.64], !P4 ;  /* 0x052800000a007fae */ /* 0x0007e2000e1a1046 */
[----:B--2---:R-:W-:-:S03]  /*a080*/  IMAD.WIDE R16, R2, 0x4, R238 ;  /* 0x0000000402107825 */ /* 0x004fc600078e02ee */
[----:B------:R4:W-:Y:S04]  /*a090*/  STL.64 [R1+0x3a0], R12 ;  /* 0x0003a00c01007387 */ /* 0x0009e80000100a00 */
[----:B------:R2:W-:Y:S01]  /*a0a0*/  LDGSTS.E [R0+0x5300], desc[UR70][R8.64], !P4 ;  /* 0x0530000008007fae */ /* 0x0005e2000e1a1046 */
[----:B-1----:R-:W-:-:S03]  /*a0b0*/  IMAD.WIDE R14, R2, 0x4, R236 ;  /* 0x00000004020e7825 */ /* 0x002fc600078e02ec */
[----:B------:R3:W-:Y:S04]  /*a0c0*/  STL.64 [R1+0x398], R10 ;  /* 0x0003980a01007387 */ /* 0x0007e80000100a00 */
[----:B------:R1:W-:Y:S01]  /*a0d0*/  LDGSTS.E [R0+0x5380], desc[UR70][R6.64], !P4 ;  /* 0x0538000006007fae */ /* 0x0003e2000e1a1046 */
[----:B------:R-:W-:Y:S01]  /*a0e0*/  ISETP.GE.U32.AND P4, PT, R3, 0x7fffffd3, PT ;  /* 0x7fffffd30300780c */ /* 0x000fe20003f86070 */
[----:B------:R-:W-:Y:S02]  /*a0f0*/  IMAD R3, R226, 0x1c, RZ ;  /* 0x0000001ce2037824 */ /* 0x000fe400078e02ff */
[----:B------:R2:W-:Y:S01]  /*a100*/  STL.64 [R1+0x390], R8 ;  /* 0x0003900801007387 */ /* 0x0005e20000100a00 */
[----:B----4-:R-:W-:-:S03]  /*a110*/  IMAD.WIDE R12, R2, 0x4, R234 ;  /* 0x00000004020c7825 */ /* 0x010fc600078e02ea */
[----:B------:R1:W-:Y:S01]  /*a120*/  STL.64 [R1+0x388], R6 ;  /* 0x0003880601007387 */ /* 0x0003e20000100a00 */
[----:B---3--:R-:W-:-:S03]  /*a130*/  IMAD.WIDE R10, R2, 0x4, R232 ;  /* 0x00000004020a7825 */ /* 0x008fc600078e02e8 */
[----:B------:R3:W-:Y:S04]  /*a140*/  STL.64 [R1+0x2f8], R20 ;  /* 0x0002f81401007387 */ /* 0x0007e80000100a00 */
[----:B------:R3:W-:Y:S01]  /*a150*/  LDGSTS.E [R0+0x6000], desc[UR70][R20.64], !P3 ;  /* 0x0600000014007fae */ /* 0x0007e2000d9a1046 */
[----:B--2---:R-:W-:-:S03]  /*a160*/  IMAD.WIDE R8, R2, 0x4, R230 ;  /* 0x0000000402087825 */ /* 0x004fc600078e02e6 */
[----:B------:R2:W-:Y:S01]  /*a170*/  STL.64 [R1+0x2f0], R18 ;  /* 0x0002f01201007387 */ /* 0x0005e20000100a00 */
[----:B-1----:R-:W-:-:S03]  /*a180*/  IMAD.WIDE R6, R2, 0x4, R228 ;  /* 0x0000000402067825 */ /* 0x002fc600078e02e4 */
[----:B------:R2:W-:Y:S04]  /*a190*/  LDGSTS.E [R0+0x6080], desc[UR70][R18.64], !P3 ;  /* 0x0608000012007fae */ /* 0x0005e8000d9a1046 */
[----:B------:R1:W-:Y:S01]  /*a1a0*/  STL.64 [R1+0x2e8], R16 ;  /* 0x0002e81001007387 */ /* 0x0003e20000100a00 */
[----:B---3--:R-:W-:-:S03]  /*a1b0*/  IMAD.WIDE R20, R3, 0x4, R242 ;  /* 0x0000000403147825 */ /* 0x008fc600078e02f2 */
        /* <DEDUP_REMOVED lines=18> */
[----:B------:R1:W-:Y:S01]  /*a2e0*/  LDGSTS.E [R0+0x7000], desc[UR70][R20.64], !P6 ;  /* 0x0700000014007fae */ /* 0x0003e2000f1a1046 */
[----:B------:R-:W-:Y:S02]  /*a2f0*/  VIADD R2, R5, 0xffffffea ;  /* 0xffffffea05027836 */ /* 0x000fe40000000000 */
[----:B------:R-:W3:Y:S01]  /*a300*/  LDC R5, c[0x0][0x3a0] ;  /* 0x0000e800ff057b82 */ /* 0x000ee20000000800 */
[----:B------:R4:W-:Y:S01]  /*a310*/  STL.64 [R1+0x228], R18 ;  /* 0x0002281201007387 */ /* 0x0009e20000100a00 */
[----:B--2---:R-:W-:-:S03]  /*a320*/  IMAD.WIDE R6, R3, 0x4, R228 ;  /* 0x0000000403067825 */ /* 0x004fc600078e02e4 */
[----:B------:R4:W-:Y:S04]  /*a330*/  LDGSTS.E [R0+0x7080], desc[UR70][R18.64], !P6 ;  /* 0x0708000012007fae */ /* 0x0009e8000f1a1046 */
[----:B------:R-:W-:Y:S04]  /*a340*/  STL.64 [R1+0x220], R16 ;  /* 0x0002201001007387 */ /* 0x000fe80000100a00 */
[----:B------:R-:W-:Y:S04]  /*a350*/  LDGSTS.E [R0+0x7100], desc[UR70][R16.64], !P6 ;  /* 0x0710000010007fae */ /* 0x000fe8000f1a1046 */
        /* <DEDUP_REMOVED lines=8> */
[----:B------:R2:W-:Y:S04]  /*a3e0*/  STL.64 [R1+0x1f8], R6 ;  /* 0x0001f80601007387 */ /* 0x0005e80000100a00 */
[----:B------:R2:W-:Y:S01]  /*a3f0*/  LDGSTS.E [R0+0x7380], desc[UR70][R6.64], !P6 ;  /* 0x0738000006007fae */ /* 0x0005e2000f1a1046 */
[----:B------:R-:W-:Y:S01]  /*a400*/  ISETP.GE.U32.AND P6, PT, R2, 0x7fffffcb, PT ;  /* 0x7fffffcb0200780c */ /* 0x000fe20003fc6070 */
[----:B-1----:R-:W-:Y:S01]  /*a410*/  IMAD.WIDE R20, R226, 0x4, R242 ;  /* 0x00000004e2147825 */ /* 0x002fe200078e02f2 */
[----:B------:R-:W-:-:S03]  /*a420*/  ISETP.GE.U32.AND P1, PT, R4, 0x7fffffd7, PT ;  /* 0x7fffffd70400780c */ /* 0x000fc60003f26070 */
[----:B----4-:R-:W-:Y:S01]  /*a430*/  IMAD.WIDE R18, R226, 0x4, R240 ;  /* 0x00000004e2127825 */ /* 0x010fe200078e02f0 */
[----:B--2---:R-:W-:-:S03]  /*a440*/  LOP3.LUT R6, R252, 0x20, RZ, 0x3c, !PT ;  /* 0x00000020fc067812 */ /* 0x004fc600078e3cff */
[----:B------:R-:W-:-:S04]  /*a450*/  IMAD.WIDE R16, R226, 0x4, R238 ;  /* 0x00000004e2107825 */ /* 0x000fc800078e02ee */
[----:B------:R-:W-:Y:S02]  /*a460*/  VIADD R2, R6, UR6 ;  /* 0x0000000606027c36 */ /* 0x000fe40008000000 */
[----:B------:R-:W-:Y:S02]  /*a470*/  VIADD R4, R227, 0xffffffee ;  /* 0xffffffeee3047836 */ /* 0x000fe40000000000 */
[C---:B------:R-:W-:Y:S01]  /*a480*/  IMAD.WIDE R14, R226.reuse, 0x4, R236 ;  /* 0x00000004e20e7825 */ /* 0x040fe200078e02ec */
[----:B------:R1:W-:Y:S01]  /*a490*/  STL.64 [R1+0x7c0], R20 ;  /* 0x0007c01401007387 */ /* 0x0003e20000100a00 */
[----:B------:R-:W2:Y:S02]  /*a4a0*/  LDC R227, c[0x0][0x3a0] ;  /* 0x0000e800ffe37b82 */ /* 0x000ea40000000800 */
[C---:B------:R-:W-:Y:S01]  /*a4b0*/  IMAD R3, R226.reuse, 0x5, RZ ;  /* 0x00000005e2037824 */ /* 0x040fe200078e02ff */
[----:B------:R1:W-:Y:S01]  /*a4c0*/  LDGSTS.E [R2+0x400], desc[UR70][R20.64], !P5 ;  /* 0x0040000014027fae */ /* 0x0003e2000e9a1046 */
[----:B------:R-:W-:Y:S01]  /*a4d0*/  IMAD.WIDE R12, R226, 0x4, R234 ;  /* 0x00000004e20c7825 */ /* 0x000fe200078e02ea */
[----:B------:R-:W-:-:S02]  /*a4e0*/  ISETP.GE.U32.AND P3, PT, R4, 0x7fffffcf, PT ;  /* 0x7fffffcf0400780c */ /* 0x000fc40003f66070 */
[----:B------:R4:W-:Y:S01]  /*a4f0*/  STL.64 [R1+0x7b8], R18 ;  /* 0x0007b81201007387 */ /* 0x0009e20000100a00 */
[----:B------:R-:W-:-:S03]  /*a500*/  IMAD.WIDE R10, R226, 0x4, R232 ;  /* 0x00000004e20a7825 */ /* 0x000fc600078e02e8 */
[----:B------:R4:W-:Y:S01]  /*a510*/  LDGSTS.E [R2+0x480], desc[UR70][R18.64], !P5 ;  /* 0x0048000012027fae */ /* 0x0009e2000e9a1046 */
[----:B------:R-:W-:-:S03]  /*a520*/  IMAD.WIDE R8, R226, 0x4, R230 ;  /* 0x00000004e2087825 */ /* 0x000fc600078e02e6 */
[----:B------:R3:W-:Y:S01]  /*a530*/  STL.64 [R1+0x7b0], R16 ;  /* 0x0007b01001007387 */ /* 0x0007e20000100a00 */
[----:B------:R-:W-:-:S03]  /*a540*/  IMAD.WIDE R6, R226, 0x4, R228 ;  /* 0x00000004e2067825 */ /* 0x000fc600078e02e4 */
[----:B------:R3:W-:Y:S01]  /*a550*/  LDGSTS.E [R2+0x500], desc[UR70][R16.64], !P5 ;  /* 0x0050000010027fae */ /* 0x0007e2000e9a1046 */
[----:B-1----:R-:W-:-:S03]  /*a560*/  IMAD.WIDE R20, R3, 0x4, R242 ;  /* 0x0000000403147825 */ /* 0x002fc600078e02f2 */
[----:B------:R1:W-:Y:S01]  /*a570*/  STL.64 [R1+0x7a8], R14 ;  /* 0x0007a80e01007387 */ /* 0x0003e20000100a00 */
[----:B------:R-:W-:Y:S02]  /*a580*/  VIADD R4, R244, 0xffffffe6 ;  /* 0xffffffe6f4047836 */ /* 0x000fe40000000000 */
[C---:B----4-:R-:W-:Y:S01]  /*a590*/  IMAD.WIDE R18, R3.reuse, 0x4, R240 ;  /* 0x0000000403127825 */ /* 0x050fe200078e02f0 */
[----:B------:R1:W-:Y:S01]  /*a5a0*/  LDGSTS.E [R2+0x580], desc[UR70][R14.64], !P5 ;  /* 0x005800000e027fae */ /* 0x0003e2000e9a1046 */
[----:B------:R-:W4:Y:S03]  /*a5b0*/  LDC R244, c[0x0][0x3a0] ;  /* 0x0000e800fff47b82 */ /* 0x000f260000000800 */
[----:B------:R2:W-:Y:S01]  /*a5c0*/  STL.64 [R1+0x7a0], R12 ;  /* 0x0007a00c01007387 */ /* 0x0005e20000100a00 */
[----:B---3--:R-:W-:-:S03]  /*a5d0*/  IMAD.WIDE R16, R3, 0x4, R238 ;  /* 0x0000000403107825 */ /* 0x008fc600078e02ee */
[----:B------:R2:W-:Y:S04]  /*a5e0*/  LDGSTS.E [R2+0x600], desc[UR70][R12.64], !P5 ;  /* 0x006000000c027fae */ /* 0x0005e8000e9a1046 */
[----:B------:R3:W-:Y:S01]  /*a5f0*/  STL.64 [R1+0x798], R10 ;  /* 0x0007980a01007387 */ /* 0x0007e20000100a00 */
[----:B-1----:R-:W-:-:S03]  /*a600*/  IMAD.WIDE R14, R3, 0x4, R236 ;  /* 0x00000004030e7825 */ /* 0x002fc600078e02ec */
[----:B------:R3:W-:Y:S04]  /*a610*/  LDGSTS.E [R2+0x680], desc[UR70][R10.64], !P5 ;  /* 0x006800000a027fae */ /* 0x0007e8000e9a1046 */
[----:B------:R1:W-:Y:S01]  /*a620*/  STL.64 [R1+0x790], R8 ;  /* 0x0007900801007387 */ /* 0x0003e20000100a00 */
[----:B--2---:R-:W-:-:S03]  /*a630*/  IMAD.WIDE R12, R3, 0x4, R234 ;  /* 0x00000004030c7825 */ /* 0x004fc600078e02ea */
[----:B------:R1:W-:Y:S04]  /*a640*/  LDGSTS.E [R2+0x700], desc[UR70][R8.64], !P5 ;  /* 0x0070000008027fae */ /* 0x0003e8000e9a1046 */
[----:B------:R2:W-:Y:S01]  /*a650*/  STL.64 [R1+0x788], R6 ;  /* 0x0007880601007387 */ /* 0x0005e20000100a00 */
[----:B---3--:R-:W-:-:S03]  /*a660*/  IMAD.WIDE R10, R3, 0x4, R232 ;  /* 0x00000004030a7825 */ /* 0x008fc600078e02e8 */
[----:B------:R2:W-:Y:S01]  /*a670*/  LDGSTS.E [R2+0x780], desc[UR70][R6.64], !P5 ;  /* 0x0078000006027fae */ /* 0x0005e2000e9a1046 */
[----:B------:R-:W-:Y:S01]  /*a680*/  ISETP.GE.U32.AND P5, PT, R4, 0x7fffffc7, PT ;  /* 0x7fffffc70400780c */ /* 0x000fe20003fa6070 */
[C---:B-1----:R-:W-:Y:S02]  /*a690*/  IMAD.WIDE R8, R3.reuse, 0x4, R230 ;  /* 0x0000000403087825 */ /* 0x042fe400078e02e6 */
[----:B------:R1:W-:Y:S04]  /*a6a0*/  LDGSTS.E [R2+0x1400], desc[UR70][R20.64], !P2 ;  /* 0x0140000014027fae */ /* 0x0003e8000d1a1046 */
[----:B------:R3:W-:Y:S01]  /*a6b0*/  LDGSTS.E [R2+0x1480], desc[UR70][R18.64], !P2 ;  /* 0x0148000012027fae */ /* 0x0007e2000d1a1046 */
[----:B--2---:R-:W-:-:S03]  /*a6c0*/  IMAD.WIDE R6, R3, 0x4, R228 ;  /* 0x0000000403067825 */ /* 0x004fc600078e02e4 */
[----:B------:R2:W-:Y:S01]  /*a6d0*/  LDGSTS.E [R2+0x1500], desc[UR70][R16.64], !P2 ;  /* 0x0150000010027fae */ /* 0x0005e2000d1a1046 */
[----:B------:R-:W-:-:S03]  /*a6e0*/  IMAD R3, R226, 0x9, RZ ;  /* 0x00000009e2037824 */ /* 0x000fc600078e02ff */
[----:B------:R1:W-:Y:S01]  /*a6f0*/  LDGSTS.E [R2+0x1580], desc[UR70][R14.64], !P2 ;  /* 0x015800000e027fae */ /* 0x0003e2000d1a1046 */
[----:B------:R-:W-:-:S03]  /*a700*/  VIADD R4, R5, 0xffffffe2 ;  /* 0xffffffe205047836 */ /* 0x000fc60000000000 */
[----:B------:R1:W-:Y:S04]  /*a710*/  STL.64 [R1+0x6c0], R20 ;  /* 0x0006c01401007387 */ /* 0x0003e80000100a00 */
[----:B------:R2:W-:Y:S04]  /*a720*/  LDGSTS.E [R2+0x1600], desc[UR70][R12.64], !P2 ;  /* 0x016000000c027fae */ /* 0x0005e8000d1a1046 */
[----:B------:R3:W-:Y:S04]  /*a730*/  STL.64 [R1+0x6b8], R18 ;  /* 0x0006b81201007387 */ /* 0x0007e80000100a00 */
[----:B------:R2:W-:Y:S01]  /*a740*/  LDGSTS.E [R2+0x1680], desc[UR70][R10.64], !P2 ;  /* 0x016800000a027fae */ /* 0x0005e2000d1a1046 */
[----:B-1----:R-:W-:-:S03]  /*a750*/  IMAD.WIDE R20, R3, 0x4, R242 ;  /* 0x0000000403147825 */ /* 0x002fc600078e02f2 */
[----:B------:R2:W-:Y:S04]  /*a760*/  STL.64 [R1+0x6b0], R16 ;  /* 0x0006b01001007387 */ /* 0x0005e80000100a00 */
[----:B------:R1:W-:Y:S01]  /*a770*/  LDGSTS.E [R2+0x1700], desc[UR70][R8.64], !P2 ;  /* 0x0170000008027fae */ /* 0x0003e2000d1a1046 */
[----:B---3--:R-:W-:-:S03]  /*a780*/  IMAD.WIDE R18, R3, 0x4, R240 ;  /* 0x0000000403127825 */ /* 0x008fc600078e02f0 */
[----:B------:R3:W-:Y:S04]  /*a790*/  STL.64 [R1+0x6a8], R14 ;  /* 0x0006a80e01007387 */ /* 0x0007e80000100a00 */
[----:B------:R1:W-:Y:S01]  /*a7a0*/  LDGSTS.E [R2+0x1780], desc[UR70][R6.64], !P2 ;  /* 0x0178000006027fae */ /* 0x0003e2000d1a1046 */
[C---:B--2---:R-:W-:Y:S01]  /*a7b0*/  IMAD.WIDE R16, R3.reuse, 0x4, R238 ;  /* 0x0000000403107825 */ /* 0x044fe200078e02ee */
[----:B------:R-:W-:Y:S02]  /*a7c0*/  ISETP.GE.U32.AND P2, PT, R4, 0x7fffffc3, PT ;  /* 0x7fffffc30400780c */ /* 0x000fe40003f46070 */
[----:B------:R2:W-:Y:S01]  /*a7d0*/  STL.64 [R1+0x6a0], R12 ;  /* 0x0006a00c01007387 */ /* 0x0005e20000100a00 */
[----:B------:R-:W-:Y:S02]  /*a7e0*/  IMAD R4, R226, 0xd, RZ ;  /* 0x0000000de2047824 */ /* 0x000fe400078e02ff */
[C---:B---3--:R-:W-:Y:S01]  /*a7f0*/  IMAD.WIDE R14, R3.reuse, 0x4, R236 ;  /* 0x00000004030e7825 */ /* 0x048fe200078e02ec */
[----:B------:R3:W-:Y:S04]  /*a800*/  STL.64 [R1+0x698], R10 ;  /* 0x0006980a01007387 */ /* 0x0007e80000100a00 */
[----:B------:R1:W-:Y:S01]  /*a810*/  STL.64 [R1+0x690], R8 ;  /* 0x0006900801007387 */ /* 0x0003e20000100a00 */
[----:B--2---:R-:W-:-:S03]  /*a820*/  IMAD.WIDE R12, R3, 0x4, R234 ;  /* 0x00000004030c7825 */ /* 0x004fc600078e02ea */
[----:B------:R2:W-:Y:S01]  /*a830*/  LDGSTS.E [R2+0x2400], desc[UR70][R20.64], !P1 ;  /* 0x0240000014027fae */ /* 0x0005e2000c9a1046 */
[----:B---3--:R-:W-:-:S03]  /*a840*/  IMAD.WIDE R10, R3, 0x4, R232 ;  /* 0x00000004030a7825 */ /* 0x008fc600078e02e8 */
        /* <DEDUP_REMOVED lines=20> */
[----:B---3--:R-:W-:-:S03]  /*a990*/  IMAD.WIDE R12, R4, 0x4, R234 ;  /* 0x00000004040c7825 */ /* 0x008fc600078e02ea */
[----:B------:R3:W-:Y:S01]  /*a9a0*/  STL.64 [R1+0x5d0], R8 ;  /* 0x0005d00801007387 */ /* 0x0007e20000100a00 */
[----:B----4-:R-:W-:Y:S02]  /*a9b0*/  VIADD R3, R244, 0xfffffff9 ;  /* 0xfffffff9f4037836 */ /* 0x010fe40000000000 */
[----:B------:R-:W-:Y:S01]  /*a9c0*/  VIADD R5, R227, 0xfffffffd ;  /* 0xfffffffde3057836 */ /* 0x000fe20000000000 */
[----:B------:R4:W-:Y:S01]  /*a9d0*/  LDGSTS.E [R2+0x3400], desc[UR70][R20.64], !P4 ;  /* 0x0340000014027fae */ /* 0x0009e2000e1a1046 */
[C---:B-1----:R-:W-:Y:S01]  /*a9e0*/  IMAD.WIDE R10, R4.reuse, 0x4, R232 ;  /* 0x00000004040a7825 */ /* 0x042fe200078e02e8 */
[----:B------:R-:W1:Y:S02]  /*a9f0*/  LDC R227, c[0x0][0x3a0] ;  /* 0x0000e800ffe37b82 */ /* 0x000e640000000800 */
[----:B------:R2:W-:Y:S01]  /*aa00*/  STL.64 [R1+0x5c8], R6 ;  /* 0x0005c80601007387 */ /* 0x0005e20000100a00 */
[----:B---3--:R-:W-:-:S03]  /*aa10*/  IMAD.WIDE R8, R4, 0x4, R230 ;  /* 0x0000000404087825 */ /* 0x008fc600078e02e6 */
[----:B------:R3:W-:Y:S02]  /*aa20*/  LDGSTS.E [R2+0x3480], desc[UR70][R18.64], !P4 ;  /* 0x0348000012027fae */ /* 0x0007e4000e1a1046 */
[----:B------:R-:W1:Y:S02]  /*aa30*/  LDC R244, c[0x0][0x3a0] ;  /* 0x0000e800fff47b82 */ /* 0x000e640000000800 */
[----:B------:R3:W-:Y:S01]  /*aa40*/  LDGSTS.E [R2+0x3500], desc[UR70][R16.64], !P4 ;  /* 0x0350000010027fae */ /* 0x0007e2000e1a1046 */
[----:B--2---:R-:W-:-:S03]  /*aa50*/  IMAD.WIDE R6, R4, 0x4, R228 ;  /* 0x0000000404067825 */ /* 0x004fc600078e02e4 */
        /* <DEDUP_REMOVED lines=8> */
[----:B------:R3:W-:Y:S01]  /*aae0*/  STL.64 [R1+0x538], R18 ;  /* 0x0005381201007387 */ /* 0x0007e20000100a00 */
[----:B------:R-:W-:-:S03]  /*aaf0*/  IMAD R4, R226, 0x15, RZ ;  /* 0x00000015e2047824 */ /* 0x000fc600078e02ff */
[----:B------:R2:W-:Y:S01]  /*ab00*/  STL.64 [R1+0x530], R16 ;  /* 0x0005301001007387 */ /* 0x0005e20000100a00 */
[----:B----4-:R-:W-:-:S03]  /*ab10*/  IMAD.WIDE R20, R3, 0x4, R242 ;  /* 0x0000000403147825 */ /* 0x010fc600078e02f2 */
[----:B------:R4:W-:Y:S01]  /*ab20*/  STL.64 [R1+0x528], R14 ;  /* 0x0005280e01007387 */ /* 0x0009e20000100a00 */
[----:B---3--:R-:W-:-:S03]  /*ab30*/  IMAD.WIDE R18, R3, 0x4, R240 ;  /* 0x0000000403127825 */ /* 0x008fc600078e02f0 */
[----:B------:R1:W-:Y:S01]  /*ab40*/  STL.64 [R1+0x520], R12 ;  /* 0x0005200c01007387 */ /* 0x0003e20000100a00 */
[----:B--2---:R-:W-:-:S03]  /*ab50*/  IMAD.WIDE R16, R3, 0x4, R238 ;  /* 0x0000000403107825 */ /* 0x004fc600078e02ee */
[----:B------:R2:W-:Y:S01]  /*ab60*/  STL.64 [R1+0x518], R10 ;  /* 0x0005180a01007387 */ /* 0x0005e20000100a00 */
[----:B----4-:R-:W-:-:S03]  /*ab70*/  IMAD.WIDE R14, R3, 0x4, R236 ;  /* 0x00000004030e7825 */ /* 0x010fc600078e02ec */
[----:B------:R3:W-:Y:S01]  /*ab80*/  STL.64 [R1+0x510], R8 ;  /* 0x0005100801007387 */ /* 0x0007e20000100a00 */
[----:B-1----:R-:W-:-:S03]  /*ab90*/  IMAD.WIDE R12, R3, 0x4, R234 ;  /* 0x00000004030c7825 */ /* 0x002fc600078e02ea */
[----:B------:R1:W-:Y:S01]  /*aba0*/  LDGSTS.E [R2+0x4400], desc[UR70][R20.64], !P3 ;  /* 0x0440000014027fae */ /* 0x0003e2000d9a1046 */
[----:B--2---:R-:W-:-:S03]  /*abb0*/  IMAD.WIDE R10, R3, 0x4, R232 ;  /* 0x00000004030a7825 */ /* 0x004fc600078e02e8 */
        /* <DEDUP_REMOVED lines=17> */
[----:B----4-:R-:W-:-:S03]  /*acd0*/  IMAD.WIDE R14, R4, 0x4, R236 ;  /* 0x00000004040e7825 */ /* 0x010fc600078e02ec */
[----:B------:R3:W-:Y:S04]  /*ace0*/  STL.64 [R1+0x420], R10 ;  /* 0x0004200a01007387 */ /* 0x0007e80000100a00 */
[----:B------:R4:W-:Y:S01]  /*acf0*/  LDGSTS.E [R2+0x4780], desc[UR70][R6.64], !P3 ;  /* 0x0478000006027fae */ /* 0x0009e2000d9a1046 */
[----:B-1----:R-:W-:-:S03]  /*ad00*/  IMAD.WIDE R12, R4, 0x4, R234 ;  /* 0x00000004040c7825 */ /* 0x002fc600078e02ea */
[----:B------:R2:W-:Y:S01]  /*ad10*/  STL.64 [R1+0x418], R8 ;  /* 0x0004180801007387 */ /* 0x0005e20000100a00 */
[----:B------:R-:W-:Y:S01]  /*ad20*/  VIADD R3, R227, 0xfffffff1 ;  /* 0xfffffff1e3037836 */ /* 0x000fe20000000000 */
[----:B------:R-:W-:Y:S01]  /*ad30*/  ISETP.GE.U32.AND P1, PT, R5, 0x7fffffde, PT ;  /* 0x7fffffde0500780c */ /* 0x000fe20003f26070 */
[C---:B---3--:R-:W-:Y:S01]  /*ad40*/  IMAD.WIDE R10, R4.reuse, 0x4, R232 ;  /* 0x00000004040a7825 */ /* 0x048fe200078e02e8 */
[----:B------:R1:W-:Y:S01]  /*ad50*/  LDGSTS.E [R2+0x5400], desc[UR70][R20.64], !P6 ;  /* 0x0540000014027fae */ /* 0x0003e2000f1a1046 */
[----:B------:R-:W3:Y:S03]  /*ad60*/  LDC R227, c[0x0][0x3a0] ;  /* 0x0000e800ffe37b82 */ /* 0x000ee60000000800 */
[----:B------:R4:W-:Y:S01]  /*ad70*/  STL.64 [R1+0x410], R6 ;  /* 0x0004100601007387 */ /* 0x0009e20000100a00 */
[----:B--2---:R-:W-:-:S03]  /*ad80*/  IMAD.WIDE R8, R4, 0x4, R230 ;  /* 0x0000000404087825 */ /* 0x004fc600078e02e6 */
[----:B------:R2:W-:Y:S04]  /*ad90*/  LDGSTS.E [R2+0x5480], desc[UR70][R18.64], !P6 ;  /* 0x0548000012027fae */ /* 0x0005e8000f1a1046 */
[----:B------:R1:W-:Y:S01]  /*ada0*/  LDGSTS.E [R2+0x5500], desc[UR70][R16.64], !P6 ;  /* 0x0550000010027fae */ /* 0x0003e2000f1a1046 */
[----:B----4-:R-:W-:-:S03]  /*adb0*/  IMAD.WIDE R6, R4, 0x4, R228 ;  /* 0x0000000404067825 */ /* 0x010fc600078e02e4 */
[----:B------:R4:W-:Y:S04]  /*adc0*/  LDGSTS.E [R2+0x5580], desc[UR70][R14.64], !P6 ;  /* 0x055800000e027fae */ /* 0x0009e8000f1a1046 */
[----:B------:R1:W-:Y:S01]  /*add0*/  LDGSTS.E [R2+0x5600], desc[UR70][R12.64], !P6 ;  /* 0x056000000c027fae */ /* 0x0003e2000f1a1046 */
[----:B------:R-:W-:Y:S02]  /*ade0*/  VIADD R5, R245, 0xfffffff5 ;  /* 0xfffffff5f5057836 */ /* 0x000fe40000000000 */
[----:B------:R-:W3:Y:S01]  /*adf0*/  LDC R245, c[0x0][0x3a0] ;  /* 0x0000e800fff57b82 */ /* 0x000ee20000000800 */
        /* <DEDUP_REMOVED lines=9> */
[----:B-1----:R-:W-:-:S03]  /*ae90*/  IMAD.WIDE R20, R3, 0x4, R242 ;  /* 0x0000000403147825 */ /* 0x002fc600078e02f2 */
[----:B------:R1:W-:Y:S01]  /*aea0*/  STL.64 [R1+0x360], R12 ;  /* 0x0003600c01007387 */ /* 0x0003e20000100a00 */
[----:B--2---:R-:W-:-:S03]  /*aeb0*/  IMAD.WIDE R18, R3, 0x4, R240 ;  /* 0x0000000403127825 */ /* 0x004fc600078e02f0 */
[----:B------:R2:W-:Y:S01]  /*aec0*/  STL.64 [R1+0x358], R10 ;  /* 0x0003580a01007387 */ /* 0x0005e20000100a00 */
[----:B----4-:R-:W-:-:S03]  /*aed0*/  IMAD.WIDE R16, R3, 0x4, R238 ;  /* 0x0000000403107825 */ /* 0x010fc600078e02ee */
[----:B------:R4:W-:Y:S01]  /*aee0*/  STL.64 [R1+0x350], R8 ;  /* 0x0003500801007387 */ /* 0x0009e20000100a00 */
[----:B-----5:R-:W-:-:S03]  /*aef0*/  IMAD.WIDE R14, R3, 0x4, R236 ;  /* 0x00000004030e7825 */ /* 0x020fc600078e02ec */
[----:B------:R5:W-:Y:S01]  /*af00*/  STL.64 [R1+0x348], R6 ;  /* 0x0003480601007387 */ /* 0x000be20000100a00 */
[----:B------:R-:W-:Y:S02]  /*af10*/  IMAD R4, R226, 0x1d, RZ ;  /* 0x0000001de2047824 */ /* 0x000fe400078e02ff */
[C---:B-1----:R-:W-:Y:S01]  /*af20*/  IMAD.WIDE R12, R3.reuse, 0x4, R234 ;  /* 0x00000004030c7825 */ /* 0x042fe200078e02ea */
[----:B------:R1:W-:Y:S03]  /*af30*/  STL.64 [R1+0x2b8], R20 ;  /* 0x0002b81401007387 */ /* 0x0003e60000100a00 */
[C---:B--2---:R-:W-:Y:S01]  /*af40*/  IMAD.WIDE R10, R3.reuse, 0x4, R232 ;  /* 0x00000004030a7825 */ /* 0x044fe200078e02e8 */
[----:B------:R1:W-:Y:S03]  /*af50*/  LDGSTS.E [R2+0x6400], desc[UR70][R20.64], !P5 ;  /* 0x0640000014027fae */ /* 0x0003e6000e9a1046 */
[C---:B----4-:R-:W-:Y:S01]  /*af60*/  IMAD.WIDE R8, R3.reuse, 0x4, R230 ;  /* 0x0000000403087825 */ /* 0x050fe200078e02e6 */
[----:B------:R2:W-:Y:S03]  /*af70*/  STL.64 [R1+0x2b0], R18 ;  /* 0x0002b01201007387 */ /* 0x0005e60000100a00 */
[----:B-----5:R-:W-:Y:S01]  /*af80*/  IMAD.WIDE R6, R3, 0x4, R228 ;  /* 0x0000000403067825 */ /* 0x020fe200078e02e4 */
        /* <DEDUP_REMOVED lines=8> */
[----:B----4-:R-:W-:-:S03]  /*b010*/  IMAD.WIDE R16, R4, 0x4, R238 ;  /* 0x0000000404107825 */ /* 0x010fc600078e02ee */
        /* <DEDUP_REMOVED lines=16> */
[----:B------:R-:W-:Y:S04]  /*b120*/  STL.64 [R1+0x1e0], R16 ;  /* 0x0001e01001007387 */ /* 0x000fe80000100a00 */
[----:B------:R-:W-:Y:S04]  /*b130*/  LDGSTS.E [R2+0x7500], desc[UR70][R16.64], !P2 ;  /* 0x0750000010027fae */ /* 0x000fe8000d1a1046 */
[----:B------:R-:W-:Y:S04]  /*b140*/  STL.64 [R1+0x1d8], R14 ;  /* 0x0001d80e01007387 */ /* 0x000fe80000100a00 */
[----:B------:R-:W-:Y:S01]  /*b150*/  LDGSTS.E [R2+0x7580], desc[UR70][R14.64], !P2 ;  /* 0x075800000e027fae */ /* 0x000fe2000d1a1046 */
[----:B---3--:R-:W-:-:S02]  /*b160*/  VIADD R3, R245, 0xffffffe9 ;  /* 0xffffffe9f5037836 */ /* 0x008fc40000000000 */
[----:B------:R-:W-:Y:S01]  /*b170*/  IMAD.SHL.U32 R4, R226, 0x2, RZ ;  /* 0x00000002e2047824 */ /* 0x000fe200078e00ff */
[----:B------:R-:W-:Y:S01]  /*b180*/  STL.64 [R1+0x1d0], R12 ;  /* 0x0001d00c01007387 */ /* 0x000fe20000100a00 */
[----:B------:R-:W-:Y:S01]  /*b190*/  ISETP.GE.U32.AND P3, PT, R5, 0x7fffffd6, PT ;  /* 0x7fffffd60500780c */ /* 0x000fe20003f66070 */
[----:B------:R-:W2:Y:S02]  /*b1a0*/  LDC R245, c[0x0][0x3a0] ;  /* 0x0000e800fff57b82 */ /* 0x000ea40000000800 */
        /* <DEDUP_REMOVED lines=8> */
[----:B----4-:R-:W-:-:S04]  /*b230*/  IMAD.WIDE R20, R4, 0x4, R242 ;  /* 0x0000000404147825 */ /* 0x010fc800078e02f2 */
[----:B-1----:R-:W-:Y:S01]  /*b240*/  IMAD.WIDE R18, R4, 0x4, R240 ;  /* 0x0000000404127825 */ /* 0x002fe200078e02f0 */
[----:B---3--:R-:W-:-:S03]  /*b250*/  LOP3.LUT R6, R252, 0x40, RZ, 0x3c, !PT ;  /* 0x00000040fc067812 */ /* 0x008fc600078e3cff */
[----:B------:R-:W-:Y:S02]  /*b260*/  VIADD R5, R244, 0xffffffed ;  /* 0xffffffedf4057836 */ /* 0x000fe40000000000 */
[----:B------:R-:W-:Y:S01]  /*b270*/  IMAD.WIDE R16, R4, 0x4, R238 ;  /* 0x0000000404107825 */ /* 0x000fe200078e02ee */
[----:B------:R-:W1:Y:S03]  /*b280*/  LDC R244, c[0x0][0x3a0] ;  /* 0x0000e800fff47b82 */ /* 0x000e660000000800 */
[----:B------:R-:W-:Y:S02]  /*b290*/  VIADD R3, R6, UR6 ;  /* 0x0000000606037c36 */ /* 0x000fe40008000000 */
[C---:B------:R-:W-:Y:S01]  /*b2a0*/  IMAD.WIDE R14, R4.reuse, 0x4, R236 ;  /* 0x00000004040e7825 */ /* 0x040fe200078e02ec */
[----:B------:R-:W-:Y:S02]  /*b2b0*/  ISETP.GE.U32.AND P5, PT, R5, 0x7fffffce, PT ;  /* 0x7fffffce0500780c */ /* 0x000fe40003fa6070 */
[----:B------:R3:W-:Y:S01]  /*b2c0*/  LDGSTS.E [R3+0x800], desc[UR70][R20.64], !P1 ;  /* 0x0080000014037fae */ /* 0x0007e2000c9a1046 */
[----:B------:R-:W-:-:S03]  /*b2d0*/  IMAD.WIDE R12, R4, 0x4, R234 ;  /* 0x00000004040c7825 */ /* 0x000fc600078e02ea */
[----:B------:R4:W-:Y:S01]  /*b2e0*/  LDGSTS.E [R3+0x880], desc[UR70][R18.64], !P1 ;  /* 0x0088000012037fae */ /* 0x0009e2000c9a1046 */
[----:B------:R-:W-:-:S03]  /*b2f0*/  IMAD.WIDE R10, R4, 0x4, R232 ;  /* 0x00000004040a7825 */ /* 0x000fc600078e02e8 */
[----:B------:R5:W-:Y:S01]  /*b300*/  LDGSTS.E [R3+0x900], desc[UR70][R16.64], !P1 ;  /* 0x0090000010037fae */ /* 0x000be2000c9a1046 */
[----:B------:R-:W-:-:S03]  /*b310*/  IMAD.WIDE R8, R4, 0x4, R230 ;  /* 0x0000000404087825 */ /* 0x000fc600078e02e6 */
[----:B------:R1:W-:Y:S01]  /*b320*/  LDGSTS.E [R3+0x980], desc[UR70][R14.64], !P1 ;  /* 0x009800000e037fae */ /* 0x0003e2000c9a1046 */
[----:B------:R-:W-:-:S03]  /*b330*/  IMAD.WIDE R6, R4, 0x4, R228 ;  /* 0x0000000404067825 */ /* 0x000fc600078e02e4 */
[----:B------:R3:W-:Y:S01]  /*b340*/  STL.64 [R1+0x780], R20 ;  /* 0x0007801401007387 */ /* 0x0007e20000100a00 */
[----:B------:R-:W-:Y:S02]  /*b350*/  IMAD R4, R226, 0x6, RZ ;  /* 0x00000006e2047824 */ /* 0x000fe400078e02ff */
[----:B------:R-:W-:Y:S01]  /*b360*/  VIADD R5, R227, 0xffffffe5 ;  /* 0xffffffe5e3057836 */ /* 0x000fe20000000000 */
[----:B------:R1:W-:Y:S04]  /*b370*/  LDGSTS.E [R3+0xa00], desc[UR70][R12.64], !P1 ;  /* 0x00a000000c037fae */ /* 0x0003e8000c9a1046 */
        /* <DEDUP_REMOVED lines=8> */
[----:B-----5:R-:W-:Y:S01]  /*b400*/  IMAD.WIDE R16, R4, 0x4, R238 ;  /* 0x0000000404107825 */ /* 0x020fe200078e02ee */
[----:B------:R-:W-:Y:S02]  /*b410*/  ISETP.GE.U32.AND P1, PT, R5, 0x7fffffc6, PT ;  /* 0x7fffffc60500780c */ /* 0x000fe40003f26070 */
[----:B------:R5:W-:Y:S01]  /*b420*/  STL.64 [R1+0x760], R12 ;  /* 0x0007600c01007387 */ /* 0x000be20000100a00 */
[----:B------:R-:W-:Y:S02]  /*b430*/  IMAD R5, R226, 0xa, RZ ;  /* 0x0000000ae2057824 */ /* 0x000fe400078e02ff */
[C---:B-1----:R-:W-:Y:S01]  /*b440*/  IMAD.WIDE R14, R4.reuse, 0x4, R236 ;  /* 0x00000004040e7825 */ /* 0x042fe200078e02ec */
[----:B------:R1:W-:Y:S04]  /*b450*/  STL.64 [R1+0x758], R10 ;  /* 0x0007580a01007387 */ /* 0x0003e80000100a00 */
[----:B------:R3:W-:Y:S01]  /*b460*/  STL.64 [R1+0x750], R8 ;  /* 0x0007500801007387 */ /* 0x0007e20000100a00 */
[----:B-----5:R-:W-:-:S03]  /*b470*/  IMAD.WIDE R12, R4, 0x4, R234 ;  /* 0x00000004040c7825 */ /* 0x020fc600078e02ea */
[----:B------:R5:W-:Y:S01]  /*b480*/  LDGSTS.E [R3+0x1800], desc[UR70][R20.64], !P4 ;  /* 0x0180000014037fae */ /* 0x000be2000e1a1046 */
[----:B-1----:R-:W-:-:S03]  /*b490*/  IMAD.WIDE R10, R4, 0x4, R232 ;  /* 0x00000004040a7825 */ /* 0x002fc600078e02e8 */
[----:B------:R4:W-:Y:S01]  /*b4a0*/  STL.64 [R1+0x748], R6 ;  /* 0x0007480601007387 */ /* 0x0009e20000100a00 */
[----:B---3--:R-:W-:-:S03]  /*b4b0*/  IMAD.WIDE R8, R4, 0x4, R230 ;  /* 0x0000000404087825 */ /* 0x008fc600078e02e6 */
[----:B------:R1:W-:Y:S04]  /*b4c0*/  LDGSTS.E [R3+0x1880], desc[UR70][R18.64], !P4 ;  /* 0x0188000012037fae */ /* 0x0003e8000e1a1046 */
[----:B------:R5:W-:Y:S01]  /*b4d0*/  STL.64 [R1+0x680], R20 ;  /* 0x0006801401007387 */ /* 0x000be20000100a00 */
[----:B----4-:R-:W-:-:S03]  /*b4e0*/  IMAD.WIDE R6, R4, 0x4, R228 ;  /* 0x0000000404067825 */ /* 0x010fc600078e02e4 */
[----:B------:R3:W-:Y:S04]  /*b4f0*/  LDGSTS.E [R3+0x1900], desc[UR70][R16.64], !P4 ;  /* 0x0190000010037fae */ /* 0x0007e8000e1a1046 */
[----:B------:R1:W-:Y:S01]  /*b500*/  STL.64 [R1+0x678], R18 ;  /* 0x0006781201007387 */ /* 0x0003e20000100a00 */
[----:B-----5:R-:W-:-:S03]  /*b510*/  IMAD.WIDE R20, R5, 0x4, R242 ;  /* 0x0000000405147825 */ /* 0x020fc600078e02f2 */
        /* <DEDUP_REMOVED lines=12> */
[----:B-----5:R-:W-:-:S03]  /*b5e0*/  IMAD.WIDE R12, R5, 0x4, R234 ;  /* 0x00000004050c7825 */ /* 0x020fc600078e02ea */
[----:B------:R3:W-:Y:S01]  /*b5f0*/  STL.64 [R1+0x650], R8 ;  /* 0x0006500801007387 */ /* 0x0007e20000100a00 */
[----:B--2---:R-:W-:Y:S02]  /*b600*/  VIADD R4, R245, 0xfffffffc ;  /* 0xfffffffcf5047836 */ /* 0x004fe40000000000 */
[----:B------:R-:W-:Y:S01]  /*b610*/  VIADD R227, R244, 0xffffffe1 ;  /* 0xffffffe1f4e37836 */ /* 0x000fe20000000000 */
[----:B------:R2:W-:Y:S01]  /*b620*/  LDGSTS.E [R3+0x2800], desc[UR70][R20.64], !P3 ;  /* 0x0280000014037fae */ /* 0x0005e2000d9a1046 */
[C---:B-1----:R-:W-:Y:S01]  /*b630*/  IMAD.WIDE R10, R5.reuse, 0x4, R232 ;  /* 0x00000004050a7825 */ /* 0x042fe200078e02e8 */
[----:B------:R-:W1:Y:S02]  /*b640*/  LDC R244, c[0x0][0x3a0] ;  /* 0x0000e800fff47b82 */ /* 0x000e640000000800 */
[----:B------:R4:W-:Y:S01]  /*b650*/  STL.64 [R1+0x648], R6 ;  /* 0x0006480601007387 */ /* 0x0009e20000100a00 */
[----:B---3--:R-:W-:-:S03]  /*b660*/  IMAD.WIDE R8, R5, 0x4, R230 ;  /* 0x0000000405087825 */ /* 0x008fc600078e02e6 */
[----:B------:R3:W-:Y:S02]  /*b670*/  LDGSTS.E [R3+0x2880], desc[UR70][R18.64], !P3 ;  /* 0x0288000012037fae */ /* 0x0007e4000d9a1046 */
[----:B------:R-:W5:Y:S02]  /*b680*/  LDC R245, c[0x0][0x3a0] ;  /* 0x0000e800fff57b82 */ /* 0x000f640000000800 */
[----:B------:R1:W-:Y:S01]  /*b690*/  LDGSTS.E [R3+0x2900], desc[UR70][R16.64], !P3 ;  /* 0x0290000010037fae */ /* 0x0003e2000d9a1046 */
[----:B----4-:R-:W-:-:S03]  /*b6a0*/  IMAD.WIDE R6, R5, 0x4, R228 ;  /* 0x0000000405067825 */ /* 0x010fc600078e02e4 */
        /* <DEDUP_REMOVED lines=11> */
[----:B--2---:R-:W-:-:S03]  /*b760*/  IMAD.WIDE R20, R4, 0x4, R242 ;  /* 0x0000000404147825 */ /* 0x004fc600078e02f2 */
[----:B------:R4:W-:Y:S01]  /*b770*/  STL.64 [R1+0x5a8], R14 ;  /* 0x0005a80e01007387 */ /* 0x0009e20000100a00 */
[----:B---3--:R-:W-:-:S03]  /*b780*/  IMAD.WIDE R18, R4, 0x4, R240 ;  /* 0x0000000404127825 */ /* 0x008fc600078e02f0 */
[----:B------:R2:W-:Y:S01]  /*b790*/  STL.64 [R1+0x5a0], R12 ;  /* 0x0005a00c01007387 */ /* 0x0005e20000100a00 */
[----:B-1----:R-:W-:-:S03]  /*b7a0*/  IMAD.WIDE R16, R4, 0x4, R238 ;  /* 0x0000000404107825 */ /* 0x002fc600078e02ee */
[----:B------:R1:W-:Y:S01]  /*b7b0*/  STL.64 [R1+0x598], R10 ;  /* 0x0005980a01007387 */ /* 0x0003e20000100a00 */
[----:B----4-:R-:W-:-:S03]  /*b7c0*/  IMAD.WIDE R14, R4, 0x4, R236 ;  /* 0x00000004040e7825 */ /* 0x010fc600078e02ec */
[----:B------:R3:W-:Y:S01]  /*b7d0*/  STL.64 [R1+0x590], R8 ;  /* 0x0005900801007387 */ /* 0x0007e20000100a00 */
[----:B--2---:R-:W-:-:S03]  /*b7e0*/  IMAD.WIDE R12, R4, 0x4, R234 ;  /* 0x00000004040c7825 */ /* 0x004fc600078e02ea */
[----:B------:R2:W-:Y:S01]  /*b7f0*/  LDGSTS.E [R3+0x3800], desc[UR70][R20.64], !P6 ;  /* 0x0380000014037fae */ /* 0x0005e2000f1a1046 */
[----:B-1----:R-:W-:-:S03]  /*b800*/  IMAD.WIDE R10, R4, 0x4, R232 ;  /* 0x00000004040a7825 */ /* 0x002fc600078e02e8 */
[----:B------:R1:W-:Y:S01]  /*b810*/  STL.64 [R1+0x588], R6 ;  /* 0x0005880601007387 */ /* 0x0003e20000100a00 */
[----:B---3--:R-:W-:-:S03]  /*b820*/  IMAD.WIDE R8, R4, 0x4, R230 ;  /* 0x0000000404087825 */ /* 0x008fc600078e02e6 */
[----:B------:R3:W-:Y:S04]  /*b830*/  LDGSTS.E [R3+0x3880], desc[UR70][R18.64], !P6 ;  /* 0x0388000012037fae */ /* 0x0007e8000f1a1046 */
[----:B------:R2:W-:Y:S01]  /*b840*/  STL.64 [R1+0x500], R20 ;  /* 0x0005001401007387 */ /* 0x0005e20000100a00 */
[----:B-1----:R-:W-:-:S03]  /*b850*/  IMAD.WIDE R6, R4, 0x4, R228 ;  /* 0x0000000404067825 */ /* 0x002fc600078e02e4 */
        /* <DEDUP_REMOVED lines=9> */
[----:B-1----:R-:W-:-:S03]  /*b8f0*/  IMAD.WIDE R16, R5, 0x4, R238 ;  /* 0x0000000405107825 */ /* 0x002fc600078e02ee */
[----:B------:R2:W-:Y:S04]  /*b900*/  STL.64 [R1+0x4e0], R12 ;  /* 0x0004e00c01007387 */ /* 0x0005e80000100a00 */
[----:B------:R1:W-:Y:S01]  /*b910*/  LDGSTS.E [R3+0x3b00], desc[UR70][R8.64], !P6 ;  /* 0x03b0000008037fae */ /* 0x0003e2000f1a1046 */
[----:B----4-:R-:W-:-:S03]  /*b920*/  IMAD.WIDE R14, R5, 0x4, R236 ;  /* 0x00000004050e7825 */ /* 0x010fc600078e02ec */
[----:B------:R3:W-:Y:S04]  /*b930*/  STL.64 [R1+0x4d8], R10 ;  /* 0x0004d80a01007387 */ /* 0x0007e80000100a00 */
[----:B------:R4:W-:Y:S01]  /*b940*/  LDGSTS.E [R3+0x3b80], desc[UR70][R6.64], !P6 ;  /* 0x03b8000006037fae */ /* 0x0009e2000f1a1046 */
[----:B--2---:R-:W-:-:S03]  /*b950*/  IMAD.WIDE R12, R5, 0x4, R234 ;  /* 0x00000004050c7825 */ /* 0x004fc600078e02ea */
[----:B------:R1:W-:Y:S01]  /*b960*/  STL.64 [R1+0x4d0], R8 ;  /* 0x0004d00801007387 */ /* 0x0003e20000100a00 */
[----:B------:R-:W-:Y:S01]  /*b970*/  ISETP.GE.U32.AND P4, PT, R227, 0x7fffffc2, PT ;  /* 0x7fffffc2e300780c */ /* 0x000fe20003f86070 */
[C---:B---3--:R-:W-:Y:S02]  /*b980*/  IMAD.WIDE R10, R5.reuse, 0x4, R232 ;  /* 0x00000004050a7825 */ /* 0x048fe400078e02e8 */
[----:B------:R2:W-:Y:S04]  /*b990*/  LDGSTS.E [R3+0x4800], desc[UR70][R20.64], !P5 ;  /* 0x0480000014037fae */ /* 0x0005e8000e9a1046 */
[----:B------:R4:W-:Y:S01]  /*b9a0*/  STL.64 [R1+0x4c8], R6 ;  /* 0x0004c80601007387 */ /* 0x0009e20000100a00 */
[----:B------:R-:W-:Y:S02]  /*b9b0*/  VIADD R4, R244, 0xfffffff4 ;  /* 0xfffffff4f4047836 */ /* 0x000fe40000000000 */
[----:B-1----:R-:W-:Y:S01]  /*b9c0*/  IMAD.WIDE R8, R5, 0x4, R230 ;  /* 0x0000000405087825 */ /* 0x002fe200078e02e6 */
[----:B------:R1:W-:Y:S01]  /*b9d0*/  LDGSTS.E [R3+0x4880], desc[UR70][R18.64], !P5 ;  /* 0x0488000012037fae */ /* 0x0003e2000e9a1046 */
[----:B------:R-:W3:Y:S03]  /*b9e0*/  LDC R244, c[0x0][0x3a0] ;  /* 0x0000e800fff47b82 */ /* 0x000ee60000000800 */
[----:B------:R1:W-:Y:S01]  /*b9f0*/  LDGSTS.E [R3+0x4900], desc[UR70][R16.64], !P5 ;  /* 0x0490000010037fae */ /* 0x0003e2000e9a1046 */
[----:B------:R-:W-:-:S02]  /*ba00*/  VIADD R227, R246, 0xfffffff8 ;  /* 0xfffffff8f6e37836 */ /* 0x000fc40000000000 */
[----:B----4-:R-:W-:Y:S01]  /*ba10*/  IMAD.WIDE R6, R5, 0x4, R228 ;  /* 0x0000000405067825 */ /* 0x010fe200078e02e4 */
[----:B------:R4:W-:Y:S01]  /*ba20*/  LDGSTS.E [R3+0x4980], desc[UR70][R14.64], !P5 ;  /* 0x049800000e037fae */ /* 0x0009e2000e9a1046 */
[----:B------:R-:W3:Y:S03]  /*ba30*/  LDC R246, c[0x0][0x3a0] ;  /* 0x0000e800fff67b82 */ /* 0x000ee60000000800 */
        /* <DEDUP_REMOVED lines=12> */
[----:B-1----:R-:W-:-:S03]  /*bb00*/  IMAD.WIDE R18, R4, 0x4, R240 ;  /* 0x0000000404127825 */ /* 0x002fc600078e02f0 */
[----:B------:R1:W-:Y:S01]  /*bb10*/  STL.64 [R1+0x3e8], R12 ;  /* 0x0003e80c01007387 */ /* 0x0003e20000100a00 */
[----:B----4-:R-:W-:-:S03]  /*bb20*/  IMAD.WIDE R16, R4, 0x4, R238 ;  /* 0x0000000404107825 */ /* 0x010fc600078e02ee */
[----:B------:R4:W-:Y:S01]  /*bb30*/  STL.64 [R1+0x3e0], R10 ;  /* 0x0003e00a01007387 */ /* 0x0009e20000100a00 */
[----:B--2---:R-:W-:-:S03]  /*bb40*/  IMAD.WIDE R14, R4, 0x4, R236 ;  /* 0x00000004040e7825 */ /* 0x004fc600078e02ec */
[----:B------:R2:W-:Y:S01]  /*bb50*/  STL.64 [R1+0x3d8], R8 ;  /* 0x0003d80801007387 */ /* 0x0005e20000100a00 */
[----:B-1----:R-:W-:-:S03]  /*bb60*/  IMAD.WIDE R12, R4, 0x4, R234 ;  /* 0x00000004040c7825 */ /* 0x002fc600078e02ea */
[----:B------:R1:W-:Y:S01]  /*bb70*/  LDGSTS.E [R3+0x5800], desc[UR70][R20.64], !P2 ;  /* 0x0580000014037fae */ /* 0x0003e2000d1a1046 */
[----:B----4-:R-:W-:-:S03]  /*bb80*/  IMAD.WIDE R10, R4, 0x4, R232 ;  /* 0x00000004040a7825 */ /* 0x010fc600078e02e8 */
[----:B------:R4:W-:Y:S01]  /*bb90*/  STL.64 [R1+0x3d0], R6 ;  /* 0x0003d00601007387 */ /* 0x0009e20000100a00 */
[----:B--2---:R-:W-:-:S03]  /*bba0*/  IMAD.WIDE R8, R4, 0x4, R230 ;  /* 0x0000000404087825 */ /* 0x004fc600078e02e6 */
[----:B------:R2:W-:Y:S04]  /*bbb0*/  LDGSTS.E [R3+0x5880], desc[UR70][R18.64], !P2 ;  /* 0x0588000012037fae */ /* 0x0005e8000d1a1046 */
[----:B------:R1:W-:Y:S01]  /*bbc0*/  STL.64 [R1+0x340], R20 ;  /* 0x0003401401007387 */ /* 0x0003e20000100a00 */
[----:B----4-:R-:W-:-:S03]  /*bbd0*/  IMAD.WIDE R6, R4, 0x4, R228 ;  /* 0x0000000404067825 */ /* 0x010fc600078e02e4 */
[----:B------:R4:W-:Y:S04]  /*bbe0*/  LDGSTS.E [R3+0x5900], desc[UR70][R16.64], !P2 ;  /* 0x0590000010037fae */ /* 0x0009e8000d1a1046 */
[----:B------:R2:W-:Y:S04]  /*bbf0*/  STL.64 [R1+0x338], R18 ;  /* 0x0003381201007387 */ /* 0x0005e80000100a00 */
[----:B------:R3:W-:Y:S01]  /*bc00*/  LDGSTS.E [R3+0x5980], desc[UR70][R14.64], !P2 ;  /* 0x059800000e037fae */ /* 0x0007e2000d1a1046 */
[----:B-1----:R-:W-:-:S03]  /*bc10*/  IMAD.WIDE R20, R5, 0x4, R242 ;  /* 0x0000000405147825 */ /* 0x002fc600078e02f2 */
        /* <DEDUP_REMOVED lines=11> */
[----:B-1----:R-:W-:-:S03]  /*bcd0*/  IMAD.WIDE R12, R5, 0x4, R234 ;  /* 0x00000004050c7825 */ /* 0x002fc600078e02ea */
[----:B------:R4:W-:Y:S01]  /*bce0*/  STL.64 [R1+0x310], R8 ;  /* 0x0003100801007387 */ /* 0x0009e20000100a00 */
[----:B------:R-:W-:Y:S01]  /*bcf0*/  ISETP.GE.U32.AND P6, PT, R227, 0x7fffffd9, PT ;  /* 0x7fffffd9e300780c */ /* 0x000fe20003fc6070 */
[C---:B--2---:R-:W-:Y:S02]  /*bd00*/  IMAD.WIDE R10, R5.reuse, 0x4, R232 ;  /* 0x00000004050a7825 */ /* 0x044fe400078e02e8 */
[----:B------:R1:W-:Y:S04]  /*bd10*/  LDGSTS.E [R3+0x6800], desc[UR70][R20.64], !P1 ;  /* 0x0680000014037fae */ /* 0x0003e8000c9a1046 */
[----:B------:R3:W-:Y:S01]  /*bd20*/  STL.64 [R1+0x308], R6 ;  /* 0x0003080601007387 */ /* 0x0007e20000100a00 */
[----:B------:R-:W-:Y:S02]  /*bd30*/  VIADD R4, R246, 0xffffffec ;  /* 0xffffffecf6047836 */ /* 0x000fe40000000000 */
[----:B----4-:R-:W-:Y:S01]  /*bd40*/  IMAD.WIDE R8, R5, 0x4, R230 ;  /* 0x0000000405087825 */ /* 0x010fe200078e02e6 */
[----:B------:R2:W-:Y:S01]  /*bd50*/  LDGSTS.E [R3+0x6880], desc[UR70][R18.64], !P1 ;  /* 0x0688000012037fae */ /* 0x0005e2000c9a1046 */
[----:B------:R-:W4:Y:S03]  /*bd60*/  LDC R246, c[0x0][0x3a0] ;  /* 0x0000e800fff67b82 */ /* 0x000f260000000800 */
[----:B------:R1:W-:Y:S01]  /*bd70*/  LDGSTS.E [R3+0x6900], desc[UR70][R16.64], !P1 ;  /* 0x0690000010037fae */ /* 0x0003e2000c9a1046 */
[----:B-----5:R-:W-:-:S02]  /*bd80*/  VIADD R227, R245, 0xfffffff0 ;  /* 0xfffffff0f5e37836 */ /* 0x020fc40000000000 */
[----:B---3--:R-:W-:Y:S01]  /*bd90*/  IMAD.WIDE R6, R5, 0x4, R228 ;  /* 0x0000000405067825 */ /* 0x008fe200078e02e4 */
[----:B------:R3:W-:Y:S01]  /*bda0*/  LDGSTS.E [R3+0x6980], desc[UR70][R14.64], !P1 ;  /* 0x069800000e037fae */ /* 0x0007e2000c9a1046 */
[----:B------:R-:W5:Y:S03]  /*bdb0*/  LDC R245, c[0x0][0x3a0] ;  /* 0x0000e800fff57b82 */ /* 0x000f660000000800 */
[----:B------:R1:W-:Y:S04]  /*bdc0*/  LDGSTS.E [R3+0x6a00], desc[UR70][R12.64], !P1 ;  /* 0x06a000000c037fae */ /* 0x0003e8000c9a1046 */
[----:B------:R1:W-:Y:S04]  /*bdd0*/  LDGSTS.E [R3+0x6a80], desc[UR70][R10.64], !P1 ;  /* 0x06a800000a037fae */ /* 0x0003e8000c9a1046 */
[----:B------:R-:W-:Y:S04]  /*bde0*/  LDGSTS.E [R3+0x6b00], desc[UR70][R8.64], !P1 ;  /* 0x06b0000008037fae */ /* 0x000fe8000c9a1046 */
[----:B------:R1:W-:Y:S01]  /*bdf0*/  LDGSTS.E [R3+0x6b80], desc[UR70][R6.64], !P1 ;  /* 0x06b8000006037fae */ /* 0x0003e2000c9a1046 */
[----:B------:R-:W-:Y:S01]  /*be00*/  ISETP.GE.U32.AND P1, PT, R4, 0x7fffffcd, PT ;  /* 0x7fffffcd0400780c */ /* 0x000fe20003f26070 */
[----:B------:R-:W-:-:S02]  /*be10*/  IMAD R4, R226, 0x1e, RZ ;  /* 0x0000001ee2047824 */ /* 0x000fc400078e02ff */
[----:B------:R1:W-:Y:S04]  /*be20*/  STL.64 [R1+0x278], R20 ;  /* 0x0002781401007387 */ /* 0x0003e80000100a00 */
[----:B------:R2:W-:Y:S01]  /*be30*/  STL.64 [R1+0x270], R18 ;  /* 0x0002701201007387 */ /* 0x0005e20000100a00 */
[----:B------:R-:W-:-:S03]  /*be40*/  IMAD.WIDE R22, R4, 0x4, R242 ;  /* 0x0000000404167825 */ /* 0x000fc600078e02f2 */
[----:B------:R3:W-:Y:S04]  /*be50*/  STL.64 [R1+0x268], R16 ;  /* 0x0002681001007387 */ /* 0x0007e80000100a00 */
[----:B------:R4:W-:Y:S01]  /*be60*/  STL.64 [R1+0x260], R14 ;  /* 0x0002600e01007387 */ /* 0x0009e20000100a00 */
[----:B-1----:R-:W-:-:S03]  /*be70*/  IMAD.WIDE R20, R4, 0x4, R240 ;  /* 0x0000000404147825 */ /* 0x002fc600078e02f0 */
[----:B------:R1:W-:Y:S01]  /*be80*/  STL.64 [R1+0x258], R12 ;  /* 0x0002580c01007387 */ /* 0x0003e20000100a00 */
[----:B--2---:R-:W-:-:S03]  /*be90*/  IMAD.WIDE R18, R4, 0x4, R238 ;  /* 0x0000000404127825 */ /* 0x004fc600078e02ee */
[----:B------:R2:W-:Y:S01]  /*bea0*/  STL.64 [R1+0x250], R10 ;  /* 0x0002500a01007387 */ /* 0x0005e20000100a00 */
[----:B---3--:R-:W-:-:S03]  /*beb0*/  IMAD.WIDE R16, R4, 0x4, R236 ;  /* 0x0000000404107825 */ /* 0x008fc600078e02ec */
[----:B------:R-:W-:Y:S01]  /*bec0*/  STL.64 [R1+0x248], R8 ;  /* 0x0002480801007387 */ /* 0x000fe20000100a00 */
[----:B------:R-:W-:-:S03]  /*bed0*/  IMAD R5, R226, 0x3, RZ ;  /* 0x00000003e2057824 */ /* 0x000fc600078e02ff */
[----:B------:R3:W-:Y:S01]  /*bee0*/  STL.64 [R1+0x240], R6 ;  /* 0x0002400601007387 */ /* 0x0007e20000100a00 */
[----:B----4-:R-:W-:-:S03]  /*bef0*/  IMAD.WIDE R14, R4, 0x4, R234 ;  /* 0x00000004040e7825 */ /* 0x010fc600078e02ea */
[----:B------:R-:W-:Y:S01]  /*bf00*/  STL.64 [R1+0x1b0], R22 ;  /* 0x0001b01601007387 */ /* 0x000fe20000100a00 */
[----:B-1----:R-:W-:-:S03]  /*bf10*/  IMAD.WIDE R12, R4, 0x4, R232 ;  /* 0x00000004040c7825 */ /* 0x002fc600078e02e8 */
[----:B------:R-:W-:Y:S01]  /*bf20*/  LDGSTS.E [R3+0x7800], desc[UR70][R22.64], !P4 ;  /* 0x0780000016037fae */ /* 0x000fe2000e1a1046 */
[----:B--2---:R-:W-:Y:S01]  /*bf30*/  IMAD.WIDE R10, R4, 0x4, R230 ;  /* 0x00000004040a7825 */ /* 0x004fe200078e02e6 */
[----:B---3--:R-:W-:Y:S02]  /*bf40*/  LOP3.LUT R6, R252, 0x60, RZ, 0x3c, !PT ;  /* 0x00000060fc067812 */ /* 0x008fe400078e3cff */
[----:B------:R1:W-:Y:S01]  /*bf50*/  STL.64 [R1+0x1a8], R20 ;  /* 0x0001a81401007387 */ /* 0x0003e20000100a00 */
[----:B------:R-:W-:-:S03]  /*bf60*/  IMAD.WIDE R8, R4, 0x4, R228 ;  /* 0x0000000404087825 */ /* 0x000fc600078e02e4 */
[----:B------:R1:W-:Y:S01]  /*bf70*/  LDGSTS.E [R3+0x7880], desc[UR70][R20.64], !P4 ;  /* 0x0788000014037fae */ /* 0x0003e2000e1a1046 */
[----:B------:R-:W-:Y:S01]  /*bf80*/  VIADD R4, R6, UR6 ;  /* 0x0000000606047c36 */ /* 0x000fe20008000000 */
[----:B------:R-:W-:Y:S02]  /*bf90*/  ISETP.GE.U32.AND P2, PT, R227, 0x7fffffd1, PT ;  /* 0x7fffffd1e300780c */ /* 0x000fe40003f46070 */
[----:B------:R2:W-:Y:S01]  /*bfa0*/  STL.64 [R1+0x1a0], R18 ;  /* 0x0001a01201007387 */ /* 0x0005e20000100a00 */
[----:B------:R-:W-:-:S03]  /*bfb0*/  VIADD R227, R244, 0xffffffe8 ;  /* 0xffffffe8f4e37836 */ /* 0x000fc60000000000 */
[----:B------:R2:W-:Y:S04]  /*bfc0*/  LDGSTS.E [R3+0x7900], desc[UR70][R18.64], !P4 ;  /* 0x0790000012037fae */ /* 0x0005e8000e1a1046 */
[----:B------:R3:W-:Y:S01]  /*bfd0*/  STL.64 [R1+0x198], R16 ;  /* 0x0001981001007387 */ /* 0x0007e20000100a00 */
[----:B-1----:R-:W-:-:S03]  /*bfe0*/  IMAD.WIDE R20, R5, 0x4, R242 ;  /* 0x0000000405147825 */ /* 0x002fc600078e02f2 */
[----:B------:R3:W-:Y:S04]  /*bff0*/  LDGSTS.E [R3+0x7980], desc[UR70][R16.64], !P4 ;  /* 0x0798000010037fae */ /* 0x0007e8000e1a1046 */
[----:B------:R1:W-:Y:S01]  /*c000*/  STL.64 [R1+0x190], R14 ;  /* 0x0001900e01007387 */ /* 0x0003e20000100a00 */
[----:B--2---:R-:W-:-:S03]  /*c010*/  IMAD.WIDE R18, R5, 0x4, R240 ;  /* 0x0000000405127825 */ /* 0x004fc600078e02f0 */
[----:B------:R1:W-:Y:S01]  /*c020*/  LDGSTS.E [R3+0x7a00], desc[UR70][R14.64], !P4 ;  /* 0x07a000000e037fae */ /* 0x0003e2000e1a1046 */
[----:B------:R-:W-:-:S03]  /*c030*/  IMAD.WIDE R6, R5, 0x4, R228 ;  /* 0x0000000405067825 */ /* 0x000fc600078e02e4 */
        /* <DEDUP_REMOVED lines=8> */
[----:B------:R1:W-:Y:S01]  /*c0c0*/  LDGSTS.E [R3+0x7b80], desc[UR70][R8.64], !P4 ;  /* 0x07b8000008037fae */ /* 0x0003e2000e1a1046 */
[----:B------:R-:W-:Y:S01]  /*c0d0*/  ISETP.GE.U32.AND P4, PT, R227, 0x7fffffc9, PT ;  /* 0x7fffffc9e300780c */ /* 0x000fe20003f86070 */
[C---:B---3--:R-:W-:Y:S02]  /*c0e0*/  IMAD.WIDE R10, R5.reuse, 0x4, R232 ;  /* 0x00000004050a7825 */ /* 0x048fe400078e02e8 */
[----:B------:R2:W-:Y:S04]  /*c0f0*/  LDGSTS.E [R4+0xc00], desc[UR70][R20.64], !P3 ;  /* 0x00c0000014047fae */ /* 0x0005e8000d9a1046 */
[----:B------:R3:W-:Y:S01]  /*c100*/  LDGSTS.E [R4+0xc80], desc[UR70][R18.64], !P3 ;  /* 0x00c8000012047fae */ /* 0x0007e2000d9a1046 */
[----:B-1----:R-:W-:-:S03]  /*c110*/  IMAD.WIDE R8, R5, 0x4, R230 ;  /* 0x0000000405087825 */ /* 0x002fc600078e02e6 */
[----:B------:R1:W-:Y:S01]  /*c120*/  LDGSTS.E [R4+0xd00], desc[UR70][R16.64], !P3 ;  /* 0x00d0000010047fae */ /* 0x0003e2000d9a1046 */
[----:B------:R-:W-:-:S03]  /*c130*/  IMAD R5, R226, 0x7, RZ ;  /* 0x00000007e2057824 */ /* 0x000fc600078e02ff */
[----:B------:R4:W-:Y:S01]  /*c140*/  LDGSTS.E [R4+0xd80], desc[UR70][R14.64], !P3 ;  /* 0x00d800000e047fae */ /* 0x0009e2000d9a1046 */
[----:B-----5:R-:W-:-:S03]  /*c150*/  VIADD R227, R245, 0xffffffe4 ;  /* 0xffffffe4f5e37836 */ /* 0x020fc60000000000 */
        /* <DEDUP_REMOVED lines=10> */
[----:B-1----:R-:W-:Y:S01]  /*c200*/  IMAD.WIDE R16, R5, 0x4, R238 ;  /* 0x0000000405107825 */ /* 0x002fe200078e02ee */
[----:B------:R-:W-:Y:S02]  /*c210*/  ISETP.GE.U32.AND P3, PT, R227, 0x7fffffc5, PT ;  /* 0x7fffffc5e300780c */ /* 0x000fe40003f66070 */
[----:B------:R5:W-:Y:S01]  /*c220*/  STL.64 [R1+0x720], R12 ;  /* 0x0007200c01007387 */ /* 0x000be20000100a00 */
[----:B------:R-:W-:Y:S02]  /*c230*/  IMAD R227, R226, 0xb, RZ ;  /* 0x0000000be2e37824 */ /* 0x000fe400078e02ff */
[C---:B----4-:R-:W-:Y:S01]  /*c240*/  IMAD.WIDE R14, R5.reuse, 0x4, R236 ;  /* 0x00000004050e7825 */ /* 0x050fe200078e02ec */
[----:B------:R1:W-:Y:S04]  /*c250*/  STL.64 [R1+0x718], R10 ;  /* 0x0007180a01007387 */ /* 0x0003e80000100a00 */
[----:B------:R2:W-:Y:S01]  /*c260*/  STL.64 [R1+0x710], R8 ;  /* 0x0007100801007387 */ /* 0x0005e20000100a00 */
[----:B-----5:R-:W-:-:S03]  /*c270*/  IMAD.WIDE R12, R5, 0x4, R234 ;  /* 0x00000004050c7825 */ /* 0x020fc600078e02ea */
[----:B------:R4:W-:Y:S01]  /*c280*/  LDGSTS.E [R4+0x1c00], desc[UR70][R20.64], !P6 ;  /* 0x01c0000014047fae */ /* 0x0009e2000f1a1046 */
[----:B-1----:R-:W-:-:S03]  /*c290*/  IMAD.WIDE R10, R5, 0x4, R232 ;  /* 0x00000004050a7825 */ /* 0x002fc600078e02e8 */
        /* <DEDUP_REMOVED lines=21> */
[----:B------:R2:W-:Y:S01]  /*c3f0*/  STL.64 [R1+0x810], R8 ;  /* 0x0008100801007387 */ /* 0x0005e20000100a00 */
[----:B------:R-:W-:Y:S02]  /*c400*/  VIADD R244, R246, 0xffffffe0 ;  /* 0xffffffe0f6f47836 */ /* 0x000fe40000000000 */
[C---:B-1----:R-:W-:Y:S01]  /*c410*/  IMAD.WIDE R10, R227.reuse, 0x4, R232 ;  /* 0x00000004e30a7825 */ /* 0x042fe200078e02e8 */
[----:B------:R-:W-:Y:S04]  /*c420*/  LDGSTS.E [R4+0x2c00], desc[UR70][R20.64], !P5 ;  /* 0x02c0000014047fae */ /* 0x000fe8000e9a1046 */
[----:B------:R3:W-:Y:S01]  /*c430*/  STL.64 [R1+0x808], R6 ;  /* 0x0008080601007387 */ /* 0x0007e20000100a00 */
[----:B--2---:R-:W-:-:S03]  /*c440*/  IMAD.WIDE R8, R227, 0x4, R230 ;  /* 0x00000004e3087825 */ /* 0x004fc600078e02e6 */
[----:B------:R-:W-:Y:S04]  /*c450*/  LDGSTS.E [R4+0x2c80], desc[UR70][R18.64], !P5 ;  /* 0x02c8000012047fae */ /* 0x000fe8000e9a1046 */
[----:B------:R-:W-:Y:S01]  /*c460*/  LDGSTS.E [R4+0x2d00], desc[UR70][R16.64], !P5 ;  /* 0x02d0000010047fae */ /* 0x000fe2000e9a1046 */
[----:B---3--:R-:W-:-:S03]  /*c470*/  IMAD.WIDE R6, R227, 0x4, R228 ;  /* 0x00000004e3067825 */ /* 0x008fc600078e02e4 */
[----:B------:R-:W-:Y:S04]  /*c480*/  LDGSTS.E [R4+0x2d80], desc[UR70][R14.64], !P5 ;  /* 0x02d800000e047fae */ /* 0x000fe8000e9a1046 */
[----:B------:R-:W-:Y:S01]  /*c490*/  LDGSTS.E [R4+0x2e00], desc[UR70][R12.64], !P5 ;  /* 0x02e000000c047fae */ /* 0x000fe2000e9a1046 */
[----:B------:R-:W-:-:S03]  /*c4a0*/  IMAD R248, R226, 0xf, RZ ;  /* 0x0000000fe2f87824 */ /* 0x000fc600078e02ff */
[----:B------:R-:W-:Y:S01]  /*c4b0*/  LDGSTS.E [R4+0x2e80], desc[UR70][R10.64], !P5 ;  /* 0x02e800000a047fae */ /* 0x000fe2000e9a1046 */
[----:B------:R-:W-:-:S03]  /*c4c0*/  IMAD R247, R226, 0x13, RZ ;  /* 0x00000013e2f77824 */ /* 0x000fc600078e02ff */
[----:B------:R-:W-:Y:S01]  /*c4d0*/  LDGSTS.E [R4+0x2f00], desc[UR70][R8.64], !P5 ;  /* 0x02f0000008047fae */ /* 0x000fe2000e9a1046 */
[----:B------:R-:W-:-:S03]  /*c4e0*/  IMAD R249, R226, 0x17, RZ ;  /* 0x00000017e2f97824 */ /* 0x000fc600078e02ff */
[----:B------:R-:W-:Y:S01]  /*c4f0*/  STL.64 [R1+0x800], R20 ;  /* 0x0008001401007387 */ /* 0x000fe20000100a00 */
[----:B------:R-:W-:-:S03]  /*c500*/  IMAD.WIDE R82, R248, 0x4, R242 ;  /* 0x00000004f8527825 */ /* 0x000fc600078e02f2 */
[----:B------:R1:W-:Y:S01]  /*c510*/  LDGSTS.E [R4+0x2f80], desc[UR70][R6.64], !P5 ;  /* 0x02f8000006047fae */ /* 0x0003e2000e9a1046 */
[----:B------:R-:W-:Y:S01]  /*c520*/  ISETP.GE.AND P5, PT, R250, R244, PT ;  /* 0x000000f4fa00720c */ /* 0x000fe20003fa6270 */
[C---:B------:R-:W-:Y:S02]  /*c530*/  IMAD R250, R226.reuse, 0x1b, RZ ;  /* 0x0000001be2fa7824 */ /* 0x040fe400078e02ff */
[----:B------:R-:W-:Y:S01]  /*c540*/  STL.64 [R1+0x7f8], R18 ;  /* 0x0007f81201007387 */ /* 0x000fe20000100a00 */
[----:B------:R-:W-:Y:S02]  /*c550*/  IMAD R251, R226, 0x1f, RZ ;  /* 0x0000001fe2fb7824 */ /* 0x000fe400078e02ff */
[--C-:B------:R-:W-:Y:S01]  /*c560*/  IMAD.WIDE R66, R247, 0x4, R242.reuse ;  /* 0x00000004f7427825 */ /* 0x100fe200078e02f2 */
[----:B------:R-:W-:Y:S01]  /*c570*/  STL.64 [R1+0x7f0], R16 ;  /* 0x0007f01001007387 */ /* 0x000fe20000100a00 */
[----:B------:R-:W-:Y:S01]  /*c580*/  ISETP.GE.U32.AND P6, PT, R244, 0x7fffffc1, PT ;  /* 0x7fffffc1f400780c */ /* 0x000fe20003fc6070 */
[----:B------:R-:W2:Y:S02]  /*c590*/  LDC.64 R226, c[0x0][0x3a8] ;  /* 0x0000ea00ffe27b82 */ /* 0x000ea40000000a00 */
[----:B------:R-:W-:Y:S01]  /*c5a0*/  STL.64 [R1+0x7e8], R14 ;  /* 0x0007e80e01007387 */ /* 0x000fe20000100a00 */
[----:B------:R-:W-:-:S03]  /*c5b0*/  IMAD.WIDE R56, R249, 0x4, R242 ;  /* 0x00000004f9387825 */ /* 0x000fc600078e02f2 */
[----:B------:R-:W-:Y:S01]  /*c5c0*/  STL.64 [R1+0x7e0], R12 ;  /* 0x0007e00c01007387 */ /* 0x000fe20000100a00 */
[----:B------:R-:W-:-:S03]  /*c5d0*/  IMAD.WIDE R40, R250, 0x4, R242 ;  /* 0x00000004fa287825 */ /* 0x000fc600078e02f2 */
[----:B------:R-:W-:Y:S01]  /*c5e0*/  STL.64 [R1+0x7d8], R10 ;  /* 0x0007d80a01007387 */ /* 0x000fe20000100a00 */
[----:B------:R-:W-:-:S03]  /*c5f0*/  IMAD.WIDE R80, R248, 0x4, R240 ;  /* 0x00000004f8507825 */ /* 0x000fc600078e02f0 */
[----:B------:R-:W-:Y:S01]  /*c600*/  STL.64 [R1+0x7d0], R8 ;  /* 0x0007d00801007387 */ /* 0x000fe20000100a00 */
[----:B------:R-:W-:-:S03]  /*c610*/  IMAD.WIDE R28, R251, 0x4, R242 ;  /* 0x00000004fb1c7825 */ /* 0x000fc600078e02f2 */
[----:B------:R1:W-:Y:S01]  /*c620*/  STL.64 [R1+0x7c8], R6 ;  /* 0x0007c80601007387 */ /* 0x0003e20000100a00 */
[----:B------:R-:W-:-:S03]  /*c630*/  IMAD.WIDE R78, R248, 0x4, R238 ;  /* 0x00000004f84e7825 */ /* 0x000fc600078e02ee */
[----:B------:R3:W-:Y:S01]  /*c640*/  STL.64 [R1+0x4c0], R82 ;  /* 0x0004c05201007387 */ /* 0x0007e20000100a00 */
        /* <DEDUP_REMOVED lines=8> */
[----:B------:R-:W-:Y:S01]  /*c6d0*/  IMAD.WIDE R68, R248, 0x4, R228 ;  /* 0x00000004f8447825 */ /* 0x000fe200078e02e4 */
[C---:B-1----:R-:W-:Y:S02]  /*c6e0*/  LOP3.LUT R7, R252.reuse, 0x30, RZ, 0x3c, !PT ;  /* 0x00000030fc077812 */ /* 0x042fe400078e3cff */
[----:B------:R-:W-:Y:S01]  /*c6f0*/  STL.64 [R1+0x170], R28 ;  /* 0x0001701c01007387 */ /* 0x000fe20000100a00 */
[----:B------:R-:W-:Y:S01]  /*c700*/  LOP3.LUT R6, R252, 0x50, RZ, 0x3c, !PT ;  /* 0x00000050fc067812 */ /* 0x000fe200078e3cff */
[C---:B------:R-:W-:Y:S02]  /*c710*/  IMAD.WIDE R64, R247.reuse, 0x4, R240 ;  /* 0x00000004f7407825 */ /* 0x040fe400078e02f0 */
[----:B------:R1:W-:Y:S02]  /*c720*/  STL.64 [R1+0x4b0], R78 ;  /* 0x0004b04e01007387 */ /* 0x0003e40000100a00 */
[----:B------:R-:W-:-:S02]  /*c730*/  IMAD.WIDE R62, R247, 0x4, R238 ;  /* 0x00000004f73e7825 */ /* 0x000fc400078e02ee */
[----:B------:R5:W-:Y:S02]  /*c740*/  STL.64 [R1+0x4a8], R76 ;  /* 0x0004a84c01007387 */ /* 0x000be40000100a00 */
[C---:B------:R-:W-:Y:S02]  /*c750*/  IMAD.WIDE R60, R247.reuse, 0x4, R236 ;  /* 0x00000004f73c7825 */ /* 0x040fe400078e02ec */
[----:B------:R1:W-:Y:S02]  /*c760*/  STL.64 [R1+0x4a0], R74 ;  /* 0x0004a04a01007387 */ /* 0x0003e40000100a00 */
[C---:B------:R-:W-:Y:S02]  /*c770*/  IMAD.WIDE R58, R247.reuse, 0x4, R234 ;  /* 0x00000004f73a7825 */ /* 0x040fe400078e02ea */
[----:B------:R1:W-:Y:S02]  /*c780*/  STL.64 [R1+0x498], R72 ;  /* 0x0004984801007387 */ /* 0x0003e40000100a00 */
[----:B------:R-:W-:-:S02]  /*c790*/  IMAD.WIDE R16, R247, 0x4, R232 ;  /* 0x00000004f7107825 */ /* 0x000fc400078e02e8 */
[----:B------:R1:W-:Y:S02]  /*c7a0*/  STL.64 [R1+0x490], R70 ;  /* 0x0004904601007387 */ /* 0x0003e40000100a00 */
[----:B------:R-:W-:Y:S02]  /*c7b0*/  VIADD R245, R7, UR6 ;  /* 0x0000000607f57c36 */ /* 0x000fe40008000000 */
[----:B------:R1:W-:Y:S01]  /*c7c0*/  STL.64 [R1+0x168], R68 ;  /* 0x0001684401007387 */ /* 0x0003e20000100a00 */
[----:B------:R-:W-:Y:S02]  /*c7d0*/  VIADD R244, R6, UR6 ;  /* 0x0000000606f47c36 */ /* 0x000fe40008000000 */
[C---:B------:R-:W-:Y:S01]  /*c7e0*/  IMAD.WIDE R10, R247.reuse, 0x4, R230 ;  /* 0x00000004f70a7825 */ /* 0x040fe200078e02e6 */
[----:B------:R1:W-:Y:S03]  /*c7f0*/  STL.64 [R1+0x160], R64 ;  /* 0x0001604001007387 */ /* 0x0003e60000100a00 */
[----:B------:R-:W-:Y:S01]  /*c800*/  IMAD.WIDE R6, R247, 0x4, R228 ;  /* 0x00000004f7067825 */ /* 0x000fe200078e02e4 */
[----:B------:R1:W-:Y:S03]  /*c810*/  STL.64 [R1+0x158], R62 ;  /* 0x0001583e01007387 */ /* 0x0003e60000100a00 */
[C---:B------:R-:W-:Y:S01]  /*c820*/  IMAD.WIDE R54, R249.reuse, 0x4, R240 ;  /* 0x00000004f9367825 */ /* 0x040fe200078e02f0 */
[----:B------:R1:W-:Y:S03]  /*c830*/  STL.64 [R1+0x150], R60 ;  /* 0x0001503c01007387 */ /* 0x0003e60000100a00 */
[C---:B------:R-:W-:Y:S01]  /*c840*/  IMAD.WIDE R52, R249.reuse, 0x4, R238 ;  /* 0x00000004f9347825 */ /* 0x040fe200078e02ee */
[----:B------:R1:W-:Y:S03]  /*c850*/  STL.64 [R1+0x148], R58 ;  /* 0x0001483a01007387 */ /* 0x0003e60000100a00 */
[C---:B------:R-:W-:Y:S01]  /*c860*/  IMAD.WIDE R50, R249.reuse, 0x4, R236 ;  /* 0x00000004f9327825 */ /* 0x040fe200078e02ec */
[----:B------:R-:W-:Y:S03]  /*c870*/  STL.64 [R1+0x140], R16 ;  /* 0x0001401001007387 */ /* 0x000fe60000100a00 */
[----:B------:R-:W-:Y:S01]  /*c880*/  IMAD.WIDE R48, R249, 0x4, R234 ;  /* 0x00000004f9307825 */ /* 0x000fe200078e02ea */
[----:B------:R1:W-:Y:S01]  /*c890*/  STL.64 [R1+0x138], R10 ;  /* 0x0001380a01007387 */ /* 0x0003e20000100a00 */
[----:B------:R-:W-:-:S02]  /*c8a0*/  LOP3.LUT R8, R252, 0x10, RZ, 0x3c, !PT ;  /* 0x00000010fc087812 */ /* 0x000fc400078e3cff */
[C---:B------:R-:W-:Y:S01]  /*c8b0*/  IMAD.WIDE R46, R249.reuse, 0x4, R232 ;  /* 0x00000004f92e7825 */ /* 0x040fe200078e02e8 */
[----:B------:R1:W-:Y:S03]  /*c8c0*/  STL.64 [R1+0x130], R6 ;  /* 0x0001300601007387 */ /* 0x0003e60000100a00 */
        /* <DEDUP_REMOVED lines=9> */
[----:B------:R1:W-:Y:S03]  /*c960*/  STL.64 [R1+0x108], R46 ;  /* 0x0001082e01007387 */ /* 0x0003e60000100a00 */
[----:B------:R-:W-:Y:S01]  /*c970*/  IMAD.WIDE R32, R250, 0x4, R234 ;  /* 0x00000004fa207825 */ /* 0x000fe200078e02ea */
[----:B------:R1:W-:Y:S03]  /*c980*/  STL.64 [R1+0x100], R44 ;  /* 0x0001002c01007387 */ /* 0x0003e60000100a00 */
[----:B------:R-:W-:Y:S01]  /*c990*/  VIADD R246, R8, UR6 ;  /* 0x0000000608f67c36 */ /* 0x000fe20008000000 */
[----:B------:R1:W-:Y:S01]  /*c9a0*/  STL.64 [R1+0xf8], R42 ;  /* 0x0000f82a01007387 */ /* 0x0003e20000100a00 */
[----:B------:R-:W-:-:S03]  /*c9b0*/  IMAD.WIDE R14, R250, 0x4, R232 ;  /* 0x00000004fa0e7825 */ /* 0x000fc600078e02e8 */
        /* <DEDUP_REMOVED lines=16> */
[----:B------:R1:W-:Y:S04]  /*cac0*/  STL.64 [R1+0xb0], R24 ;  /* 0x0000b01801007387 */ /* 0x0003e80000100a00 */
[----:B------:R1:W-:Y:S04]  /*cad0*/  STL.64 [R1+0xa8], R22 ;  /* 0x0000a81601007387 */ /* 0x0003e80000100a00 */
[----:B------:R-:W-:Y:S04]  /*cae0*/  LDGSTS.E [R4+0x3c00], desc[UR70][R82.64], !P2 ;  /* 0x03c0000052047fae */ /* 0x000fe8000d1a1046 */
[----:B------:R1:W-:Y:S04]  /*caf0*/  STL.64 [R1+0xa0], R20 ;  /* 0x0000a01401007387 */ /* 0x0003e80000100a00 */
[----:B------:R-:W-:Y:S04]  /*cb00*/  LDGSTS.E [R4+0x3c80], desc[UR70][R80.64], !P2 ;  /* 0x03c8000050047fae */ /* 0x000fe8000d1a1046 */
[----:B---3--:R-:W3:Y:S04]  /*cb10*/  LDL.LU.64 R82, [R1+0x22a0] ;  /* 0x0022a00001527983 */ /* 0x008ee80000300a00 */
[----:B------:R-:W-:Y:S04]  /*cb20*/  LDGSTS.E [R4+0x3d00], desc[UR70][R78.64], !P2 ;  /* 0x03d000004e047fae */ /* 0x000fe8000d1a1046 */
[----:B------:R1:W-:Y:S04]  /*cb30*/  STL.64 [R1+0x98], R18 ;  /* 0x0000981201007387 */ /* 0x0003e80000100a00 */
[----:B------:R-:W-:Y:S04]  /*cb40*/  LDGSTS.E [R4+0x3d80], desc[UR70][R76.64], !P2 ;  /* 0x03d800004c047fae */ /* 0x000fe8000d1a1046 */
[----:B----4-:R-:W4:Y:S04]  /*cb50*/  LDL.LU.64 R80, [R1+0x2298] ;  /* 0x0022980001507983 */ /* 0x010f280000300a00 */
[----:B------:R-:W-:Y:S04]  /*cb60*/  LDGSTS.E [R4+0x3e00], desc[UR70][R74.64], !P2 ;  /* 0x03e000004a047fae */ /* 0x000fe8000d1a1046 */
[----:B------:R2:W-:Y:S04]  /*cb70*/  STL.64 [R1+0x90], R12 ;  /* 0x0000900c01007387 */ /* 0x0005e80000100a00 */
[----:B------:R-:W-:Y:S04]  /*cb80*/  LDGSTS.E [R4+0x3e80], desc[UR70][R72.64], !P2 ;  /* 0x03e8000048047fae */ /* 0x000fe8000d1a1046 */
[----:B-1----:R-:W3:Y:S04]  /*cb90*/  LDL.LU.64 R78, [R1+0x2290] ;  /* 0x00229000014e7983 */ /* 0x002ee80000300a00 */
[----:B------:R-:W-:Y:S04]  /*cba0*/  LDGSTS.E [R4+0x3f00], desc[UR70][R70.64], !P2 ;  /* 0x03f0000046047fae */ /* 0x000fe8000d1a1046 */
[----:B-----5:R-:W5:Y:S04]  /*cbb0*/  LDL.LU.64 R76, [R1+0x2288] ;  /* 0x00228800014c7983 */ /* 0x020f680000300a00 */
[----:B------:R-:W-:Y:S04]  /*cbc0*/  LDGSTS.E [R4+0x3f80], desc[UR70][R68.64], !P2 ;  /* 0x03f8000044047fae */ /* 0x000fe8000d1a1046 */
[----:B------:R-:W3:Y:S04]  /*cbd0*/  LDL.LU.64 R74, [R1+0x2280] ;  /* 0x00228000014a7983 */ /* 0x000ee80000300a00 */
        /* <DEDUP_REMOVED lines=17> */
[----:B------:R-:W3:Y:S04]  /*ccf0*/  LDL.64 R10, [R1+0x88] ;  /* 0x00008800010a7983 */ /* 0x000ee80000100a00 */
[----:B------:R-:W4:Y:S04]  /*cd00*/  LDL.64 R16, [R1+0x48] ;  /* 0x0000480001107983 */ /* 0x000f280000100a00 */
[----:B------:R-:W5:Y:S04]  /*cd10*/  LDL.64 R6, [R1+0x8] ;  /* 0x0000080001067983 */ /* 0x000f680000100a00 */
[----:B------:R-:W-:Y:S04]  /*cd20*/  LDGSTS.E [R4+0x5c80], desc[UR70][R54.64], !P4 ;  /* 0x05c8000036047fae */ /* 0x000fe8000e1a1046 */
[----:B------:R-:W5:Y:S04]  /*cd30*/  LDL.LU.64 R56, [R1+0x2238] ;  /* 0x0022380001387983 */ /* 0x000f680000300a00 */
        /* <DEDUP_REMOVED lines=16> */
[----:B------:R-:W-:Y:S01]  /*ce40*/  LDGSTS.E [R4+0x6d00], desc[UR70][R36.64], !P3 ;  /* 0x06d0000024047fae */ /* 0x000fe2000d9a1046 */
[----:B------:R-:W-:-:S03]  /*ce50*/  IMAD.WIDE R248, R251, 0x4, R228 ;  /* 0x00000004fbf87825 */ /* 0x000fc600078e02e4 */
        /* <DEDUP_REMOVED lines=8> */
[----:B------:R-:W5:Y:S04]  /*cee0*/  LDL.64 R250, [R1+0x40] ;  /* 0x0000400001fa7983 */ /* 0x000f680000100a00 */
[----:B------:R-:W5:Y:S04]  /*cef0*/  LDL.64 R14, [R1] ;  /* 0x00000000010e7983 */ /* 0x000f680000100a00 */
[----:B------:R-:W5:Y:S04]  /*cf00*/  LDL.64 R8, [R1+0x80] ;  /* 0x0000800001087983 */ /* 0x000f680000100a00 */
[----:B------:R-:W-:Y:S04]  /*cf10*/  LDGSTS.E [R4+0x6f80], desc[UR70][R30.64], !P3 ;  /* 0x06f800001e047fae */ /* 0x000fe8000d9a1046 */
[----:B------:R-:W-:Y:S04]  /*cf20*/  LDGSTS.E [R4+0x7c00], desc[UR70][R28.64], !P6 ;  /* 0x07c000001c047fae */ /* 0x000fe8000f1a1046 */
[----:B------:R-:W-:Y:S04]  /*cf30*/  LDGSTS.E [R4+0x7c80], desc[UR70][R26.64], !P6 ;  /* 0x07c800001a047fae */ /* 0x000fe8000f1a1046 */
[----:B------:R-:W5:Y:S04]  /*cf40*/  LDL.LU.64 R30, [R1+0x21d0] ;  /* 0x0021d000011e7983 */ /* 0x000f680000300a00 */
[----:B------:R-:W5:Y:S04]  /*cf50*/  LDL.LU.64 R28, [R1+0x21c8] ;  /* 0x0021c800011c7983 */ /* 0x000f680000300a00 */
[----:B------:R-:W5:Y:S04]  /*cf60*/  LDL.LU.64 R26, [R1+0x21c0] ;  /* 0x0021c000011a7983 */ /* 0x000f680000300a00 */
        /* <DEDUP_REMOVED lines=9> */
[----:B------:R-:W0:Y:S04]  /*d000*/  LDGDEPBAR ;  /* 0x00000000000079af */ /* 0x000e280000000000 */
[----:B------:R-:W5:Y:S04]  /*d010*/  LDL.LU.64 R18, [R1+0x21a0] ;  /* 0x0021a00001127983 */ /* 0x000f680000300a00 */
[----:B--2---:R-:W2:Y:S04]  /*d020*/  LDL.LU.64 R12, [R1+0x2198] ;  /* 0x00219800010c7983 */ /* 0x004ea80000300a00 */
[----:B---3--:R-:W-:Y:S04]  /*d030*/  LDGSTS.E [R0+0x10000], desc[UR70][R10.64], P0 ;  /* 0x100000000a007fae */ /* 0x008fe800081a1046 */
[----:B----4-:R-:W-:Y:S04]  /*d040*/  LDGSTS.E [R0+0x10400], desc[UR70][R16.64], P0 ;  /* 0x1040000010007fae */ /* 0x010fe800081a1046 */
[----:B-----5:R-:W-:Y:S04]  /*d050*/  LDGSTS.E [R0+0x10800], desc[UR70][R6.64], P0 ;  /* 0x1080000006007fae */ /* 0x020fe800081a1046 */
[----:B------:R-:W3:Y:S04]  /*d060*/  LDL.LU.64 R10, [R1+0x2190] ;  /* 0x00219000010a7983 */ /* 0x000ee80000300a00 */
[----:B------:R-:W4:Y:S04]  /*d070*/  LDL.64 R16, [R1+0x78] ;  /* 0x0000780001107983 */ /* 0x000f280000100a00 */
[----:B------:R-:W5:Y:S04]  /*d080*/  LDL.64 R6, [R1+0x38] ;  /* 0x0000380001067983 */ /* 0x000f680000100a00 */
[----:B------:R-:W-:Y:S04]  /*d090*/  LDGSTS.E [R0+0x10c00], desc[UR70][R20.64], P0 ;  /* 0x10c0000014007fae */ /* 0x000fe800081a1046 */
        /* <DEDUP_REMOVED lines=15> */
[----:B------:R-:W2:Y:S04]  /*d190*/  LDL.LU.64 R8, [R1+0x2188] ;  /* 0x0021880001087983 */ /* 0x000ea80000300a00 */
[----:B------:R-:W3:Y:S04]  /*d1a0*/  LDL.64 R250, [R1+0x70] ;  /* 0x0000700001fa7983 */ /* 0x000ee80000100a00 */
[----:B------:R-:W3:Y:S04]  /*d1b0*/  LDL.64 R14, [R1+0x30] ;  /* 0x00003000010e7983 */ /* 0x000ee80000100a00 */
        /* <DEDUP_REMOVED lines=13> */
[----:B----4-:R-:W-:Y:S04]  /*d290*/  LDGSTS.E [R2+0x10100], desc[UR70][R16.64], P0 ;  /* 0x1010000010027fae */ /* 0x010fe800081a1046 */
[----:B-----5:R-:W-:Y:S04]  /*d2a0*/  LDGSTS.E [R2+0x10500], desc[UR70][R6.64], P0 ;  /* 0x1050000006027fae */ /* 0x020fe800081a1046 */
[----:B------:R-:W4:Y:S04]  /*d2b0*/  LDL.64 R16, [R1+0x68] ;  /* 0x0000680001107983 */ /* 0x000f280000100a00 */
[----:B------:R-:W5:Y:S04]  /*d2c0*/  LDL.64 R6, [R1+0x28] ;  /* 0x0000280001067983 */ /* 0x000f680000100a00 */
[----:B--2---:R-:W-:Y:S04]  /*d2d0*/  LDGSTS.E [R2+0x10900], desc[UR70][R8.64], P0 ;  /* 0x1090000008027fae */ /* 0x004fe800081a1046 */
        /* <DEDUP_REMOVED lines=13> */
[----:B---3--:R-:W-:Y:S04]  /*d3b0*/  LDGSTS.E [R245+0x10180], desc[UR70][R250.64], P0 ;  /* 0x10180000faf57fae */ /* 0x008fe800081a1046 */
[----:B------:R-:W-:Y:S04]  /*d3c0*/  LDGSTS.E [R245+0x10580], desc[UR70][R14.64], P0 ;  /* 0x105800000ef57fae */ /* 0x000fe800081a1046 */
[----:B------:R-:W-:Y:S04]  /*d3d0*/  LDGSTS.E [R245+0x10980], desc[UR70][R10.64], P0 ;  /* 0x109800000af57fae */ /* 0x000fe800081a1046 */
[----:B------:R-:W-:Y:S04]  /*d3e0*/  LDGSTS.E [R245+0x10d80], desc[UR70][R26.64], P0 ;  /* 0x10d800001af57fae */ /* 0x000fe800081a1046 */
[----:B------:R-:W2:Y:S04]  /*d3f0*/  LDL.64 R14, [R1+0x60] ;  /* 0x00006000010e7983 */ /* 0x000ea80000100a00 */
        /* <DEDUP_REMOVED lines=28> */
[----:B------:R-:W3:Y:S04]  /*d5c0*/  LDL.64 R250, [R1+0x20] ;  /* 0x0000200001fa7983 */ /* 0x000ee80000100a00 */
[----:B------:R-:W4:Y:S04]  /*d5d0*/  LDL.64 R16, [R1+0x58] ;  /* 0x0000580001107983 */ /* 0x000f280000100a00 */
[----:B------:R-:W5:Y:S04]  /*d5e0*/  LDL.64 R6, [R1+0x18] ;  /* 0x0000180001067983 */ /* 0x000f680000100a00 */
[----:B--2---:R-:W-:Y:S04]  /*d5f0*/  LDGSTS.E [R244+0x10280], desc[UR70][R14.64], P0 ;  /* 0x102800000ef47fae */ /* 0x004fe800081a1046 */
[----:B------:R-:W2:Y:S04]  /*d600*/  LDL.LU.64 R14, [R1+0x2180] ;  /* 0x00218000010e7983 */ /* 0x000ea80000300a00 */
[----:B---3--:R-:W-:Y:S04]  /*d610*/  LDGSTS.E [R244+0x10680], desc[UR70][R250.64], P0 ;  /* 0x10680000faf47fae */ /* 0x008fe800081a1046 */
[----:B------:R-:W3:Y:S04]  /*d620*/  LDL.64 R250, [R1+0x50] ;  /* 0x0000500001fa7983 */ /* 0x000ee80000100a00 */
        /* <DEDUP_REMOVED lines=16> */
[----:B------:R-:W2:Y:S04]  /*d730*/  LDL.LU.64 R16, [R1+0x2178] ;  /* 0x0021780001107983 */ /* 0x000ea80000300a00 */
[----:B------:R-:W4:Y:S01]  /*d740*/  LDL.LU.64 R6, [R1+0x2170] ;  /* 0x0021700001067983 */ /* 0x000f220000300a00 */
[----:B------:R-:W-:-:S05]  /*d750*/  LOP3.LUT R5, R252, 0x70, RZ, 0x3c, !PT ;  /* 0x00000070fc057812 */ /* 0x000fca00078e3cff */
[----:B------:R-:W-:Y:S01]  /*d760*/  VIADD R5, R5, UR6 ;  /* 0x0000000605057c36 */ /* 0x000fe20008000000 */
        /* <DEDUP_REMOVED lines=14> */
[----:B---3--:R1:W-:Y:S04]  /*d850*/  LDGSTS.E [R5+0x10380], desc[UR70][R250.64], P0 ;  /* 0x10380000fa057fae */ /* 0x0083e800081a1046 */
[----:B----4-:R-:W-:Y:S04]  /*d860*/  LDGSTS.E [R5+0x10780], desc[UR70][R6.64], P0 ;  /* 0x1078000006057fae */ /* 0x010fe800081a1046 */
[----:B------:R-:W-:Y:S04]  /*d870*/  LDGSTS.E [R5+0x10b80], desc[UR70][R18.64], P0 ;  /* 0x10b8000012057fae */ /* 0x000fe800081a1046 */
[----:B------:R-:W-:Y:S04]  /*d880*/  LDGSTS.E [R5+0x10f80], desc[UR70][R34.64], P0 ;  /* 0x10f8000022057fae */ /* 0x000fe800081a1046 */
[----:B------:R-:W2:Y:S04]  /*d890*/  LDL.LU.64 R6, [R1+0x2168] ;  /* 0x0021680001067983 */ /* 0x000ea80000300a00 */
[----:B------:R3:W-:Y:S04]  /*d8a0*/  LDGSTS.E [R5+0x11380], desc[UR70][R50.64], P0 ;  /* 0x1138000032057fae */ /* 0x0007e800081a1046 */
        /* <DEDUP_REMOVED lines=9> */
[----:B------:R-:W-:Y:S01]  /*d940*/  LDGSTS.E [R5+0x13b80], desc[UR70][R210.64], P0 ;  /* 0x13b80000d2057fae */ /* 0x000fe200081a1046 */
[----:B------:R-:W-:Y:S01]  /*d950*/  UIADD3 UR7, UPT, UPT, UR7, -0x40, URZ ;  /* 0xffffffc007077890 */ /* 0x000fe2000fffe0ff */
[----:B------:R-:W-:Y:S01]  /*d960*/  SEL R252, RZ, 0x4, P5 ;  /* 0x00000004fffc7807 */ /* 0x000fe20002800000 */
[----:B------:R-:W-:-:S02]  /*d970*/  UISETP.GE.AND UP2, UPT, UR4, 0x20, UPT ;  /* 0x000000200400788c */ /* 0x000fc4000bf46270 */
[----:B------:R-:W-:Y:S02]  /*d980*/  UISETP.GT.AND UP0, UPT, UR4, 0x3f, UPT ;  /* 0x0000003f0400788c */ /* 0x000fe4000bf04270 */
[----:B------:R-:W-:Y:S01]  /*d990*/  UISETP.GE.U32.AND UP1, UPT, UR7, 0x7fffffa1, UPT ;  /* 0x7fffffa10700788c */ /* 0x000fe2000bf26070 */
[----:B--2---:R2:W-:Y:S04]  /*d9a0*/  LDGSTS.E [R5+0x13f80], desc[UR70][R6.64], P0 ;  /* 0x13f8000006057fae */ /* 0x0045e800081a1046 */
[----:B------:R-:W0:Y:S01]  /*d9b0*/  LDGDEPBAR ;  /* 0x00000000000079af */ /* 0x000e220000000000 */
[----:B------:R-:W-:Y:S06]  /*d9c0*/  BAR.SYNC.DEFER_BLOCKING 0x0 ;  /* 0x0000000000007b1d */ /* 0x000fec0000010000 */
[----:B------:R4:W-:Y:S01]  /*d9d0*/  STL.64 [R1+0x22c0], R204 ;  /* 0x0022c0cc01007387 */ /* 0x0009e20000100a00 */
[----:B------:R-:W-:Y:S01]  /*d9e0*/  PLOP3.LUT P0, PT, PT, PT, UP0, 0x80, 0x8 ;  /* 0x000000000008781c */ /* 0x000fe20003f0f008 */
[----:B-1----:R-:W1:Y:S02]  /*d9f0*/  LDC R250, c[0x0][0x3a0] ;  /* 0x0000e800fffa7b82 */ /* 0x002e640000000800 */
[----:B------:R-:W-:Y:S01]  /*da00*/  STL.64 [R1+0x22b8], R220 ;  /* 0x0022b8dc01007387 */ /* 0x000fe20000100a00 */
[----:B------:R-:W-:-:S03]  /*da10*/  SEL R247, R252, RZ, P0 ;  /* 0x000000fffcf77207 */ /* 0x000fc60000000000 */
[----:B------:R-:W-:Y:S01]  /*da20*/  STL.64 [R1+0x22b0], R14 ;  /* 0x0022b00e01007387 */ /* 0x000fe20000100a00 */
[----:B------:R-:W-:Y:S01]  /*da30*/  ISETP.NE.U32.AND P0, PT, R247, RZ, PT ;  /* 0x000000fff700720c */ /* 0x000fe20003f05070 */
[----:B------:R-:W5:Y:S02]  /*da40*/  LDC R251, c[0x0][0x3a0] ;  /* 0x0000e800fffb7b82 */ /* 0x000f640000000800 */
[----:B------:R1:W-:Y:S04]  /*da50*/  STL.64 [R1+0x22a8], R30 ;  /* 0x0022a81e01007387 */ /* 0x0003e80000100a00 */
[----:B------:R-:W-:Y:S02]  /*da60*/  STL.64 [R1+0x22a0], R46 ;  /* 0x0022a02e01007387 */ /* 0x000fe40000100a00 */
[----:B----4-:R-:W4:Y:S02]  /*da70*/  LDC R205, c[0x0][0x3a0] ;  /* 0x0000e800ffcd7b82 */ /* 0x010f240000000800 */
[----:B------:R-:W-:Y:S04]  /*da80*/  STL.64 [R1+0x2298], R62 ;  /* 0x0022983e01007387 */ /* 0x000fe80000100a00 */
[----:B------:R-:W-:Y:S02]  /*da90*/  STL.64 [R1+0x2290], R78 ;  /* 0x0022904e01007387 */ /* 0x000fe40000100a00 */
[----:B------:R-:W2:Y:S01]  /*daa0*/  LDC R204, c[0x0][0x3a0] ;  /* 0x0000e800ffcc7b82 */ /* 0x000ea20000000800 */
[----:B-1----:R-:W-:Y:S01]  /*dab0*/  VIADD R250, R250, 0xffffffd7 ;  /* 0xffffffd7fafa7836 */ /* 0x002fe20000000000 */
[----:B------:R-:W-:Y:S04]  /*dac0*/  STL.64 [R1+0x2288], R94 ;  /* 0x0022885e01007387 */ /* 0x000fe80000100a00 */
[----:B------:R-:W-:Y:S01]  /*dad0*/  STL.64 [R1+0x2280], R110 ;  /* 0x0022806e01007387 */ /* 0x000fe20000100a00 */
[----:B------:R-:W-:Y:S01]  /*dae0*/  ISETP.GE.U32.AND P1, PT, R250, 0x7fffffb8, PT ;  /* 0x7fffffb8fa00780c */ /* 0x000fe20003f26070 */
[----:B-----5:R-:W-:-:S02]  /*daf0*/  VIADD R251, R251, 0xffffffdb ;  /* 0xffffffdbfbfb7836 */ /* 0x020fc40000000000 */
[----:B------:R-:W-:Y:S03]  /*db00*/  STL.64 [R1+0x2278], R126 ;  /* 0x0022787e01007387 */ /* 0x000fe60000100a00 */
[----:B------:R-:W-:Y:S01]  /*db10*/  ISETP.GE.U32.AND P3, PT, R251, 0x7fffffbc, PT ;  /* 0x7fffffbcfb00780c */ /* 0x000fe20003f66070 */
[----:B------:R-:W-:Y:S01]  /*db20*/  STL.64 [R1+0x2270], R142 ;  /* 0x0022708e01007387 */ /* 0x000fe20000100a00 */
[----:B------:R-:W1:Y:S01]  /*db30*/  LDC R251, c[0x0][0x3a0] ;  /* 0x0000e800fffb7b82 */ /* 0x000e620000000800 */
[----:B----4-:R-:W-:Y:S02]  /*db40*/  VIADD R247, R205, 0xffffffd3 ;  /* 0xffffffd3cdf77836 */ /* 0x010fe40000000000 */
[----:B------:R-:W-:Y:S03]  /*db50*/  STL.64 [R1+0x2268], R158 ;  /* 0x0022689e01007387 */ /* 0x000fe60000100a00 */
[----:B------:R-:W-:Y:S01]  /*db60*/  ISETP.GE.U32.AND P2, PT, R247, 0x7fffffb4, PT ;  /* 0x7fffffb4f700780c */ /* 0x000fe20003f46070 */
[----:B------:R-:W-:Y:S01]  /*db70*/  STL.64 [R1+0x2260], R174 ;  /* 0x002260ae01007387 */ /* 0x000fe20000100a00 */
[----:B------:R-:W4:Y:S01]  /*db80*/  LDC R205, c[0x0][0x3a0] ;  /* 0x0000e800ffcd7b82 */ /* 0x000f220000000800 */
[----:B--2---:R-:W-:-:S02]  /*db90*/  VIADD R252, R204, 0xffffffdf ;  /* 0xffffffdfccfc7836 */ /* 0x004fc40000000000 */
[----:B------:R-:W-:Y:S03]  /*dba0*/  STL.64 [R1+0x2258], R190 ;  /* 0x002258be01007387 */ /* 0x000fe60000100a00 */
[----:B------:R-:W-:Y:S01]  /*dbb0*/  ISETP.GE.U32.AND P4, PT, R252, 0x7fffffc0, PT ;  /* 0x7fffffc0fc00780c */ /* 0x000fe20003f86070 */
[----:B------:R-:W-:Y:S01]  /*dbc0*/  STL.64 [R1+0x2250], R206 ;  /* 0x002250ce01007387 */ /* 0x000fe20000100a00 */
[----:B------:R-:W2:Y:S03]  /*dbd0*/  LDC R204, c[0x0][0x3a0] ;  /* 0x0000e800ffcc7b82 */ /* 0x000ea60000000800 */
[----:B------:R-:W-:Y:S04]  /*dbe0*/  STL.64 [R1+0x2248], R222 ;  /* 0x002248de01007387 */ /* 0x000fe80000100a00 */
[----:B------:R-:W-:Y:S04]  /*dbf0*/  STL.64 [R1+0x2240], R16 ;  /* 0x0022401001007387 */ /* 0x000fe80000100a00 */
[----:B------:R-:W-:Y:S04]  /*dc00*/  STL.64 [R1+0x2238], R32 ;  /* 0x0022382001007387 */ /* 0x000fe80000100a00 */
[----:B------:R-:W-:Y:S01]  /*dc10*/  STL.64 [R1+0x2230], R48 ;  /* 0x0022303001007387 */ /* 0x000fe20000100a00 */
[----:B----4-:R-:W-:-:S02]  /*dc20*/  VIADD R247, R205, 0xffffffcb ;  /* 0xffffffcbcdf77836 */ /* 0x010fc40000000000 */
[----:B------:R-:W4:Y:S01]  /*dc30*/  LDC R205, c[0x0][0x3a0] ;  /* 0x0000e800ffcd7b82 */ /* 0x000f220000000800 */
[----:B------:R5:W-:Y:S04]  /*dc40*/  STL.64 [R1+0x2228], R64 ;  /* 0x0022284001007387 */ /* 0x000be80000100a00 */
[----:B------:R-:W-:Y:S01]  /*dc50*/  STL.64 [R1+0x2220], R80 ;  /* 0x0022205001007387 */ /* 0x000fe20000100a00 */
[----:B------:R-:W-:Y:S02]  /*dc60*/  IMAD.SHL.U32 R252, R226, 0x20, RZ ;  /* 0x00000020e2fc7824 */ /* 0x000fe400078e00ff */
[----:B--2---:R-:W-:Y:S01]  /*dc70*/  VIADD R250, R204, 0xffffffcf ;  /* 0xffffffcfccfa7836 */ /* 0x004fe20000000000 */
[----:B------:R-:W-:Y:S04]  /*dc80*/  STL.64 [R1+0x2218], R96 ;  /* 0x0022186001007387 */ /* 0x000fe80000100a00 */
        /* <DEDUP_REMOVED lines=10> */
[----:B------:R3:W-:Y:S04]  /*dd30*/  STL.64 [R1+0x21c0], R50 ;  /* 0x0021c03201007387 */ /* 0x0007e80000100a00 */
        /* <DEDUP_REMOVED lines=11> */
[----:B------:R-:W2:Y:S01]  /*ddf0*/  LDL.LU.64 R30, [R1+0x700] ;  /* 0x00070000011e7983 */ /* 0x000ea20000300a00 */
[----:B-----5:R-:W-:-:S03]  /*de00*/  IMAD.WIDE R64, R252, 0x4, R242 ;  /* 0x00000004fc407825 */ /* 0x020fc600078e02f2 */
[----:B------:R-:W5:Y:S01]  /*de10*/  LDL.LU.64 R78, [R1+0x6f8] ;  /* 0x0006f800014e7983 */ /* 0x000f620000300a00 */
[----:B---3--:R-:W-:-:S03]  /*de20*/  IMAD.WIDE R50, R252, 0x4, R240 ;  /* 0x00000004fc327825 */ /* 0x008fc600078e02f0 */
[----:B------:R-:W3:Y:S01]  /*de30*/  LDL.LU.64 R46, [R1+0x6f0] ;  /* 0x0006f000012e7983 */ /* 0x000ee20000300a00 */
[----:B------:R-:W-:Y:S01]  /*de40*/  IMAD.WIDE R48, R252, 0x4, R238 ;  /* 0x00000004fc307825 */ /* 0x000fe200078e02ee */
[----:B------:R-:W-:Y:S02]  /*de50*/  ISETP.GE.U32.AND P6, PT, R250, 0x7fffffb0, PT ;  /* 0x7fffffb0fa00780c */ /* 0x000fe40003fc6070 */
[----:B------:R-:W-:Y:S01]  /*de60*/  STL [R1+0x9c0], R252 ;  /* 0x0009c0fc01007387 */ /* 0x000fe20000100800 */
[C---:B------:R-:W-:Y:S01]  /*de70*/  IMAD.WIDE R34, R252.reuse, 0x4, R236 ;  /* 0x00000004fc227825 */ /* 0x040fe200078e02ec */
[----:B------:R-:W-:Y:S02]  /*de80*/  ISETP.GE.U32.AND P5, PT, R247, 0x7fffffac, PT ;  /* 0x7fffffacf700780c */ /* 0x000fe40003fa6070 */
[----:B------:R-:W3:Y:S01]  /*de90*/  LDL.LU.64 R110, [R1+0x6e8] ;  /* 0x0006e800016e7983 */ /* 0x000ee20000300a00 */
[C---:B------:R-:W-:Y:S01]  /*dea0*/  IMAD.WIDE R32, R252.reuse, 0x4, R234 ;  /* 0x00000004fc207825 */ /* 0x040fe200078e02ea */
[----:B------:R-:W1:Y:S02]  /*deb0*/  LDC R247, c[0x0][0x3a0] ;  /* 0x0000e800fff77b82 */ /* 0x000e640000000800 */
[----:B------:R-:W3:Y:S01]  /*dec0*/  LDL.LU.64 R62, [R1+0x6e0] ;  /* 0x0006e000013e7983 */ /* 0x000ee20000300a00 */
[----:B------:R-:W-:-:S03]  /*ded0*/  IMAD.WIDE R18, R252, 0x4, R232 ;  /* 0x00000004fc127825 */ /* 0x000fc600078e02e8 */
[----:B------:R-:W3:Y:S01]  /*dee0*/  LDL.LU.64 R94, [R1+0x6d8] ;  /* 0x0006d800015e7983 */ /* 0x000ee20000300a00 */
[----:B----4-:R-:W-:-:S03]  /*def0*/  VIADD R226, R205, 0xffffffc7 ;  /* 0xffffffc7cde27836 */ /* 0x010fc60000000000 */
[----:B------:R-:W4:Y:S04]  /*df00*/  LDL.LU.64 R14, [R1+0x6d0] ;  /* 0x0006d000010e7983 */ /* 0x000f280000300a00 */
[----:B------:R-:W-:Y:S04]  /*df10*/  STL.64 [R1+0x1408], R64 ;  /* 0x0014084001007387 */ /* 0x000fe80000100a00 */
[----:B------:R1:W-:Y:S04]  /*df20*/  STL.64 [R1+0x1410], R50 ;  /* 0x0014103201007387 */ /* 0x0003e80000100a00 */
[----:B------:R5:W-:Y:S04]  /*df30*/  STL.64 [R1+0x1418], R48 ;  /* 0x0014183001007387 */ /* 0x000be80000100a00 */
[----:B------:R1:W-:Y:S04]  /*df40*/  STL.64 [R1+0x1420], R34 ;  /* 0x0014202201007387 */ /* 0x0003e80000100a00 */
[----:B------:R1:W-:Y:S04]  /*df50*/  STL.64 [R1+0x1428], R32 ;  /* 0x0014282001007387 */ /* 0x0003e80000100a00 */
[----:B------:R1:W-:Y:S04]  /*df60*/  STL.64 [R1+0x1430], R18 ;  /* 0x0014301201007387 */ /* 0x0003e80000100a00 */
[----:B------:R-:W4:Y:S01]  /*df70*/  LDL.LU.64 R204, [R1+0x6c8] ;  /* 0x0006c80001cc7983 */ /* 0x000f220000300a00 */
[----:B------:R-:W-:-:S02]  /*df80*/  IMAD.WIDE R16, R252, 0x4, R230 ;  /* 0x00000004fc107825 */ /* 0x000fc400078e02e6 */
[----:B------:R-:W1:Y:S01]  /*df90*/  LDC R231, c[0x0][0x3a0] ;  /* 0x0000e800ffe77b82 */ /* 0x000e620000000800 */
[----:B------:R-:W-:Y:S01]  /*dfa0*/  @!PT LDS RZ, [RZ] ;  /* 0x00000000fffff984 */ /* 0x000fe20000000800 */
[----:B------:R-:W-:Y:S01]  /*dfb0*/  @!PT LDS RZ, [RZ] ;  /* 0x00000000fffff984 */ /* 0x000fe20000000800 */
[----:B------:R-:W-:Y:S01]  /*dfc0*/  @!PT LDS RZ, [RZ] ;  /* 0x00000000fffff984 */ /* 0x000fe20000000800 */
[----:B------:R-:W-:Y:S01]  /*dfd0*/  LDGSTS.E [R0+0x8000], desc[UR70][R64.64], !P4 ;  /* 0x0800000040007fae */ /* 0x000fe2000e1a1046 */
[----:B--2---:R-:W-:-:S03]  /*dfe0*/  IMAD.WIDE R6, R252, 0x4, R228 ;  /* 0x00000004fc067825 */ /* 0x004fc600078e02e4 */
[----:B------:R1:W-:Y:S03]  /*dff0*/  LDGSTS.E [R0+0x8080], desc[UR70][R50.64], !P4 ;  /* 0x0808000032007fae */ /* 0x0003e6000e1a1046 */
[----:B------:R-:W2:Y:S01]  /*e000*/  LDC R229, c[0x0][0x3a0] ;  /* 0x0000e800ffe57b82 */ /* 0x000ea20000000800 */
[----:B------:R4:W-:Y:S04]  /*e010*/  STL.64 [R1+0x1438], R16 ;  /* 0x0014381001007387 */ /* 0x0009e80000100a00 */
[----:B------:R1:W-:Y:S03]  /*e020*/  STL.64 [R1+0x1440], R6 ;  /* 0x0014400601007387 */ /* 0x0003e60000100a00 */
[----:B------:R-:W1:Y:S01]  /*e030*/  LDC R228, c[0x0][0x3a0] ;  /* 0x0000e800ffe47b82 */ /* 0x000e620000000800 */
[----:B------:R5:W-:Y:S04]  /*e040*/  LDGSTS.E [R0+0x8100], desc[UR70][R48.64], !P4 ;  /* 0x0810000030007fae */ /* 0x000be8000e1a1046 */
[----:B------:R-:W2:Y:S03]  /*e050*/  LDL.LU.64 R126, [R1+0x640] ;  /* 0x00064000017e7983 */ /* 0x000ea60000300a00 */
[----:B------:R-:W1:Y:S01]  /*e060*/  LDC R230, c[0x0][0x3a0] ;  /* 0x0000e800ffe67b82 */ /* 0x000e620000000800 */
[----:B------:R-:W2:Y:S04]  /*e070*/  LDL.LU.64 R220, [R1+0x638] ;  /* 0x0006380001dc7983 */ /* 0x000ea80000300a00 */
[----:B------:R1:W-:Y:S04]  /*e080*/  LDGSTS.E [R0+0x8180], desc[UR70][R34.64], !P4 ;  /* 0x0818000022007fae */ /* 0x0003e8000e1a1046 */
[----:B------:R1:W-:Y:S04]  /*e090*/  LDGSTS.E [R0+0x8200], desc[UR70][R32.64], !P4 ;  /* 0x0820000020007fae */ /* 0x0003e8000e1a1046 */
[----:B------:R1:W-:Y:S04]  /*e0a0*/  LDGSTS.E [R0+0x8280], desc[UR70][R18.64], !P4 ;  /* 0x0828000012007fae */ /* 0x0003e8000e1a1046 */
[----:B------:R4:W-:Y:S04]  /*e0b0*/  LDGSTS.E [R0+0x8300], desc[UR70][R16.64], !P4 ;  /* 0x0830000010007fae */ /* 0x0009e8000e1a1046 */
[----:B------:R1:W-:Y:S02]  /*e0c0*/  LDGSTS.E [R0+0x8380], desc[UR70][R6.64], !P4 ;  /* 0x0838000006007fae */ /* 0x0003e4000e1a1046 */
[----:B-1----:R-:W-:-:S02]  /*e0d0*/  IMAD.WIDE R50, R252, 0x4, R30 ;  /* 0x00000004fc327825 */ /* 0x002fc400078e021e */
[----:B------:R-:W2:Y:S02]  /*e0e0*/  LDL.LU.64 R30, [R1+0x630] ;  /* 0x00063000011e7983 */ /* 0x000ea40000300a00 */
[C---:B-----5:R-:W-:Y:S02]  /*e0f0*/  IMAD.WIDE R48, R252.reuse, 0x4, R78 ;  /* 0x00000004fc307825 */ /* 0x060fe400078e024e */
[----:B------:R-:W-:Y:S02]  /*e100*/  STL.64 [R1+0x9c8], R50 ;  /* 0x0009c83201007387 */ /* 0x000fe40000100a00 */
[C---:B---3--:R-:W-:Y:S02]  /*e110*/  IMAD.WIDE R46, R252.reuse, 0x4, R46 ;  /* 0x00000004fc2e7825 */ /* 0x048fe400078e022e */
[----:B------:R-:W3:Y:S04]  /*e120*/  LDL.LU.64 R78, [R1+0x628] ;  /* 0x00062800014e7983 */ /* 0x000ee80000300a00 */
[----:B------:R-:W-:Y:S01]  /*e130*/  STL.64 [R1+0xf30], R48 ;  /* 0x000f303001007387 */ /* 0x000fe20000100a00 */
[----:B------:R-:W-:-:S03]  /*e140*/  IMAD.WIDE R34, R252, 0x4, R110 ;  /* 0x00000004fc227825 */ /* 0x000fc600078e026e */
[----:B------:R1:W-:Y:S01]  /*e150*/  STL.64 [R1+0xf38], R46 ;  /* 0x000f382e01007387 */ /* 0x0003e20000100a00 */
[----:B------:R-:W-:-:S03]  /*e160*/  IMAD.WIDE R32, R252, 0x4, R62 ;  /* 0x00000004fc207825 */ /* 0x000fc600078e023e */
[----:B------:R-:W5:Y:S01]  /*e170*/  LDL.LU.64 R62, [R1+0x620] ;  /* 0x00062000013e7983 */ /* 0x000f620000300a00 */
[----:B------:R-:W-:-:S03]  /*e180*/  IMAD.WIDE R18, R252, 0x4, R94 ;  /* 0x00000004fc127825 */ /* 0x000fc600078e025e */
[----:B------:R1:W-:Y:S01]  /*e190*/  STL.64 [R1+0x1100], R34 ;  /* 0x0011002201007387 */ /* 0x0003e20000100a00 */
[----:B----4-:R-:W-:-:S03]  /*e1a0*/  IMAD.WIDE R16, R252, 0x4, R14 ;  /* 0x00000004fc107825 */ /* 0x010fc600078e020e */
[----:B------:R3:W-:Y:S04]  /*e1b0*/  STL.64 [R1+0x1108], R32 ;  /* 0x0011082001007387 */ /* 0x0007e80000100a00 */
[----:B------:R-:W4:Y:S04]  /*e1c0*/  LDL.LU.64 R110, [R1+0x618] ;  /* 0x00061800016e7983 */ /* 0x000f280000300a00 */
[----:B------:R-:W4:Y:S04]  /*e1d0*/  LDL.LU.64 R14, [R1+0x610] ;  /* 0x00061000010e7983 */ /* 0x000f280000300a00 */
[----:B------:R5:W-:Y:S04]  /*e1e0*/  STL.64 [R1+0x1110], R18 ;  /* 0x0011101201007387 */ /* 0x000be80000100a00 */
[----:B------:R4:W-:Y:S04]  /*e1f0*/  STL.64 [R1+0x1118], R16 ;  /* 0x0011181001007387 */ /* 0x0009e80000100a00 */
[----:B------:R2:W-:Y:S04]  /*e200*/  LDGSTS.E [R0+0x9000], desc[UR70][R50.64], !P3 ;  /* 0x0900000032007fae */ /* 0x0005e8000d9a1046 */
[----:B------:R1:W-:Y:S01]  /*e210*/  LDGSTS.E [R0+0x9080], desc[UR70][R48.64], !P3 ;  /* 0x0908000030007fae */ /* 0x0003e2000d9a1046 */
[----:B------:R-:W-:-:S03]  /*e220*/  IMAD.WIDE R6, R252, 0x4, R204 ;  /* 0x00000004fc067825 */ /* 0x000fc600078e02cc */
[----:B------:R-:W4:Y:S04]  /*e230*/  LDL.LU.64 R204, [R1+0x608] ;  /* 0x0006080001cc7983 */ /* 0x000f280000300a00 */
[----:B------:R1:W-:Y:S04]  /*e240*/  STL.64 [R1+0x1120], R6 ;  /* 0x0011200601007387 */ /* 0x0003e80000100a00 */
[----:B------:R-:W-:Y:S04]  /*e250*/  LDGSTS.E [R0+0x9100], desc[UR70][R46.64], !P3 ;  /* 0x091000002e007fae */ /* 0x000fe8000d9a1046 */
[----:B------:R-:W4:Y:S04]  /*e260*/  LDL.LU.64 R94, [R1+0x580] ;  /* 0x00058000015e7983 */ /* 0x000f280000300a00 */
[----:B------:R2:W-:Y:S04]  /*e270*/  LDGSTS.E [R0+0x9180], desc[UR70][R34.64], !P3 ;  /* 0x0918000022007fae */ /* 0x0005e8000d9a1046 */
[----:B-1----:R-:W4:Y:S01]  /*e280*/  LDL.LU.64 R46, [R1+0x578] ;  /* 0x00057800012e7983 */ /* 0x002f220000300a00 */
[----:B--2---:R-:W-:-:S03]  /*e290*/  IMAD.WIDE R50, R252, 0x4, R126 ;  /* 0x00000004fc327825 */ /* 0x004fc600078e027e */
[----:B------:R-:W2:Y:S01]  /*e2a0*/  LDL.LU.64 R126, [R1+0x570] ;  /* 0x00057000017e7983 */ /* 0x000ea20000300a00 */
[----:B------:R-:W-:-:S03]  /*e2b0*/  IMAD.WIDE R48, R252, 0x4, R220 ;  /* 0x00000004fc307825 */ /* 0x000fc600078e02dc */
[----:B------:R-:W2:Y:S04]  /*e2c0*/  LDL.LU.64 R220, [R1+0x568] ;  /* 0x0005680001dc7983 */ /* 0x000ea80000300a00 */
[----:B------:R1:W-:Y:S04]  /*e2d0*/  STL.64 [R1+0x1140], R50 ;  /* 0x0011403201007387 */ /* 0x0003e80000100a00 */
[----:B------:R3:W-:Y:S04]  /*e2e0*/  LDGSTS.E [R0+0x9200], desc[UR70][R32.64], !P3 ;  /* 0x0920000020007fae */ /* 0x0007e8000d9a1046 */
[----:B------:R5:W-:Y:S04]  /*e2f0*/  LDGSTS.E [R0+0x9280], desc[UR70][R18.64], !P3 ;  /* 0x0928000012007fae */ /* 0x000be8000d9a1046 */
[----:B------:R4:W-:Y:S04]  /*e300*/  LDGSTS.E [R0+0x9300], desc[UR70][R16.64], !P3 ;  /* 0x0930000010007fae */ /* 0x0009e8000d9a1046 */
[----:B------:R1:W-:Y:S04]  /*e310*/  LDGSTS.E [R0+0x9380], desc[UR70][R6.64], !P3 ;  /* 0x0938000006007fae */ /* 0x0003e8000d9a1046 */
[----:B------:R1:W-:Y:S04]  /*e320*/  LDGSTS.E [R0+0xa000], desc[UR70][R50.64], !P1 ;  /* 0x0a00000032007fae */ /* 0x0003e8000c9a1046 */
[----:B------:R1:W-:Y:S01]  /*e330*/  LDGSTS.E [R0+0xa080], desc[UR70][R48.64], !P1 ;  /* 0x0a08000030007fae */ /* 0x0003e2000c9a1046 */
[----:B------:R-:W-:-:S03]  /*e340*/  IMAD.WIDE R34, R252, 0x4, R30 ;  /* 0x00000004fc227825 */ /* 0x000fc600078e021e */
[----:B------:R-:W2:Y:S04]  /*e350*/  LDL.LU.64 R30, [R1+0x560] ;  /* 0x00056000011e7983 */ /* 0x000ea80000300a00 */
[----:B------:R-:W-:Y:S01]  /*e360*/  STL.64 [R1+0x1148], R48 ;  /* 0x0011483001007387 */ /* 0x000fe20000100a00 */
[----:B---3--:R-:W-:-:S03]  /*e370*/  IMAD.WIDE R32, R252, 0x4, R78 ;  /* 0x00000004fc207825 */ /* 0x008fc600078e024e */
[----:B------:R-:W3:Y:S04]  /*e380*/  LDL.LU.64 R78, [R1+0x558] ;  /* 0x00055800014e7983 */ /* 0x000ee80000300a00 */
[----:B------:R-:W-:Y:S04]  /*e390*/  STL.64 [R1+0x1150], R34 ;  /* 0x0011502201007387 */ /* 0x000fe80000100a00 */
[----:B------:R2:W-:Y:S01]  /*e3a0*/  LDGSTS.E [R0+0xa100], desc[UR70][R34.64], !P1 ;  /* 0x0a10000022007fae */ /* 0x0005e2000c9a1046 */
[----:B-----5:R-:W-:-:S03]  /*e3b0*/  IMAD.WIDE R18, R252, 0x4, R62 ;  /* 0x00000004fc127825 */ /* 0x020fc600078e023e */
[----:B------:R-:W5:Y:S04]  /*e3c0*/  LDL.LU.64 R62, [R1+0x550] ;  /* 0x00055000013e7983 */ /* 0x000f680000300a00 */
[----:B------:R-:W-:Y:S01]  /*e3d0*/  STL.64 [R1+0x1158], R32 ;  /* 0x0011582001007387 */ /* 0x000fe20000100a00 */
[----:B----4-:R-:W-:-:S03]  /*e3e0*/  IMAD.WIDE R16, R252, 0x4, R110 ;  /* 0x00000004fc107825 */ /* 0x010fc600078e026e */
[----:B------:R-:W-:Y:S04]  /*e3f0*/  STL.64 [R1+0x1160], R18 ;  /* 0x0011601201007387 */ /* 0x000fe80000100a00 */
[----:B------:R-:W-:Y:S01]  /*e400*/  STL.64 [R1+0x1168], R16 ;  /* 0x0011681001007387 */ /* 0x000fe20000100a00 */
[----:B------:R-:W-:-:S03]  /*e410*/  IMAD.WIDE R14, R252, 0x4, R14 ;  /* 0x00000004fc0e7825 */ /* 0x000fc600078e020e */
[----:B------:R4:W-:Y:S04]  /*e420*/  LDGSTS.E [R0+0xa180], desc[UR70][R32.64], !P1 ;  /* 0x0a18000020007fae */ /* 0x0009e8000c9a1046 */
[----:B------:R3:W-:Y:S04]  /*e430*/  LDGSTS.E [R0+0xa200], desc[UR70][R18.64], !P1 ;  /* 0x0a20000012007fae */ /* 0x0007e8000c9a1046 */
[----:B------:R5:W-:Y:S04]  /*e440*/  LDGSTS.E [R0+0xa280], desc[UR70][R16.64], !P1 ;  /* 0x0a28000010007fae */ /* 0x000be8000c9a1046 */
[----:B------:R-:W-:Y:S01]  /*e450*/  LDGSTS.E [R0+0xa300], desc[UR70][R14.64], !P1 ;  /* 0x0a3000000e007fae */ /* 0x000fe2000c9a1046 */
[----:B-1----:R-:W-:-:S03]  /*e460*/  IMAD.WIDE R6, R252, 0x4, R204 ;  /* 0x00000004fc067825 */ /* 0x002fc600078e02cc */
[----:B------:R-:W5:Y:S04]  /*e470*/  LDL.LU.64 R204, [R1+0x548] ;  /* 0x0005480001cc7983 */ /* 0x000f680000300a00 */
[----:B------:R1:W-:Y:S04]  /*e480*/  STL.64 [R1+0x1170], R14 ;  /* 0x0011700e01007387 */ /* 0x0003e80000100a00 */
[----:B------:R2:W-:Y:S01]  /*e490*/  STL.64 [R1+0x1178], R6 ;  /* 0x0011780601007387 */ /* 0x0005e20000100a00 */
[----:B------:R-:W-:-:S03]  /*e4a0*/  IMAD.WIDE R50, R252, 0x4, R94 ;  /* 0x00000004fc327825 */ /* 0x000fc600078e025e */
[----:B------:R-:W5:Y:S04]  /*e4b0*/  LDL.LU.64 R110, [R1+0x488] ;  /* 0x00048800016e7983 */ /* 0x000f680000300a00 */
[----:B-1----:R-:W5:Y:S01]  /*e4c0*/  LDL.LU.64 R14, [R1+0x480] ;  /* 0x00048000010e7983 */ /* 0x002f620000300a00 */
[----:B------:R-:W-:-:S03]  /*e4d0*/  IMAD.WIDE R48, R252, 0x4, R46 ;  /* 0x00000004fc307825 */ /* 0x000fc600078e022e */
[----:B------:R-:W5:Y:S01]  /*e4e0*/  LDL.LU.64 R46, [R1+0x478] ;  /* 0x00047800012e7983 */ /* 0x000f620000300a00 */
[----:B--2---:R-:W-:-:S03]  /*e4f0*/  IMAD.WIDE R34, R252, 0x4, R126 ;  /* 0x00000004fc227825 */ /* 0x004fc600078e027e */
[----:B------:R-:W2:Y:S01]  /*e500*/  LDL.LU.64 R94, [R1+0x470] ;  /* 0x00047000015e7983 */ /* 0x000ea20000300a00 */
[----:B----4-:R-:W-:-:S03]  /*e510*/  IMAD.WIDE R32, R252, 0x4, R220 ;  /* 0x00000004fc207825 */ /* 0x010fc600078e02dc */
[----:B------:R-:W-:Y:S04]  /*e520*/  STL.64 [R1+0x11a8], R50 ;  /* 0x0011a83201007387 */ /* 0x000fe80000100a00 */
[----:B------:R-:W-:Y:S04]  /*e530*/  STL.64 [R1+0x11b0], R48 ;  /* 0x0011b03001007387 */ /* 0x000fe80000100a00 */
[----:B------:R-:W4:Y:S04]  /*e540*/  LDL.LU.64 R220, [R1+0x468] ;  /* 0x0004680001dc7983 */ /* 0x000f280000300a00 */
[----:B------:R-:W-:Y:S04]  /*e550*/  STL.64 [R1+0x11b8], R34 ;  /* 0x0011b82201007387 */ /* 0x000fe80000100a00 */
[----:B------:R-:W-:Y:S04]  /*e560*/  STL.64 [R1+0x11c0], R32 ;  /* 0x0011c02001007387 */ /* 0x000fe80000100a00 */
[----:B------:R-:W4:Y:S04]  /*e570*/  LDL.LU.64 R142, [R1+0x460] ;  /* 0x00046000018e7983 */ /* 0x000f280000300a00 */
[----:B------:R1:W-:Y:S04]  /*e580*/  LDGSTS.E [R0+0xa380], desc[UR70][R6.64], !P1 ;  /* 0x0a38000006007fae */ /* 0x0003e8000c9a1046 */
[----:B------:R1:W-:Y:S04]  /*e590*/  LDGSTS.E [R0+0xb000], desc[UR70][R50.64], !P2 ;  /* 0x0b00000032007fae */ /* 0x0003e8000d1a1046 */
[----:B------:R1:W-:Y:S04]  /*e5a0*/  LDGSTS.E [R0+0xb080], desc[UR70][R48.64], !P2 ;  /* 0x0b08000030007fae */ /* 0x0003e8000d1a1046 */
[----:B------:R2:W-:Y:S04]  /*e5b0*/  LDGSTS.E [R0+0xb100], desc[UR70][R34.64], !P2 ;  /* 0x0b10000022007fae */ /* 0x0005e8000d1a1046 */
[----:B------:R4:W-:Y:S01]  /*e5c0*/  LDGSTS.E [R0+0xb180], desc[UR70][R32.64], !P2 ;  /* 0x0b18000020007fae */ /* 0x0009e2000d1a1046 */
[----:B------:R-:W-:-:S05]  /*e5d0*/  IMAD.WIDE R30, R252, 0x4, R30 ;  /* 0x00000004fc1e7825 */ /* 0x000fca00078e021e */
[----:B------:R1:W-:Y:S01]  /*e5e0*/  STL.64 [R1+0x11c8], R30 ;  /* 0x0011c81e01007387 */ /* 0x0003e20000100a00 */
[----:B---3--:R-:W-:-:S03]  /*e5f0*/  IMAD.WIDE R18, R252, 0x4, R78 ;  /* 0x00000004fc127825 */ /* 0x008fc600078e024e */
[----:B------:R-:W-:Y:S04]  /*e600*/  LDGSTS.E [R0+0xb200], desc[UR70][R30.64], !P2 ;  /* 0x0b2000001e007fae */ /* 0x000fe8000d1a1046 */
[----:B------:R-:W3:Y:S01]  /*e610*/  LDL.LU.64 R78, [R1+0x458] ;  /* 0x00045800014e7983 */ /* 0x000ee20000300a00 */
[----:B-----5:R-:W-:-:S03]  /*e620*/  IMAD.WIDE R16, R252, 0x4, R62 ;  /* 0x00000004fc107825 */ /* 0x020fc600078e023e */
[----:B------:R5:W-:Y:S04]  /*e630*/  STL.64 [R1+0x11d0], R18 ;  /* 0x0011d01201007387 */ /* 0x000be80000100a00 */
[----:B------:R-:W-:Y:S04]  /*e640*/  STL.64 [R1+0x11d8], R16 ;  /* 0x0011d81001007387 */ /* 0x000fe80000100a00 */
[----:B------:R5:W-:Y:S04]  /*e650*/  LDGSTS.E [R0+0xb280], desc[UR70][R18.64], !P2 ;  /* 0x0b28000012007fae */ /* 0x000be8000d1a1046 */
[----:B------:R-:W-:Y:S01]  /*e660*/  LDGSTS.E [R0+0xb300], desc[UR70][R16.64], !P2 ;  /* 0x0b30000010007fae */ /* 0x000fe2000d1a1046 */
[----:B-1----:R-:W-:-:S03]  /*e670*/  IMAD.WIDE R6, R252, 0x4, R204 ;  /* 0x00000004fc067825 */ /* 0x002fc600078e02cc */
[----:B------:R-:W3:Y:S04]  /*e680*/  LDL.LU.64 R204, [R1+0x450] ;  /* 0x0004500001cc7983 */ /* 0x000ee80000300a00 */
[----:B------:R3:W-:Y:S04]  /*e690*/  STL.64 [R1+0x11e0], R6 ;  /* 0x0011e00601007387 */ /* 0x0007e80000100a00 */
[----:B------:R-:W3:Y:S01]  /*e6a0*/  LDL.LU.64 R30, [R1+0x3c0] ;  /* 0x0003c000011e7983 */ /* 0x000ee20000300a00 */
[----:B------:R-:W-:-:S03]  /*e6b0*/  IMAD.WIDE R50, R252, 0x4, R110 ;  /* 0x00000004fc327825 */ /* 0x000fc600078e026e */
[----:B------:R-:W3:Y:S01]  /*e6c0*/  LDL.LU.64 R126, [R1+0x3b8] ;  /* 0x0003b800017e7983 */ /* 0x000ee20000300a00 */
[----:B------:R-:W-:-:S03]  /*e6d0*/  IMAD.WIDE R48, R252, 0x4, R14 ;  /* 0x00000004fc307825 */ /* 0x000fc600078e020e */
[----:B------:R-:W3:Y:S01]  /*e6e0*/  LDL.LU.64 R62, [R1+0x3b0] ;  /* 0x0003b000013e7983 */ /* 0x000ee20000300a00 */
[----:B------:R-:W-:-:S03]  /*e6f0*/  IMAD.WIDE R46, R252, 0x4, R46 ;  /* 0x00000004fc2e7825 */ /* 0x000fc600078e022e */
[----:B------:R-:W3:Y:S01]  /*e700*/  LDL.LU.64 R110, [R1+0x3a8] ;  /* 0x0003a800016e7983 */ /* 0x000ee20000300a00 */
[----:B--2---:R-:W-:-:S03]  /*e710*/  IMAD.WIDE R34, R252, 0x4, R94 ;  /* 0x00000004fc227825 */ /* 0x004fc600078e025e */
[----:B------:R-:W2:Y:S04]  /*e720*/  LDL.LU.64 R14, [R1+0x3a0] ;  /* 0x0003a000010e7983 */ /* 0x000ea80000300a00 */
[----:B------:R1:W-:Y:S04]  /*e730*/  STL.64 [R1+0x1288], R50 ;  /* 0x0012883201007387 */ /* 0x0003e80000100a00 */
[----:B------:R1:W-:Y:S01]  /*e740*/  STL.64 [R1+0x1290], R48 ;  /* 0x0012903001007387 */ /* 0x0003e20000100a00 */
[----:B----4-:R-:W-:-:S03]  /*e750*/  IMAD.WIDE R32, R252, 0x4, R220 ;  /* 0x00000004fc207825 */ /* 0x010fc600078e02dc */
[----:B------:R-:W4:Y:S04]  /*e760*/  LDL.LU.64 R94, [R1+0x398] ;  /* 0x00039800015e7983 */ /* 0x000f280000300a00 */
[----:B------:R1:W-:Y:S04]  /*e770*/  STL.64 [R1+0x1298], R46 ;  /* 0x0012982e01007387 */ /* 0x0003e80000100a00 */
[----:B------:R-:W4:Y:S01]  /*e780*/  LDL.LU.64 R220, [R1+0x390] ;  /* 0x0003900001dc7983 */ /* 0x000f220000300a00 */
[----:B-----5:R-:W-:-:S03]  /*e790*/  IMAD.WIDE R18, R252, 0x4, R142 ;  /* 0x00000004fc127825 */ /* 0x020fc600078e028e */
[----:B------:R5:W-:Y:S04]  /*e7a0*/  STL.64 [R1+0x12a0], R34 ;  /* 0x0012a02201007387 */ /* 0x000be80000100a00 */
[----:B------:R3:W-:Y:S04]  /*e7b0*/  LDGSTS.E [R0+0xb380], desc[UR70][R6.64], !P2 ;  /* 0x0b38000006007fae */ /* 0x0007e8000d1a1046 */
[----:B------:R2:W-:Y:S04]  /*e7c0*/  STL.64 [R1+0x12a8], R32 ;  /* 0x0012a82001007387 */ /* 0x0005e80000100a00 */
[----:B------:R4:W-:Y:S04]  /*e7d0*/  STL.64 [R1+0x12b0], R18 ;  /* 0x0012b01201007387 */ /* 0x0009e80000100a00 */
[----:B------:R1:W-:Y:S04]  /*e7e0*/  LDGSTS.E [R0+0xc000], desc[UR70][R50.64], !P6 ;  /* 0x0c00000032007fae */ /* 0x0003e8000f1a1046 */
[----:B------:R1:W-:Y:S04]  /*e7f0*/  LDGSTS.E [R0+0xc080], desc[UR70][R48.64], !P6 ;  /* 0x0c08000030007fae */ /* 0x0003e8000f1a1046 */
[----:B------:R-:W-:Y:S04]  /*e800*/  LDGSTS.E [R0+0xc100], desc[UR70][R46.64], !P6 ;  /* 0x0c1000002e007fae */ /* 0x000fe8000f1a1046 */
[----:B------:R5:W-:Y:S04]  /*e810*/  LDGSTS.E [R0+0xc180], desc[UR70][R34.64], !P6 ;  /* 0x0c18000022007fae */ /* 0x000be8000f1a1046 */
[----:B------:R2:W-:Y:S04]  /*e820*/  LDGSTS.E [R0+0xc200], desc[UR70][R32.64], !P6 ;  /* 0x0c20000020007fae */ /* 0x0005e8000f1a1046 */
[----:B------:R4:W-:Y:S01]  /*e830*/  LDGSTS.E [R0+0xc280], desc[UR70][R18.64], !P6 ;  /* 0x0c28000012007fae */ /* 0x0009e2000f1a1046 */
[----:B---3--:R-:W-:-:S03]  /*e840*/  IMAD.WIDE R6, R252, 0x4, R204 ;  /* 0x00000004fc067825 */ /* 0x008fc600078e02cc */
[----:B------:R-:W3:Y:S01]  /*e850*/  LDL.LU.64 R204, [R1+0x388] ;  /* 0x0003880001cc7983 */ /* 0x000ee20000300a00 */
[----:B------:R-:W-:-:S04]  /*e860*/  IMAD.WIDE R16, R252, 0x4, R78 ;  /* 0x00000004fc107825 */ /* 0x000fc800078e024e */
[C---:B------:R-:W-:Y:S01]  /*e870*/  IMAD.WIDE R64, R252.reuse, 0x4, R30 ;  /* 0x00000004fc407825 */ /* 0x040fe200078e021e */
[----:B------:R2:W-:Y:S03]  /*e880*/  STL.64 [R1+0x12b8], R16 ;  /* 0x0012b81001007387 */ /* 0x0005e60000100a00 */
[C---:B-1----:R-:W-:Y:S01]  /*e890*/  IMAD.WIDE R50, R252.reuse, 0x4, R126 ;  /* 0x00000004fc327825 */ /* 0x042fe200078e027e */
[----:B------:R3:W-:Y:S03]  /*e8a0*/  STL.64 [R1+0x12c0], R6 ;  /* 0x0012c00601007387 */ /* 0x0007e60000100a00 */
[C---:B------:R-:W-:Y:S01]  /*e8b0*/  IMAD.WIDE R48, R252.reuse, 0x4, R62 ;  /* 0x00000004fc307825 */ /* 0x040fe200078e023e */
[----:B------:R-:W3:Y:S04]  /*e8c0*/  LDL.LU.64 R78, [R1+0x2f8] ;  /* 0x0002f800014e7983 */ /* 0x000ee80000300a00 */
[----:B------:R-:W3:Y:S01]  /*e8d0*/  LDL.LU.64 R46, [R1+0x2f0] ;  /* 0x0002f000012e7983 */ /* 0x000ee20000300a00 */
[----:B-----5:R-:W-:-:S03]  /*e8e0*/  IMAD.WIDE R34, R252, 0x4, R110 ;  /* 0x00000004fc227825 */ /* 0x020fc600078e026e */
[----:B------:R-:W5:Y:S01]  /*e8f0*/  LDL.LU.64 R30, [R1+0x2e8] ;  /* 0x0002e800011e7983 */ /* 0x000f620000300a00 */
[----:B--2---:R-:W-:-:S03]  /*e900*/  IMAD.WIDE R32, R252, 0x4, R14 ;  /* 0x00000004fc207825 */ /* 0x004fc600078e020e */
[----:B------:R-:W-:Y:S04]  /*e910*/  STL.64 [R1+0x1348], R64 ;  /* 0x0013484001007387 */ /* 0x000fe80000100a00 */
[----:B------:R-:W2:Y:S04]  /*e920*/  LDL.LU.64 R62, [R1+0x2e0] ;  /* 0x0002e000013e7983 */ /* 0x000ea80000300a00 */
[----:B------:R1:W-:Y:S01]  /*e930*/  STL.64 [R1+0x1350], R50 ;  /* 0x0013503201007387 */ /* 0x0003e20000100a00 */
[----:B----4-:R-:W-:-:S03]  /*e940*/  IMAD.WIDE R18, R252, 0x4, R94 ;  /* 0x00000004fc127825 */ /* 0x010fc600078e025e */
[----:B------:R4:W-:Y:S04]  /*e950*/  STL.64 [R1+0x1358], R48 ;  /* 0x0013583001007387 */ /* 0x0009e80000100a00 */
[----:B------:R-:W2:Y:S04]  /*e960*/  LDL.LU.64 R14, [R1+0x2d8] ;  /* 0x0002d800010e7983 */ /* 0x000ea80000300a00 */
[----:B------:R1:W-:Y:S04]  /*e970*/  LDGSTS.E [R0+0xc300], desc[UR70][R16.64], !P6 ;  /* 0x0c30000010007fae */ /* 0x0003e8000f1a1046 */
[----:B------:R2:W-:Y:S04]  /*e980*/  STL.64 [R1+0x1360], R34 ;  /* 0x0013602201007387 */ /* 0x0005e80000100a00 */
[----:B------:R2:W-:Y:S01]  /*e990*/  STL.64 [R1+0x1368], R32 ;  /* 0x0013682001007387 */ /* 0x0005e20000100a00 */
[----:B-1----:R-:W-:-:S03]  /*e9a0*/  IMAD.WIDE R16, R252, 0x4, R220 ;  /* 0x00000004fc107825 */ /* 0x002fc600078e02dc */
[----:B------:R-:W2:Y:S04]  /*e9b0*/  LDL.LU.64 R142, [R1+0x2d0] ;  /* 0x0002d000018e7983 */ /* 0x000ea80000300a00 */
[----:B------:R-:W2:Y:S04]  /*e9c0*/  LDL.LU.64 R220, [R1+0x2c8] ;  /* 0x0002c80001dc7983 */ /* 0x000ea80000300a00 */
[----:B------:R3:W-:Y:S04]  /*e9d0*/  LDGSTS.E [R0+0xc380], desc[UR70][R6.64], !P6 ;  /* 0x0c38000006007fae */ /* 0x0007e8000f1a1046 */
[----:B------:R1:W-:Y:S04]  /*e9e0*/  STL.64 [R1+0x1370], R18 ;  /* 0x0013701201007387 */ /* 0x0003e80000100a00 */
[----:B------:R-:W-:Y:S04]  /*e9f0*/  STL.64 [R1+0x1378], R16 ;  /* 0x0013781001007387 */ /* 0x000fe80000100a00 */
[----:B------:R-:W-:Y:S04]  /*ea00*/  LDGSTS.E [R0+0xd000], desc[UR70][R64.64], !P5 ;  /* 0x0d00000040007fae */ /* 0x000fe8000e9a1046 */
[----:B------:R1:W-:Y:S04]  /*ea10*/  LDGSTS.E [R0+0xd080], desc[UR70][R50.64], !P5 ;  /* 0x0d08000032007fae */ /* 0x0003e8000e9a1046 */
[----:B------:R4:W-:Y:S04]  /*ea20*/  LDGSTS.E [R0+0xd100], desc[UR70][R48.64], !P5 ;  /* 0x0d10000030007fae */ /* 0x0009e8000e9a1046 */
[----:B------:R2:W-:Y:S04]  /*ea30*/  LDGSTS.E [R0+0xd180], desc[UR70][R34.64], !P5 ;  /* 0x0d18000022007fae */ /* 0x0005e8000e9a1046 */
[----:B------:R1:W-:Y:S04]  /*ea40*/  LDGSTS.E [R0+0xd200], desc[UR70][R32.64], !P5 ;  /* 0x0d20000020007fae */ /* 0x0003e8000e9a1046 */
[----:B------:R1:W-:Y:S04]  /*ea50*/  LDGSTS.E [R0+0xd280], desc[UR70][R18.64], !P5 ;  /* 0x0d28000012007fae */ /* 0x0003e8000e9a1046 */
[----:B------:R-:W-:Y:S01]  /*ea60*/  LDGSTS.E [R0+0xd300], desc[UR70][R16.64], !P5 ;  /* 0x0d30000010007fae */ /* 0x000fe2000e9a1046 */
[----:B---3--:R-:W-:-:S03]  /*ea70*/  IMAD.WIDE R6, R252, 0x4, R204 ;  /* 0x00000004fc067825 */ /* 0x008fc600078e02cc */
[----:B------:R-:W3:Y:S04]  /*ea80*/  LDL.LU.64 R204, [R1+0x2c0] ;  /* 0x0002c00001cc7983 */ /* 0x000ee80000300a00 */
[----:B------:R3:W-:Y:S04]  /*ea90*/  STL.64 [R1+0x1380], R6 ;  /* 0x0013800601007387 */ /* 0x0007e80000100a00 */
[----:B------:R-:W3:Y:S04]  /*eaa0*/  LDL.LU.64 R126, [R1+0x230] ;  /* 0x00023000017e7983 */ /* 0x000ee80000300a00 */
[----:B------:R-:W3:Y:S01]  /*eab0*/  LDL.LU.64 R110, [R1+0x228] ;  /* 0x00022800016e7983 */ /* 0x000ee20000300a00 */
[----:B-1----:R-:W-:-:S03]  /*eac0*/  IMAD.WIDE R50, R252, 0x4, R78 ;  /* 0x00000004fc327825 */ /* 0x002fc600078e024e */
[----:B------:R-:W3:Y:S01]  /*ead0*/  LDL.LU.64 R94, [R1+0x220] ;  /* 0x00022000015e7983 */ /* 0x000ee20000300a00 */
[----:B----4-:R-:W-:-:S03]  /*eae0*/  IMAD.WIDE R48, R252, 0x4, R46 ;  /* 0x00000004fc307825 */ /* 0x010fc600078e022e */
[----:B------:R-:W4:Y:S01]  /*eaf0*/  LDL.LU.64 R78, [R1+0x218] ;  /* 0x00021800014e7983 */ /* 0x000f220000300a00 */
[----:B-----5:R-:W-:-:S03]  /*eb00*/  IMAD.WIDE R46, R252, 0x4, R30 ;  /* 0x00000004fc2e7825 */ /* 0x020fc600078e021e */
[----:B------:R1:W-:Y:S04]  /*eb10*/  STL.64 [R1+0x13c8], R50 ;  /* 0x0013c83201007387 */ /* 0x0003e80000100a00 */
[----:B------:R-:W5:Y:S01]  /*eb20*/  LDL.LU.64 R30, [R1+0x210] ;  /* 0x00021000011e7983 */ /* 0x000f620000300a00 */
[----:B--2---:R-:W-:-:S03]  /*eb30*/  IMAD.WIDE R34, R252, 0x4, R62 ;  /* 0x00000004fc227825 */ /* 0x004fc600078e023e */
[----:B------:R2:W-:Y:S04]  /*eb40*/  STL.64 [R1+0x13d0], R48 ;  /* 0x0013d03001007387 */ /* 0x0005e80000100a00 */
[----:B------:R-:W4:Y:S04]  /*eb50*/  LDL.LU.64 R62, [R1+0x208] ;  /* 0x00020800013e7983 */ /* 0x000f280000300a00 */
[----:B------:R1:W-:Y:S01]  /*eb60*/  STL.64 [R1+0x13d8], R46 ;  /* 0x0013d82e01007387 */ /* 0x0003e20000100a00 */
[----:B------:R-:W-:-:S03]  /*eb70*/  IMAD.WIDE R32, R252, 0x4, R14 ;  /* 0x00000004fc207825 */ /* 0x000fc600078e020e */
[----:B------:R-:W4:Y:S04]  /*eb80*/  LDL.LU.64 R14, [R1+0x200] ;  /* 0x00020000010e7983 */ /* 0x000f280000300a00 */
[----:B------:R1:W-:Y:S04]  /*eb90*/  STL.64 [R1+0x13e0], R34 ;  /* 0x0013e02201007387 */ /* 0x0003e80000100a00 */
[----:B------:R3:W-:Y:S01]  /*eba0*/  LDGSTS.E [R0+0xd380], desc[UR70][R6.64], !P5 ;  /* 0x0d38000006007fae */ /* 0x0007e2000e9a1046 */
[----:B------:R-:W-:-:S03]  /*ebb0*/  IMAD.WIDE R18, R252, 0x4, R142 ;  /* 0x00000004fc127825 */ /* 0x000fc600078e028e */
[----:B------:R4:W-:Y:S04]  /*ebc0*/  STL.64 [R1+0x13e8], R32 ;  /* 0x0013e82001007387 */ /* 0x0009e80000100a00 */
[----:B------:R1:W-:Y:S01]  /*ebd0*/  STL.64 [R1+0x13f0], R18 ;  /* 0x0013f01201007387 */ /* 0x0003e20000100a00 */
[----:B---3--:R-:W-:-:S03]  /*ebe0*/  IMAD.WIDE R6, R252, 0x4, R204 ;  /* 0x00000004fc067825 */ /* 0x008fc600078e02cc */
[----:B------:R-:W3:Y:S01]  /*ebf0*/  LDL.LU.64 R204, [R1+0x1f8] ;  /* 0x0001f80001cc7983 */ /* 0x000ee20000300a00 */
[----:B------:R-:W-:Y:S01]  /*ec00*/  ISETP.GE.U32.AND P4, PT, R226, 0x7fffffa8, PT ;  /* 0x7fffffa8e200780c */ /* 0x000fe20003f86070 */
[----:B------:R-:W-:-:S05]  /*ec10*/  IMAD.WIDE R16, R252, 0x4, R220 ;  /* 0x00000004fc107825 */ /* 0x000fca00078e02dc */
[----:B------:R1:W-:Y:S04]  /*ec20*/  STL.64 [R1+0x13f8], R16 ;  /* 0x0013f81001007387 */ /* 0x0003e80000100a00 */
[----:B------:R3:W-:Y:S04]  /*ec30*/  STL.64 [R1+0x1400], R6 ;  /* 0x0014000601007387 */ /* 0x0007e80000100a00 */
[----:B------:R1:W-:Y:S04]  /*ec40*/  LDGSTS.E [R0+0xe000], desc[UR70][R50.64], !P4 ;  /* 0x0e00000032007fae */ /* 0x0003e8000e1a1046 */
[----:B------:R2:W-:Y:S04]  /*ec50*/  LDGSTS.E [R0+0xe080], desc[UR70][R48.64], !P4 ;  /* 0x0e08000030007fae */ /* 0x0005e8000e1a1046 */
[----:B------:R-:W-:Y:S01]  /*ec60*/  LDGSTS.E [R0+0xe100], desc[UR70][R46.64], !P4 ;  /* 0x0e1000002e007fae */ /* 0x000fe2000e1a1046 */
[----:B-1----:R-:W-:-:S03]  /*ec70*/  IMAD.WIDE R50, R252, 0x4, R126 ;  /* 0x00000004fc327825 */ /* 0x002fc600078e027e */
[----:B------:R1:W-:Y:S01]  /*ec80*/  LDGSTS.E [R0+0xe180], desc[UR70][R34.64], !P4 ;  /* 0x0e18000022007fae */ /* 0x0003e2000e1a1046 */
[----:B--2---:R-:W-:-:S03]  /*ec90*/  IMAD.WIDE R48, R252, 0x4, R110 ;  /* 0x00000004fc307825 */ /* 0x004fc600078e026e */
[----:B------:R4:W-:Y:S04]  /*eca0*/  LDGSTS.E [R0+0xe200], desc[UR70][R32.64], !P4 ;  /* 0x0e20000020007fae */ /* 0x0009e8000e1a1046 */
[----:B------:R-:W2:Y:S04]  /*ecb0*/  LDL.LU.64 R46, [R1+0x7c0] ;  /* 0x0007c000012e7983 */ /* 0x000ea80000300a00 */
[----:B------:R-:W2:Y:S01]  /*ecc0*/  LDL.LU.64 R220, [R1+0x7b8] ;  /* 0x0007b80001dc7983 */ /* 0x000ea20000300a00 */
[----:B-1----:R-:W-:-:S03]  /*ecd0*/  IMAD.WIDE R34, R252, 0x4, R94 ;  /* 0x00000004fc227825 */ /* 0x002fc600078e025e */
[----:B------:R-:W2:Y:S01]  /*ece0*/  LDL.LU.64 R158, [R1+0x7b0] ;  /* 0x0007b000019e7983 */ /* 0x000ea20000300a00 */
[----:B----4-:R-:W-:-:S03]  /*ecf0*/  IMAD.WIDE R32, R252, 0x4, R78 ;  /* 0x00000004fc207825 */ /* 0x010fc600078e024e */
[----:B------:R-:W4:Y:S01]  /*ed00*/  LDL.LU.64 R110, [R1+0x7a8] ;  /* 0x0007a800016e7983 */ /* 0x000f220000300a00 */
[----:B-----5:R-:W-:-:S03]  /*ed10*/  IMAD.WIDE R30, R252, 0x4, R30 ;  /* 0x00000004fc1e7825 */ /* 0x020fc600078e021e */
[----:B------:R-:W-:Y:S04]  /*ed20*/  STL.64 [R1+0x1448], R50 ;  /* 0x0014483201007387 */ /* 0x000fe80000100a00 */
[----:B------:R2:W-:Y:S04]  /*ed30*/  STL.64 [R1+0x1768], R48 ;  /* 0x0017683001007387 */ /* 0x0005e80000100a00 */
[----:B------:R1:W-:Y:S04]  /*ed40*/  LDGSTS.E [R0+0xe280], desc[UR70][R18.64], !P4 ;  /* 0x0e28000012007fae */ /* 0x0003e8000e1a1046 */
[----:B------:R-:W5:Y:S04]  /*ed50*/  LDL.LU.64 R94, [R1+0x7a0] ;  /* 0x0007a000015e7983 */ /* 0x000f680000300a00 */
[----:B------:R1:W-:Y:S04]  /*ed60*/  LDGSTS.E [R0+0xe300], desc[UR70][R16.64], !P4 ;  /* 0x0e30000010007fae */ /* 0x0003e8000e1a1046 */
[----:B------:R2:W-:Y:S01]  /*ed70*/  STL.64 [R1+0x1760], R34 ;  /* 0x0017602201007387 */ /* 0x0005e20000100a00 */
[----:B-1----:R-:W-:-:S03]  /*ed80*/  IMAD.WIDE R18, R252, 0x4, R62 ;  /* 0x00000004fc127825 */ /* 0x002fc600078e023e */
[----:B------:R-:W-:Y:S01]  /*ed90*/  STL.64 [R1+0x1758], R32 ;  /* 0x0017582001007387 */ /* 0x000fe20000100a00 */
[----:B------:R-:W-:-:S03]  /*eda0*/  IMAD.WIDE R16, R252, 0x4, R14 ;  /* 0x00000004fc107825 */ /* 0x000fc600078e020e */
[----:B------:R-:W5:Y:S04]  /*edb0*/  LDL.LU.64 R78, [R1+0x798] ;  /* 0x00079800014e7983 */ /* 0x000f680000300a00 */
[----:B------:R1:W-:Y:S04]  /*edc0*/  STL.64 [R1+0x1750], R30 ;  /* 0x0017501e01007387 */ /* 0x0003e80000100a00 */
[----:B------:R-:W5:Y:S04]  /*edd0*/  LDL.LU.64 R14, [R1+0x790] ;  /* 0x00079000010e7983 */ /* 0x000f680000300a00 */
[----:B------:R3:W-:Y:S04]  /*ede0*/  LDGSTS.E [R0+0xe380], desc[UR70][R6.64], !P4 ;  /* 0x0e38000006007fae */ /* 0x0007e8000e1a1046 */
[----:B------:R5:W-:Y:S04]  /*edf0*/  STL.64 [R1+0x1748], R18 ;  /* 0x0017481201007387 */ /* 0x000be80000100a00 */
[----:B------:R1:W-:Y:S01]  /*ee00*/  STL.64 [R1+0x1740], R16 ;  /* 0x0017401001007387 */ /* 0x0003e20000100a00 */
[----:B---3--:R-:W-:-:S03]  /*ee10*/  IMAD.WIDE R6, R252, 0x4, R204 ;  /* 0x00000004fc067825 */ /* 0x008fc600078e02cc */
[----:B------:R-:W3:Y:S01]  /*ee20*/  LDL.LU.64 R204, [R1+0x788] ;  /* 0x0007880001cc7983 */ /* 0x000ee20000300a00 */
[----:B------:R-:W-:-:S05]  /*ee30*/  VIADD R226, R251, 0xffffffc3 ;  /* 0xffffffc3fbe27836 */ /* 0x000fca0000000000 */
[----:B------:R-:W-:Y:S01]  /*ee40*/  ISETP.GE.U32.AND P3, PT, R226, 0x7fffffa4, PT ;  /* 0x7fffffa4e200780c */ /* 0x000fe20003f66070 */
[----:B------:R3:W-:Y:S04]  /*ee50*/  STL.64 [R1+0x1738], R6 ;  /* 0x0017380601007387 */ /* 0x0007e80000100a00 */
[----:B------:R-:W3:Y:S04]  /*ee60*/  LDL.LU.64 R62, [R1+0x6c0] ;  /* 0x0006c000013e7983 */ /* 0x000ee80000300a00 */
[----:B------:R-:W3:Y:S04]  /*ee70*/  LDL.LU.64 R142, [R1+0x6b8] ;  /* 0x0006b800018e7983 */ /* 0x000ee80000300a00 */
[----:B------:R-:W-:Y:S04]  /*ee80*/  LDGSTS.E [R0+0xf000], desc[UR70][R50.64], !P3 ;  /* 0x0f00000032007fae */ /* 0x000fe8000d9a1046 */
[----:B------:R2:W-:Y:S04]  /*ee90*/  LDGSTS.E [R0+0xf080], desc[UR70][R48.64], !P3 ;  /* 0x0f08000030007fae */ /* 0x0005e8000d9a1046 */
[----:B------:R1:W-:Y:S04]  /*eea0*/  LDGSTS.E [R0+0xf100], desc[UR70][R34.64], !P3 ;  /* 0x0f10000022007fae */ /* 0x0003e8000d9a1046 */
[----:B------:R4:W-:Y:S04]  /*eeb0*/  LDGSTS.E [R0+0xf180], desc[UR70][R32.64], !P3 ;  /* 0x0f18000020007fae */ /* 0x0009e8000d9a1046 */
[----:B------:R-:W-:Y:S01]  /*eec0*/  LDGSTS.E [R0+0xf200], desc[UR70][R30.64], !P3 ;  /* 0x0f2000001e007fae */ /* 0x000fe2000d9a1046 */
[----:B--2---:R-:W-:-:S03]  /*eed0*/  IMAD.WIDE R48, R252, 0x4, R46 ;  /* 0x00000004fc307825 */ /* 0x004fc600078e022e */
[----:B------:R5:W-:Y:S01]  /*eee0*/  LDGSTS.E [R0+0xf280], desc[UR70][R18.64], !P3 ;  /* 0x0f28000012007fae */ /* 0x000be2000d9a1046 */
[----:B------:R-:W-:-:S03]  /*eef0*/  IMAD.WIDE R46, R252, 0x4, R220 ;  /* 0x00000004fc2e7825 */ /* 0x000fc600078e02dc */
[----:B------:R2:W-:Y:S01]  /*ef00*/  LDGSTS.E [R0+0xf300], desc[UR70][R16.64], !P3 ;  /* 0x0f30000010007fae */ /* 0x0005e2000d9a1046 */
[----:B-1----:R-:W-:-:S03]  /*ef10*/  IMAD.WIDE R34, R252, 0x4, R158 ;  /* 0x00000004fc227825 */ /* 0x002fc600078e029e */
[----:B------:R-:W3:Y:S01]  /*ef20*/  LDL.LU.64 R30, [R1+0x6b0] ;  /* 0x0006b000011e7983 */ /* 0x000ee20000300a00 */
[----:B----4-:R-:W-:-:S03]  /*ef30*/  IMAD.WIDE R32, R252, 0x4, R110 ;  /* 0x00000004fc207825 */ /* 0x010fc600078e026e */
[----:B------:R-:W4:Y:S04]  /*ef40*/  LDL.LU.64 R126, [R1+0x6a8] ;  /* 0x0006a800017e7983 */ /* 0x000f280000300a00 */
[----:B------:R-:W4:Y:S04]  /*ef50*/  LDL.LU.64 R220, [R1+0x6a0] ;  /* 0x0006a00001dc7983 */ /* 0x000f280000300a00 */
[----:B------:R1:W-:Y:S01]  /*ef60*/  STL.64 [R1+0x230], R48 ;  /* 0x0002303001007387 */ /* 0x0003e20000100a00 */
[----:B-----5:R-:W-:-:S03]  /*ef70*/  IMAD.WIDE R18, R252, 0x4, R94 ;  /* 0x00000004fc127825 */ /* 0x020fc600078e025e */
[----:B------:R5:W-:Y:S04]  /*ef80*/  STL.64 [R1+0x2c0], R46 ;  /* 0x0002c02e01007387 */ /* 0x000be80000100a00 */
[----:B------:R-:W4:Y:S04]  /*ef90*/  LDL.LU.64 R110, [R1+0x698] ;  /* 0x00069800016e7983 */ /* 0x000f280000300a00 */
[----:B------:R4:W-:Y:S04]  /*efa0*/  STL.64 [R1+0x2c8], R34 ;  /* 0x0002c82201007387 */ /* 0x0009e80000100a00 */
[----:B------:R-:W4:Y:S01]  /*efb0*/  LDL.LU.64 R94, [R1+0x690] ;  /* 0x00069000015e7983 */ /* 0x000f220000300a00 */
[----:B--2---:R-:W-:-:S03]  /*efc0*/  IMAD.WIDE R16, R252, 0x4, R78 ;  /* 0x00000004fc107825 */ /* 0x004fc600078e024e */
[----:B------:R2:W-:Y:S04]  /*efd0*/  STL.64 [R1+0x2d0], R32 ;  /* 0x0002d02001007387 */ /* 0x0005e80000100a00 */
[----:B------:R3:W-:Y:S04]  /*efe0*/  LDGSTS.E [R0+0xf380], desc[UR70][R6.64], !P3 ;  /* 0x0f38000006007fae */ /* 0x0007e8000d9a1046 */
[----:B------:R-:W-:Y:S04]  /*eff0*/  STL.64 [R1+0x2d8], R18 ;  /* 0x0002d81201007387 */ /* 0x000fe80000100a00 */
[----:B------:R-:W-:Y:S01]  /*f000*/  STL.64 [R1+0x2e0], R16 ;  /* 0x0002e01001007387 */ /* 0x000fe20000100a00 */
[----:B---3--:R-:W-:-:S03]  /*f010*/  IMAD.WIDE R6, R252, 0x4, R204 ;  /* 0x00000004fc067825 */ /* 0x008fc600078e02cc */
[----:B------:R-:W3:Y:S01]  /*f020*/  LDL.LU.64 R204, [R1+0x688] ;  /* 0x0006880001cc7983 */ /* 0x000ee20000300a00 */
[----:B------:R-:W-:-:S05]  /*f030*/  VIADD R226, R247, 0xffffffde ;  /* 0xffffffdef7e27836 */ /* 0x000fca0000000000 */
[----:B------:R-:W-:Y:S01]  /*f040*/  ISETP.GE.U32.AND P1, PT, R226, 0x7fffffbf, PT ;  /* 0x7fffffbfe200780c */ /* 0x000fe20003f26070 */
[----:B------:R-:W-:-:S04]  /*f050*/  IMAD.WIDE R14, R252, 0x4, R14 ;  /* 0x00000004fc0e7825 */ /* 0x000fc800078e020e */
[C---:B------:R-:W-:Y:S01]  /*f060*/  IMAD.WIDE R62, R252.reuse, 0x4, R62 ;  /* 0x00000004fc3e7825 */ /* 0x040fe200078e023e */
[----:B------:R1:W-:Y:S07]  /*f070*/  STL.64 [R1+0x2e8], R14 ;  /* 0x0002e80e01007387 */ /* 0x0003ee0000100a00 */
[----:B------:R1:W-:Y:S04]  /*f080*/  LDGSTS.E [R2+0x8400], desc[UR70][R48.64], !P1 ;  /* 0x0840000030027fae */ /* 0x0003e8000c9a1046 */
[----:B------:R-:W-:Y:S04]  /*f090*/  LDGSTS.E [R2+0x8480], desc[UR70][R46.64], !P1 ;  /* 0x084800002e027fae */ /* 0x000fe8000c9a1046 */
[----:B------:R4:W-:Y:S01]  /*f0a0*/  LDGSTS.E [R2+0x8500], desc[UR70][R34.64], !P1 ;  /* 0x0850000022027fae */ /* 0x0009e2000c9a1046 */
[----:B------:R-:W-:-:S03]  /*f0b0*/  IMAD.WIDE R50, R252, 0x4, R142 ;  /* 0x00000004fc327825 */ /* 0x000fc600078e028e */
[----:B------:R2:W-:Y:S04]  /*f0c0*/  LDGSTS.E [R2+0x8580], desc[UR70][R32.64], !P1 ;  /* 0x0858000020027fae */ /* 0x0005e8000c9a1046 */
[----:B------:R2:W-:Y:S04]  /*f0d0*/  LDGSTS.E [R2+0x8600], desc[UR70][R18.64], !P1 ;  /* 0x0860000012027fae */ /* 0x0005e8000c9a1046 */
[----:B------:R3:W-:Y:S04]  /*f0e0*/  STL.64 [R1+0x2f0], R6 ;  /* 0x0002f00601007387 */ /* 0x0007e80000100a00 */
[----:B------:R2:W-:Y:S01]  /*f0f0*/  LDGSTS.E [R2+0x8680], desc[UR70][R16.64], !P1 ;  /* 0x0868000010027fae */ /* 0x0005e2000c9a1046 */
[----:B-1----:R-:W-:-:S03]  /*f100*/  IMAD.WIDE R48, R252, 0x4, R30 ;  /* 0x00000004fc307825 */ /* 0x002fc600078e021e */
[----:B------:R-:W-:Y:S04]  /*f110*/  LDGSTS.E [R2+0x8700], desc[UR70][R14.64], !P1 ;  /* 0x087000000e027fae */ /* 0x000fe8000c9a1046 */
[----:B-----5:R-:W5:Y:S01]  /*f120*/  LDL.LU.64 R46, [R1+0x600] ;  /* 0x00060000012e7983 */ /* 0x020f620000300a00 */
[----:B----4-:R-:W-:-:S03]  /*f130*/  IMAD.WIDE R34, R252, 0x4, R126 ;  /* 0x00000004fc227825 */ /* 0x010fc600078e027e */
[----:B------:R3:W-:Y:S01]  /*f140*/  LDGSTS.E [R2+0x8780], desc[UR70][R6.64], !P1 ;  /* 0x0878000006027fae */ /* 0x0007e2000c9a1046 */
[----:B--2---:R-:W-:-:S03]  /*f150*/  IMAD.WIDE R32, R252, 0x4, R220 ;  /* 0x00000004fc207825 */ /* 0x004fc600078e02dc */
[----:B------:R-:W2:Y:S04]  /*f160*/  LDL.LU.64 R14, [R1+0x5f8] ;  /* 0x0005f800010e7983 */ /* 0x000ea80000300a00 */
[----:B------:R-:W4:Y:S04]  /*f170*/  LDL.LU.64 R78, [R1+0x5f0] ;  /* 0x0005f000014e7983 */ /* 0x000f280000300a00 */
[----:B------:R1:W-:Y:S04]  /*f180*/  STL.64 [R1+0x388], R62 ;  /* 0x0003883e01007387 */ /* 0x0003e80000100a00 */
[----:B------:R-:W4:Y:S01]  /*f190*/  LDL.LU.64 R30, [R1+0x5e8] ;  /* 0x0005e800011e7983 */ /* 0x000f220000300a00 */
[----:B------:R-:W-:-:S03]  /*f1a0*/  IMAD.WIDE R18, R252, 0x4, R110 ;  /* 0x00000004fc127825 */ /* 0x000fc600078e026e */
[----:B------:R5:W-:Y:S01]  /*f1b0*/  STL.64 [R1+0x3b0], R50 ;  /* 0x0003b03201007387 */ /* 0x000be20000100a00 */
[----:B------:R-:W-:-:S03]  /*f1c0*/  IMAD.WIDE R16, R252, 0x4, R94 ;  /* 0x00000004fc107825 */ /* 0x000fc600078e025e */
[----:B------:R2:W-:Y:S04]  /*f1d0*/  STL.64 [R1+0x3b8], R48 ;  /* 0x0003b83001007387 */ /* 0x0005e80000100a00 */
[----:B------:R-:W4:Y:S04]  /*f1e0*/  LDL.LU.64 R220, [R1+0x5e0] ;  /* 0x0005e00001dc7983 */ /* 0x000f280000300a00 */
[----:B------:R4:W-:Y:S04]  /*f1f0*/  STL.64 [R1+0x3c0], R34 ;  /* 0x0003c02201007387 */ /* 0x0009e80000100a00 */
[----:B------:R1:W-:Y:S04]  /*f200*/  STL.64 [R1+0x450], R32 ;  /* 0x0004502001007387 */ /* 0x0003e80000100a00 */
[----:B------:R-:W4:Y:S04]  /*f210*/  LDL.LU.64 R142, [R1+0x5d8] ;  /* 0x0005d800018e7983 */ /* 0x000f280000300a00 */
[----:B------:R-:W4:Y:S04]  /*f220*/  LDL.LU.64 R94, [R1+0x5d0] ;  /* 0x0005d000015e7983 */ /* 0x000f280000300a00 */
[----:B------:R1:W-:Y:S04]  /*f230*/  STL.64 [R1+0x458], R18 ;  /* 0x0004581201007387 */ /* 0x0003e80000100a00 */
[----:B------:R-:W-:Y:S01]  /*f240*/  STL.64 [R1+0x460], R16 ;  /* 0x0004601001007387 */ /* 0x000fe20000100a00 */
[----:B---3--:R-:W-:-:S03]  /*f250*/  IMAD.WIDE R6, R252, 0x4, R204 ;  /* 0x00000004fc067825 */ /* 0x008fc600078e02cc */
[----:B------:R-:W3:Y:S01]  /*f260*/  LDL.LU.64 R204, [R1+0x5c8] ;  /* 0x0005c80001cc7983 */ /* 0x000ee20000300a00 */
[----:B------:R-:W-:Y:S02]  /*f270*/  IADD3 R226, PT, PT, R229, -0x26, RZ ;  /* 0xffffffdae5e27810 */ /* 0x000fe40007ffe0ff */
[----:B------:R-:W2:Y:S02]  /*f280*/  LDC R229, c[0x0][0x3a0] ;  /* 0x0000e800ffe57b82 */ /* 0x000ea40000000800 */
[----:B------:R-:W-:Y:S01]  /*f290*/  ISETP.GE.U32.AND P2, PT, R226, 0x7fffffbb, PT ;  /* 0x7fffffbbe200780c */ /* 0x000fe20003f46070 */
[----:B------:R3:W-:Y:S04]  /*f2a0*/  STL.64 [R1+0x468], R6 ;  /* 0x0004680601007387 */ /* 0x0007e80000100a00 */
[----:B------:R-:W3:Y:S08]  /*f2b0*/  LDL.LU.64 R126, [R1+0x540] ;  /* 0x00054000017e7983 */ /* 0x000ef00000300a00 */
[----:B------:R-:W-:Y:S04]  /*f2c0*/  LDGSTS.E [R2+0x9400], desc[UR70][R62.64], !P2 ;  /* 0x094000003e027fae */ /* 0x000fe8000d1a1046 */
[----:B------:R5:W-:Y:S04]  /*f2d0*/  LDGSTS.E [R2+0x9480], desc[UR70][R50.64], !P2 ;  /* 0x0948000032027fae */ /* 0x000be8000d1a1046 */
[----:B------:R2:W-:Y:S04]  /*f2e0*/  LDGSTS.E [R2+0x9500], desc[UR70][R48.64], !P2 ;  /* 0x0950000030027fae */ /* 0x0005e8000d1a1046 */
[----:B-1----:R-:W3:Y:S04]  /*f2f0*/  LDL.LU.64 R62, [R1+0x538] ;  /* 0x00053800013e7983 */ /* 0x002ee80000300a00 */
[----:B------:R4:W-:Y:S04]  /*f300*/  LDGSTS.E [R2+0x9580], desc[UR70][R34.64], !P2 ;  /* 0x0958000022027fae */ /* 0x0009e8000d1a1046 */
[----:B------:R1:W-:Y:S04]  /*f310*/  LDGSTS.E [R2+0x9600], desc[UR70][R32.64], !P2 ;  /* 0x0960000020027fae */ /* 0x0003e8000d1a1046 */
[----:B------:R1:W-:Y:S04]  /*f320*/  LDGSTS.E [R2+0x9680], desc[UR70][R18.64], !P2 ;  /* 0x0968000012027fae */ /* 0x0003e8000d1a1046 */
[----:B------:R-:W-:Y:S01]  /*f330*/  LDGSTS.E [R2+0x9700], desc[UR70][R16.64], !P2 ;  /* 0x0970000010027fae */ /* 0x000fe2000d1a1046 */
[----:B-----5:R-:W-:-:S03]  /*f340*/  IMAD.WIDE R50, R252, 0x4, R46 ;  /* 0x00000004fc327825 */ /* 0x020fc600078e022e */
[----:B------:R3:W-:Y:S04]  /*f350*/  LDGSTS.E [R2+0x9780], desc[UR70][R6.64], !P2 ;  /* 0x0978000006027fae */ /* 0x0007e8000d1a1046 */
[----:B------:R-:W5:Y:S01]  /*f360*/  LDL.LU.64 R46, [R1+0x530] ;  /* 0x00053000012e7983 */ /* 0x000f620000300a00 */
[----:B--2---:R-:W-:-:S03]  /*f370*/  IMAD.WIDE R48, R252, 0x4, R14 ;  /* 0x00000004fc307825 */ /* 0x004fc600078e020e */
[----:B------:R-:W2:Y:S01]  /*f380*/  LDL.LU.64 R14, [R1+0x528] ;  /* 0x00052800010e7983 */ /* 0x000ea20000300a00 */
[----:B----4-:R-:W-:-:S03]  /*f390*/  IMAD.WIDE R34, R252, 0x4, R78 ;  /* 0x00000004fc227825 */ /* 0x010fc600078e024e */
[----:B------:R4:W-:Y:S04]  /*f3a0*/  STL.64 [R1+0x470], R50 ;  /* 0x0004703201007387 */ /* 0x0009e80000100a00 */
[----:B------:R-:W2:Y:S01]  /*f3b0*/  LDL.LU.64 R110, [R1+0x520] ;  /* 0x00052000016e7983 */ /* 0x000ea20000300a00 */
[----:B-1----:R-:W-:-:S03]  /*f3c0*/  IMAD.WIDE R32, R252, 0x4, R30 ;  /* 0x00000004fc207825 */ /* 0x002fc600078e021e */
[----:B------:R1:W-:Y:S04]  /*f3d0*/  STL.64 [R1+0x478], R48 ;  /* 0x0004783001007387 */ /* 0x0003e80000100a00 */
[----:B------:R-:W2:Y:S04]  /*f3e0*/  LDL.LU.64 R78, [R1+0x518] ;  /* 0x00051800014e7983 */ /* 0x000ea80000300a00 */
[----:B------:R-:W-:Y:S01]  /*f3f0*/  STL.64 [R1+0x480], R34 ;  /* 0x0004802201007387 */ /* 0x000fe20000100a00 */
[----:B------:R-:W-:-:S03]  /*f400*/  IMAD.WIDE R30, R252, 0x4, R220 ;  /* 0x00000004fc1e7825 */ /* 0x000fc600078e02dc */
[----:B------:R-:W2:Y:S04]  /*f410*/  LDL.LU.64 R220, [R1+0x510] ;  /* 0x0005100001dc7983 */ /* 0x000ea80000300a00 */
[----:B------:R-:W-:Y:S01]  /*f420*/  STL.64 [R1+0x488], R32 ;  /* 0x0004882001007387 */ /* 0x000fe20000100a00 */
[----:B------:R-:W-:-:S03]  /*f430*/  IMAD.WIDE R18, R252, 0x4, R142 ;  /* 0x00000004fc127825 */ /* 0x000fc600078e028e */
[----:B------:R1:W-:Y:S04]  /*f440*/  STL.64 [R1+0x580], R30 ;  /* 0x0005801e01007387 */ /* 0x0003e80000100a00 */
[----:B------:R1:W-:Y:S01]  /*f450*/  STL.64 [R1+0x1128], R18 ;  /* 0x0011281201007387 */ /* 0x0003e20000100a00 */
[----:B---3--:R-:W-:-:S03]  /*f460*/  IMAD.WIDE R6, R252, 0x4, R204 ;  /* 0x00000004fc067825 */ /* 0x008fc600078e02cc */
[----:B------:R-:W3:Y:S01]  /*f470*/  LDL.LU.64 R204, [R1+0x508] ;  /* 0x0005080001cc7983 */ /* 0x000ee20000300a00 */
[----:B------:R-:W-:Y:S02]  /*f480*/  VIADD R226, R228, 0xffffffd6 ;  /* 0xffffffd6e4e27836 */ /* 0x000fe40000000000 */
[----:B------:R-:W-:Y:S01]  /*f490*/  IMAD.WIDE R16, R252, 0x4, R94 ;  /* 0x00000004fc107825 */ /* 0x000fe200078e025e */
[----:B------:R-:W2:Y:S02]  /*f4a0*/  LDC R228, c[0x0][0x3a0] ;  /* 0x0000e800ffe47b82 */ /* 0x000ea40000000800 */
[----:B------:R-:W-:Y:S02]  /*f4b0*/  ISETP.GE.U32.AND P6, PT, R226, 0x7fffffb7, PT ;  /* 0x7fffffb7e200780c */ /* 0x000fe40003fc6070 */
[----:B------:R1:W-:Y:S04]  /*f4c0*/  STL.64 [R1+0x1130], R16 ;  /* 0x0011301001007387 */ /* 0x0003e80000100a00 */
[----:B------:R3:W-:Y:S04]  /*f4d0*/  STL.64 [R1+0x1138], R6 ;  /* 0x0011380601007387 */ /* 0x0007e80000100a00 */
[----:B------:R-:W3:Y:S04]  /*f4e0*/  LDL.LU.64 R94, [R1+0x448] ;  /* 0x00044800015e7983 */ /* 0x000ee80000300a00 */
[----:B------:R4:W-:Y:S04]  /*f4f0*/  LDGSTS.E [R2+0xa400], desc[UR70][R50.64], !P6 ;  /* 0x0a40000032027fae */ /* 0x0009e8000f1a1046 */
[----:B------:R1:W-:Y:S04]  /*f500*/  LDGSTS.E [R2+0xa480], desc[UR70][R48.64], !P6 ;  /* 0x0a48000030027fae */ /* 0x0003e8000f1a1046 */
[----:B------:R2:W-:Y:S04]  /*f510*/  LDGSTS.E [R2+0xa500], desc[UR70][R34.64], !P6 ;  /* 0x0a50000022027fae */ /* 0x0005e8000f1a1046 */
[----:B------:R2:W-:Y:S01]  /*f520*/  LDGSTS.E [R2+0xa580], desc[UR70][R32.64], !P6 ;  /* 0x0a58000020027fae */ /* 0x0005e2000f1a1046 */
[----:B----4-:R-:W-:-:S03]  /*f530*/  IMAD.WIDE R50, R252, 0x4, R126 ;  /* 0x00000004fc327825 */ /* 0x010fc600078e027e */
[----:B------:R-:W-:Y:S01]  /*f540*/  LDGSTS.E [R2+0xa600], desc[UR70][R30.64], !P6 ;  /* 0x0a6000001e027fae */ /* 0x000fe2000f1a1046 */
[----:B-1----:R-:W-:-:S03]  /*f550*/  IMAD.WIDE R48, R252, 0x4, R62 ;  /* 0x00000004fc307825 */ /* 0x002fc600078e023e */
[----:B------:R1:W-:Y:S04]  /*f560*/  LDGSTS.E [R2+0xa680], desc[UR70][R18.64], !P6 ;  /* 0x0a68000012027fae */ /* 0x0003e8000f1a1046 */
[----:B------:R4:W-:Y:S04]  /*f570*/  LDGSTS.E [R2+0xa700], desc[UR70][R16.64], !P6 ;  /* 0x0a70000010027fae */ /* 0x0009e8000f1a1046 */
[----:B------:R-:W3:Y:S04]  /*f580*/  LDL.LU.64 R30, [R1+0x440] ;  /* 0x00044000011e7983 */ /* 0x000ee80000300a00 */
[----:B------:R-:W3:Y:S01]  /*f590*/  LDL.LU.64 R142, [R1+0x438] ;  /* 0x00043800018e7983 */ /* 0x000ee20000300a00 */
[----:B-----5:R-:W-:-:S03]  /*f5a0*/  IMAD.WIDE R46, R252, 0x4, R46 ;  /* 0x00000004fc2e7825 */ /* 0x020fc600078e022e */
[----:B------:R-:W5:Y:S01]  /*f5b0*/  LDL.LU.64 R62, [R1+0x430] ;  /* 0x00043000013e7983 */ /* 0x000f620000300a00 */
[----:B--2---:R-:W-:-:S03]  /*f5c0*/  IMAD.WIDE R34, R252, 0x4, R14 ;  /* 0x00000004fc227825 */ /* 0x004fc600078e020e */
[----:B------:R-:W-:Y:S04]  /*f5d0*/  STL.64 [R1+0x1180], R50 ;  /* 0x0011803201007387 */ /* 0x000fe80000100a00 */
[----:B------:R-:W-:Y:S01]  /*f5e0*/  STL.64 [R1+0x1188], R48 ;  /* 0x0011883001007387 */ /* 0x000fe20000100a00 */
[----:B------:R-:W-:-:S03]  /*f5f0*/  IMAD.WIDE R32, R252, 0x4, R110 ;  /* 0x00000004fc207825 */ /* 0x000fc600078e026e */
[----:B------:R-:W2:Y:S04]  /*f600*/  LDL.LU.64 R14, [R1+0x428] ;  /* 0x00042800010e7983 */ /* 0x000ea80000300a00 */
[----:B------:R3:W-:Y:S01]  /*f610*/  STL.64 [R1+0x1190], R46 ;  /* 0x0011902e01007387 */ /* 0x0007e20000100a00 */
[----:B-1----:R-:W-:-:S03]  /*f620*/  IMAD.WIDE R18, R252, 0x4, R78 ;  /* 0x00000004fc127825 */ /* 0x002fc600078e024e */
[----:B------:R5:W-:Y:S04]  /*f630*/  STL.64 [R1+0x1198], R34 ;  /* 0x0011982201007387 */ /* 0x000be80000100a00 */
[----:B------:R-:W2:Y:S01]  /*f640*/  LDL.LU.64 R126, [R1+0x420] ;  /* 0x00042000017e7983 */ /* 0x000ea20000300a00 */
[----:B----4-:R-:W-:-:S03]  /*f650*/  IMAD.WIDE R16, R252, 0x4, R220 ;  /* 0x00000004fc107825 */ /* 0x010fc600078e02dc */
[----:B------:R2:W-:Y:S04]  /*f660*/  STL.64 [R1+0x11a0], R32 ;  /* 0x0011a02001007387 */ /* 0x0005e80000100a00 */
[----:B------:R-:W4:Y:S04]  /*f670*/  LDL.LU.64 R220, [R1+0x418] ;  /* 0x0004180001dc7983 */ /* 0x000f280000300a00 */
[----:B------:R3:W-:Y:S04]  /*f680*/  LDGSTS.E [R2+0xa780], desc[UR70][R6.64], !P6 ;  /* 0x0a78000006027fae */ /* 0x0007e8000f1a1046 */
[----:B------:R1:W-:Y:S04]  /*f690*/  STL.64 [R1+0x518], R18 ;  /* 0x0005181201007387 */ /* 0x0003e80000100a00 */
[----:B------:R-:W-:Y:S01]  /*f6a0*/  STL.64 [R1+0x510], R16 ;  /* 0x0005101001007387 */ /* 0x000fe20000100a00 */
[----:B---3--:R-:W-:-:S03]  /*f6b0*/  IMAD.WIDE R6, R252, 0x4, R204 ;  /* 0x00000004fc067825 */ /* 0x008fc600078e02cc */
[----:B------:R-:W3:Y:S01]  /*f6c0*/  LDL.LU.64 R204, [R1+0x410] ;  /* 0x0004100001cc7983 */ /* 0x000ee20000300a00 */
[----:B------:R-:W-:-:S03]  /*f6d0*/  VIADD R226, R231, 0xffffffd2 ;  /* 0xffffffd2e7e27836 */ /* 0x000fc60000000000 */
[----:B------:R3:W-:Y:S01]  /*f6e0*/  STL.64 [R1+0x508], R6 ;  /* 0x0005080601007387 */ /* 0x0007e20000100a00 */
[----:B------:R-:W1:Y:S01]  /*f6f0*/  LDC R231, c[0x0][0x3a0] ;  /* 0x0000e800ffe77b82 */ /* 0x000e620000000800 */
[----:B------:R-:W-:Y:S02]  /*f700*/  ISETP.GE.U32.AND P5, PT, R226, 0x7fffffb3, PT ;  /* 0x7fffffb3e200780c */ /* 0x000fe40003fa6070 */
[----:B------:R-:W4:Y:S01]  /*f710*/  LDL.LU.64 R110, [R1+0x380] ;  /* 0x00038000016e7983 */ /* 0x000f220000300a00 */
[----:B------:R-:W-:-:S10]  /*f720*/  IMAD.WIDE R64, R252, 0x4, R94 ;  /* 0x00000004fc407825 */ /* 0x000fd400078e025e */
[----:B------:R1:W-:Y:S04]  /*f730*/  LDGSTS.E [R2+0xb400], desc[UR70][R50.64], !P5 ;  /* 0x0b40000032027fae */ /* 0x0003e8000e9a1046 */
[----:B------:R1:W-:Y:S04]  /*f740*/  LDGSTS.E [R2+0xb480], desc[UR70][R48.64], !P5 ;  /* 0x0b48000030027fae */ /* 0x0003e8000e9a1046 */
[----:B------:R-:W-:Y:S04]  /*f750*/  LDGSTS.E [R2+0xb500], desc[UR70][R46.64], !P5 ;  /* 0x0b5000002e027fae */ /* 0x000fe8000e9a1046 */
[----:B------:R5:W-:Y:S04]  /*f760*/  LDGSTS.E [R2+0xb580], desc[UR70][R34.64], !P5 ;  /* 0x0b58000022027fae */ /* 0x000be8000e9a1046 */
[----:B------:R2:W-:Y:S04]  /*f770*/  LDGSTS.E [R2+0xb600], desc[UR70][R32.64], !P5 ;  /* 0x0b60000020027fae */ /* 0x0005e8000e9a1046 */
[----:B------:R-:W4:Y:S04]  /*f780*/  LDL.LU.64 R46, [R1+0x378] ;  /* 0x00037800012e7983 */ /* 0x000f280000300a00 */
[----:B------:R-:W4:Y:S01]  /*f790*/  LDL.LU.64 R78, [R1+0x370] ;  /* 0x00037000014e7983 */ /* 0x000f220000300a00 */
[----:B-1----:R-:W-:-:S03]  /*f7a0*/  IMAD.WIDE R50, R252, 0x4, R30 ;  /* 0x00000004fc327825 */ /* 0x002fc600078e021e */
[----:B------:R-:W4:Y:S01]  /*f7b0*/  LDL.LU.64 R94, [R1+0x368] ;  /* 0x00036800015e7983 */ /* 0x000f220000300a00 */
[----:B------:R-:W-:-:S03]  /*f7c0*/  IMAD.WIDE R48, R252, 0x4, R142 ;  /* 0x00000004fc307825 */ /* 0x000fc600078e028e */
[----:B------:R-:W4:Y:S01]  /*f7d0*/  LDL.LU.64 R30, [R1+0x360] ;  /* 0x00036000011e7983 */ /* 0x000f220000300a00 */
[----:B-----5:R-:W-:-:S03]  /*f7e0*/  IMAD.WIDE R34, R252, 0x4, R62 ;  /* 0x00000004fc227825 */ /* 0x020fc600078e023e */
[----:B------:R-:W-:Y:S04]  /*f7f0*/  STL.64 [R1+0x11e8], R64 ;  /* 0x0011e84001007387 */ /* 0x000fe80000100a00 */
[----:B------:R-:W-:Y:S04]  /*f800*/  STL.64 [R1+0x11f0], R50 ;  /* 0x0011f03201007387 */ /* 0x000fe80000100a00 */
[----:B------:R1:W-:Y:S01]  /*f810*/  LDGSTS.E [R2+0xb680], desc[UR70][R18.64], !P5 ;  /* 0x0b68000012027fae */ /* 0x0003e2000e9a1046 */
[----:B--2---:R-:W-:-:S03]  /*f820*/  IMAD.WIDE R32, R252, 0x4, R14 ;  /* 0x00000004fc207825 */ /* 0x004fc600078e020e */
[----:B------:R-:W2:Y:S04]  /*f830*/  LDL.LU.64 R62, [R1+0x358] ;  /* 0x00035800013e7983 */ /* 0x000ea80000300a00 */
[----:B------:R5:W-:Y:S04]  /*f840*/  STL.64 [R1+0x11f8], R48 ;  /* 0x0011f83001007387 */ /* 0x000be80000100a00 */
[----:B------:R-:W2:Y:S01]  /*f850*/  LDL.LU.64 R14, [R1+0x350] ;  /* 0x00035000010e7983 */ /* 0x000ea20000300a00 */
[----:B-1----:R-:W-:-:S03]  /*f860*/  IMAD.WIDE R18, R252, 0x4, R126 ;  /* 0x00000004fc127825 */ /* 0x002fc600078e027e */
[----:B------:R-:W-:Y:S04]  /*f870*/  LDGSTS.E [R2+0xb700], desc[UR70][R16.64], !P5 ;  /* 0x0b70000010027fae */ /* 0x000fe8000e9a1046 */
[----:B------:R1:W-:Y:S04]  /*f880*/  STL.64 [R1+0x1200], R34 ;  /* 0x0012002201007387 */ /* 0x0003e80000100a00 */
[----:B------:R3:W-:Y:S04]  /*f890*/  LDGSTS.E [R2+0xb780], desc[UR70][R6.64], !P5 ;  /* 0x0b78000006027fae */ /* 0x0007e8000e9a1046 */
[----:B------:R1:W-:Y:S04]  /*f8a0*/  STL.64 [R1+0x1210], R32 ;  /* 0x0012102001007387 */ /* 0x0003e80000100a00 */
[----:B------:R1:W-:Y:S01]  /*f8b0*/  STL.64 [R1+0x1220], R18 ;  /* 0x0012201201007387 */ /* 0x0003e20000100a00 */
[----:B---3--:R-:W-:-:S03]  /*f8c0*/  IMAD.WIDE R6, R252, 0x4, R204 ;  /* 0x00000004fc067825 */ /* 0x008fc600078e02cc */
[----:B------:R-:W3:Y:S01]  /*f8d0*/  LDL.LU.64 R204, [R1+0x348] ;  /* 0x0003480001cc7983 */ /* 0x000ee20000300a00 */
[----:B------:R-:W-:Y:S02]  /*f8e0*/  VIADD R226, R230, 0xffffffce ;  /* 0xffffffcee6e27836 */ /* 0x000fe40000000000 */
[----:B----4-:R-:W-:Y:S01]  /*f8f0*/  IMAD.WIDE R16, R252, 0x4, R220 ;  /* 0x00000004fc107825 */ /* 0x010fe200078e02dc */
[----:B------:R-:W4:Y:S02]  /*f900*/  LDC R230, c[0x0][0x3a0] ;  /* 0x0000e800ffe67b82 */ /* 0x000f240000000800 */
[----:B------:R-:W-:Y:S02]  /*f910*/  ISETP.GE.U32.AND P4, PT, R226, 0x7fffffaf, PT ;  /* 0x7fffffafe200780c */ /* 0x000fe40003f86070 */
[----:B------:R1:W-:Y:S04]  /*f920*/  STL.64 [R1+0x1230], R16 ;  /* 0x0012301001007387 */ /* 0x0003e80000100a00 */
[----:B------:R3:W-:Y:S04]  /*f930*/  STL.64 [R1+0x1238], R6 ;  /* 0x0012380601007387 */ /* 0x0007e80000100a00 */
[----:B------:R-:W4:Y:S04]  /*f940*/  LDL.LU.64 R126, [R1+0x2b8] ;  /* 0x0002b800017e7983 */ /* 0x000f280000300a00 */
[----:B------:R-:W-:Y:S04]  /*f950*/  LDGSTS.E [R2+0xc400], desc[UR70][R64.64], !P4 ;  /* 0x0c40000040027fae */ /* 0x000fe8000e1a1046 */
[----:B------:R-:W-:Y:S04]  /*f960*/  LDGSTS.E [R2+0xc480], desc[UR70][R50.64], !P4 ;  /* 0x0c48000032027fae */ /* 0x000fe8000e1a1046 */
[----:B------:R5:W-:Y:S04]  /*f970*/  LDGSTS.E [R2+0xc500], desc[UR70][R48.64], !P4 ;  /* 0x0c50000030027fae */ /* 0x000be8000e1a1046 */
[----:B------:R1:W-:Y:S04]  /*f980*/  LDGSTS.E [R2+0xc580], desc[UR70][R34.64], !P4 ;  /* 0x0c58000022027fae */ /* 0x0003e8000e1a1046 */
[----:B------:R-:W4:Y:S01]  /*f990*/  LDL.LU.64 R220, [R1+0x2b0] ;  /* 0x0002b00001dc7983 */ /* 0x000f220000300a00 */
[----:B------:R-:W-:-:S03]  /*f9a0*/  IMAD.WIDE R46, R252, 0x4, R46 ;  /* 0x00000004fc2e7825 */ /* 0x000fc600078e022e */
[----:B------:R1:W-:Y:S01]  /*f9b0*/  LDGSTS.E [R2+0xc600], desc[UR70][R32.64], !P4 ;  /* 0x0c60000020027fae */ /* 0x0003e2000e1a1046 */
[----:B-----5:R-:W-:-:S03]  /*f9c0*/  IMAD.WIDE R48, R252, 0x4, R110 ;  /* 0x00000004fc307825 */ /* 0x020fc600078e026e */
[----:B------:R-:W5:Y:S01]  /*f9d0*/  LDL.LU.64 R110, [R1+0x2a8] ;  /* 0x0002a800016e7983 */ /* 0x000f620000300a00 */
[----:B-1----:R-:W-:-:S03]  /*f9e0*/  IMAD.WIDE R34, R252, 0x4, R78 ;  /* 0x00000004fc227825 */ /* 0x002fc600078e024e */
[----:B------:R1:W-:Y:S04]  /*f9f0*/  LDGSTS.E [R2+0xc680], desc[UR70][R18.64], !P4 ;  /* 0x0c68000012027fae */ /* 0x0003e8000e1a1046 */
[----:B------:R-:W-:Y:S01]  /*fa00*/  STL.64 [R1+0x12c8], R48 ;  /* 0x0012c83001007387 */ /* 0x000fe20000100a00 */
[----:B------:R-:W-:-:S03]  /*fa10*/  IMAD.WIDE R32, R252, 0x4, R94 ;  /* 0x00000004fc207825 */ /* 0x000fc600078e025e */
[----:B------:R-:W5:Y:S01]  /*fa20*/  LDL.LU.64 R78, [R1+0x2a0] ;  /* 0x0002a000014e7983 */ /* 0x000f620000300a00 */
[----:B-1----:R-:W-:-:S03]  /*fa30*/  IMAD.WIDE R18, R252, 0x4, R30 ;  /* 0x00000004fc127825 */ /* 0x002fc600078e021e */
[----:B------:R1:W-:Y:S04]  /*fa40*/  STL.64 [R1+0x12d0], R46 ;  /* 0x0012d02e01007387 */ /* 0x0003e80000100a00 */
[----:B------:R-:W-:Y:S04]  /*fa50*/  STL.64 [R1+0x12d8], R34 ;  /* 0x0012d82201007387 */ /* 0x000fe80000100a00 */
[----:B------:R1:W-:Y:S04]  /*fa60*/  LDGSTS.E [R2+0xc700], desc[UR70][R16.64], !P4 ;  /* 0x0c70000010027fae */ /* 0x0003e8000e1a1046 */
[----:B------:R-:W5:Y:S01]  /*fa70*/  LDL.LU.64 R30, [R1+0x298] ;  /* 0x00029800011e7983 */ /* 0x000f620000300a00 */
[----:B--2---:R-:W-:-:S03]  /*fa80*/  IMAD.WIDE R14, R252, 0x4, R14 ;  /* 0x00000004fc0e7825 */ /* 0x004fc600078e020e */
[----:B------:R-:W-:Y:S01]  /*fa90*/  STL.64 [R1+0x12e0], R32 ;  /* 0x0012e02001007387 */ /* 0x000fe20000100a00 */
[----:B-1----:R-:W-:-:S03]  /*faa0*/  IMAD.WIDE R16, R252, 0x4, R62 ;  /* 0x00000004fc107825 */ /* 0x002fc600078e023e */
[----:B------:R-:W-:Y:S04]  /*fab0*/  STL.64 [R1+0x12e8], R18 ;  /* 0x0012e81201007387 */ /* 0x000fe80000100a00 */
[----:B------:R-:W2:Y:S04]  /*fac0*/  LDL.LU.64 R94, [R1+0x290] ;  /* 0x00029000015e7983 */ /* 0x000ea80000300a00 */
[----:B------:R-:W2:Y:S04]  /*fad0*/  LDL.LU.64 R62, [R1+0x288] ;  /* 0x00028800013e7983 */ /* 0x000ea80000300a00 */
[----:B------:R3:W-:Y:S04]  /*fae0*/  LDGSTS.E [R2+0xc780], desc[UR70][R6.64], !P4 ;  /* 0x0c78000006027fae */ /* 0x0007e8000e1a1046 */
[----:B------:R-:W-:Y:S04]  /*faf0*/  STL.64 [R1+0x12f0], R16 ;  /* 0x0012f01001007387 */ /* 0x000fe80000100a00 */
[----:B------:R1:W-:Y:S01]  /*fb00*/  STL.64 [R1+0x12f8], R14 ;  /* 0x0012f80e01007387 */ /* 0x0003e20000100a00 */
[----:B---3--:R-:W-:-:S03]  /*fb10*/  IMAD.WIDE R6, R252, 0x4, R204 ;  /* 0x00000004fc067825 */ /* 0x008fc600078e02cc */
[----:B------:R-:W3:Y:S01]  /*fb20*/  LDL.LU.64 R204, [R1+0x280] ;  /* 0x0002800001cc7983 */ /* 0x000ee20000300a00 */
[----:B------:R-:W-:-:S03]  /*fb30*/  VIADD R226, R229, 0xffffffca ;  /* 0xffffffcae5e27836 */ /* 0x000fc60000000000 */
[----:B------:R3:W-:Y:S01]  /*fb40*/  STL.64 [R1+0x1300], R6 ;  /* 0x0013000601007387 */ /* 0x0007e20000100a00 */
[----:B------:R-:W1:Y:S01]  /*fb50*/  LDC R229, c[0x0][0x3a0] ;  /* 0x0000e800ffe57b82 */ /* 0x000e620000000800 */
[----:B------:R-:W-:-:S13]  /*fb60*/  ISETP.GE.U32.AND P3, PT, R226, 0x7fffffab, PT ;  /* 0x7fffffabe200780c */ /* 0x000fda0003f66070 */
[----:B------:R4:W-:Y:S04]  /*fb70*/  LDGSTS.E [R2+0xd400], desc[UR70][R48.64], !P3 ;  /* 0x0d40000030027fae */ /* 0x0009e8000d9a1046 */
[----:B------:R-:W-:Y:S04]  /*fb80*/  LDGSTS.E [R2+0xd480], desc[UR70][R46.64], !P3 ;  /* 0x0d4800002e027fae */ /* 0x000fe8000d9a1046 */
[----:B------:R5:W-:Y:S04]  /*fb90*/  LDGSTS.E [R2+0xd500], desc[UR70][R34.64], !P3 ;  /* 0x0d50000022027fae */ /* 0x000be8000d9a1046 */
[----:B------:R1:W-:Y:S04]  /*fba0*/  LDGSTS.E [R2+0xd580], desc[UR70][R32.64], !P3 ;  /* 0x0d58000020027fae */ /* 0x0003e8000d9a1046 */
[----:B------:R2:W-:Y:S01]  /*fbb0*/  LDGSTS.E [R2+0xd600], desc[UR70][R18.64], !P3 ;  /* 0x0d60000012027fae */ /* 0x0005e2000d9a1046 */
[----:B----4-:R-:W-:-:S03]  /*fbc0*/  IMAD.WIDE R50, R252, 0x4, R126 ;  /* 0x00000004fc327825 */ /* 0x010fc600078e027e */
[----:B------:R-:W-:Y:S04]  /*fbd0*/  LDGSTS.E [R2+0xd680], desc[UR70][R16.64], !P3 ;  /* 0x0d68000010027fae */ /* 0x000fe8000d9a1046 */
[----:B------:R-:W-:Y:S04]  /*fbe0*/  LDGSTS.E [R2+0xd700], desc[UR70][R14.64], !P3 ;  /* 0x0d7000000e027fae */ /* 0x000fe8000d9a1046 */
[----:B------:R-:W4:Y:S01]  /*fbf0*/  LDL.LU.64 R46, [R1+0x1f0] ;  /* 0x0001f000012e7983 */ /* 0x000f220000300a00 */
[----:B------:R-:W-:-:S03]  /*fc00*/  IMAD.WIDE R48, R252, 0x4, R220 ;  /* 0x00000004fc307825 */ /* 0x000fc600078e02dc */
[----:B------:R3:W-:Y:S04]  /*fc10*/  LDGSTS.E [R2+0xd780], desc[UR70][R6.64], !P3 ;  /* 0x0d78000006027fae */ /* 0x0007e8000d9a1046 */
[----:B-1----:R-:W4:Y:S01]  /*fc20*/  LDL.LU.64 R14, [R1+0x1e8] ;  /* 0x0001e800010e7983 */ /* 0x002f220000300a00 */
[----:B-----5:R-:W-:-:S03]  /*fc30*/  IMAD.WIDE R34, R252, 0x4, R110 ;  /* 0x00000004fc227825 */ /* 0x020fc600078e026e */
[----:B------:R-:W5:Y:S01]  /*fc40*/  LDL.LU.64 R142, [R1+0x1e0] ;  /* 0x0001e000018e7983 */ /* 0x000f620000300a00 */
[----:B------:R-:W-:-:S03]  /*fc50*/  IMAD.WIDE R32, R252, 0x4, R78 ;  /* 0x00000004fc207825 */ /* 0x000fc600078e024e */
[----:B------:R-:W5:Y:S04]  /*fc60*/  LDL.LU.64 R220, [R1+0x1d8] ;  /* 0x0001d80001dc7983 */ /* 0x000f680000300a00 */
[----:B------:R-:W-:Y:S04]  /*fc70*/  STL.64 [R1+0x1388], R50 ;  /* 0x0013883201007387 */ /* 0x000fe80000100a00 */
[----:B------:R-:W5:Y:S01]  /*fc80*/  LDL.LU.64 R126, [R1+0x1d0] ;  /* 0x0001d000017e7983 */ /* 0x000f620000300a00 */
[----:B------:R-:W-:-:S03]  /*fc90*/  IMAD.WIDE R30, R252, 0x4, R30 ;  /* 0x00000004fc1e7825 */ /* 0x000fc600078e021e */
[----:B------:R-:W-:Y:S04]  /*fca0*/  STL.64 [R1+0x1390], R48 ;  /* 0x0013903001007387 */ /* 0x000fe80000100a00 */
[----:B------:R-:W5:Y:S04]  /*fcb0*/  LDL.LU.64 R110, [R1+0x1c8] ;  /* 0x0001c800016e7983 */ /* 0x000f680000300a00 */
[----:B------:R-:W-:Y:S01]  /*fcc0*/  STL.64 [R1+0x1398], R34 ;  /* 0x0013982201007387 */ /* 0x000fe20000100a00 */
[----:B--2---:R-:W-:-:S03]  /*fcd0*/  IMAD.WIDE R18, R252, 0x4, R94 ;  /* 0x00000004fc127825 */ /* 0x004fc600078e025e */
[----:B------:R-:W2:Y:S04]  /*fce0*/  LDL.LU.64 R78, [R1+0x1c0] ;  /* 0x0001c000014e7983 */ /* 0x000ea80000300a00 */
[----:B------:R-:W-:Y:S04]  /*fcf0*/  STL.64 [R1+0x13a0], R32 ;  /* 0x0013a02001007387 */ /* 0x000fe80000100a00 */
        /* <DEDUP_REMOVED lines=14> */
[----:B------:R1:W-:Y:S04]  /*fde0*/  LDGSTS.E [R2+0xe580], desc[UR70][R32.64], !P1 ;  /* 0x0e58000020027fae */ /* 0x0003e8000c9a1046 */
[----:B------:R-:W-:Y:S04]  /*fdf0*/  LDGSTS.E [R2+0xe600], desc[UR70][R30.64], !P1 ;  /* 0x0e6000001e027fae */ /* 0x000fe8000c9a1046 */
[----:B------:R4:W-:Y:S04]  /*fe00*/  LDGSTS.E [R2+0xe680], desc[UR70][R18.64], !P1 ;  /* 0x0e68000012027fae */ /* 0x0009e8000c9a1046 */
[----:B------:R2:W-:Y:S01]  /*fe10*/  LDGSTS.E [R2+0xe700], desc[UR70][R16.64], !P1 ;  /* 0x0e70000010027fae */ /* 0x0005e2000c9a1046 */
[----:B----4-:R-:W-:-:S03]  /*fe20*/  IMAD.WIDE R62, R252, 0x4, R46 ;  /* 0x00000004fc3e7825 */ /* 0x010fc600078e022e */
[----:B-1----:R-:W4:Y:S04]  /*fe30*/  LDL.LU.64 R30, [R1+0x778] ;  /* 0x00077800011e7983 */ /* 0x002f280000300a00 */
[----:B------:R-:W4:Y:S01]  /*fe40*/  LDL.LU.64 R46, [R1+0x770] ;  /* 0x00077000012e7983 */ /* 0x000f220000300a00 */
[----:B------:R-:W-:-:S03]  /*fe50*/  IMAD.WIDE R50, R252, 0x4, R14 ;  /* 0x00000004fc327825 */ /* 0x000fc600078e020e */
[----:B------:R-:W4:Y:S01]  /*fe60*/  LDL.LU.64 R14, [R1+0x768] ;  /* 0x00076800010e7983 */ /* 0x000f220000300a00 */
[----:B-----5:R-:W-:-:S03]  /*fe70*/  IMAD.WIDE R48, R252, 0x4, R142 ;  /* 0x00000004fc307825 */ /* 0x020fc600078e028e */
[----:B------:R1:W-:Y:S01]  /*fe80*/  STL.64 [R1+0x16f0], R62 ;  /* 0x0016f03e01007387 */ /* 0x0003e20000100a00 */
[----:B------:R-:W-:-:S03]  /*fe90*/  IMAD.WIDE R34, R252, 0x4, R220 ;  /* 0x00000004fc227825 */ /* 0x000fc600078e02dc */
[----:B------:R5:W-:Y:S04]  /*fea0*/  STL.64 [R1+0x16e8], R50 ;  /* 0x0016e83201007387 */ /* 0x000be80000100a00 */
[----:B------:R-:W4:Y:S01]  /*feb0*/  LDL.LU.64 R220, [R1+0x760] ;  /* 0x0007600001dc7983 */ /* 0x000f220000300a00 */
[----:B------:R-:W-:-:S03]  /*fec0*/  IMAD.WIDE R32, R252, 0x4, R126 ;  /* 0x00000004fc207825 */ /* 0x000fc600078e027e */
[----:B------:R4:W-:Y:S04]  /*fed0*/  STL.64 [R1+0x16e0], R48 ;  /* 0x0016e03001007387 */ /* 0x0009e80000100a00 */
[----:B------:R1:W-:Y:S01]  /*fee0*/  STL.64 [R1+0x16d8], R34 ;  /* 0x0016d82201007387 */ /* 0x0003e20000100a00 */
[----:B------:R-:W-:-:S03]  /*fef0*/  IMAD.WIDE R18, R252, 0x4, R110 ;  /* 0x00000004fc127825 */ /* 0x000fc600078e026e */
[----:B------:R-:W4:Y:S01]  /*ff00*/  LDL.LU.64 R110, [R1+0x758] ;  /* 0x00075800016e7983 */ /* 0x000f220000300a00 */
[----:B--2---:R-:W-:-:S03]  /*ff10*/  IMAD.WIDE R16, R252, 0x4, R78 ;  /* 0x00000004fc107825 */ /* 0x004fc600078e024e */
[----:B------:R2:W-:Y:S04]  /*ff20*/  STL.64 [R1+0x16d0], R32 ;  /* 0x0016d02001007387 */ /* 0x0005e80000100a00 */
[----:B------:R-:W2:Y:S04]  /*ff30*/  LDL.LU.64 R78, [R1+0x750] ;  /* 0x00075000014e7983 */ /* 0x000ea80000300a00 */
[----:B------:R3:W-:Y:S04]  /*ff40*/  LDGSTS.E [R2+0xe780], desc[UR70][R6.64], !P1 ;  /* 0x0e78000006027fae */ /* 0x0007e8000c9a1046 */
[----:B------:R1:W-:Y:S04]  /*ff50*/  STL.64 [R1+0x1670], R18 ;  /* 0x0016701201007387 */ /* 0x0003e80000100a00 */
[----:B------:R-:W-:Y:S01]  /*ff60*/  STL.64 [R1+0x1668], R16 ;  /* 0x0016681001007387 */ /* 0x000fe20000100a00 */
[----:B---3--:R-:W-:-:S03]  /*ff70*/  IMAD.WIDE R6, R252, 0x4, R204 ;  /* 0x00000004fc067825 */ /* 0x008fc600078e02cc */
[----:B------:R-:W3:Y:S01]  /*ff80*/  LDL.LU.64 R204, [R1+0x748] ;  /* 0x0007480001cc7983 */ /* 0x000ee20000300a00 */
[----:B------:R-:W-:-:S03]  /*ff90*/  VIADD R226, R230, 0xffffffc2 ;  /* 0xffffffc2e6e27836 */ /* 0x000fc60000000000 */
[----:B------:R3:W-:Y:S01]  /*ffa0*/  STL.64 [R1+0x1660], R6 ;  /* 0x0016600601007387 */ /* 0x0007e20000100a00 */
[----:B------:R-:W2:Y:S01]  /*ffb0*/  LDC R230, c[0x0][0x3a0] ;  /* 0x0000e800ffe67b82 */ /* 0x000ea20000000800 */
[----:B------:R-:W-:Y:S02]  /*ffc0*/  ISETP.GE.U32.AND P2, PT, R226, 0x7fffffa3, PT ;  /* 0x7fffffa3e200780c */ /* 0x000fe40003f46070 */
[----:B------:R-:W3:Y:S11]  /*ffd0*/  LDL.LU.64 R142, [R1+0x680] ;  /* 0x00068000018e7983 */ /* 0x000ef60000300a00 */
[----:B------:R-:W-:Y:S04]  /*ffe0*/  LDGSTS.E [R2+0xf400], desc[UR70][R62.64], !P2 ;  /* 0x0f4000003e027fae */ /* 0x000fe8000d1a1046 */
[----:B------:R5:W-:Y:S04]  /*fff0*/  LDGSTS.E [R2+0xf480], desc[UR70][R50.64], !P2 ;  /* 0x0f48000032027fae */ /* 0x000be8000d1a1046 */
[----:B------:R4:W-:Y:S04]  /*10000*/  LDGSTS.E [R2+0xf500], desc[UR70][R48.64], !P2 ;  /* 0x0f50000030027fae */ /* 0x0009e8000d1a1046 */
[----:B-1----:R-:W3:Y:S01]  /*10010*/  LDL.LU.64 R62, [R1+0x678] ;  /* 0x00067800013e7983 */ /* 0x002ee20000300a00 */
[----:B-----5:R-:W-:-:S03]  /*10020*/  IMAD.WIDE R50, R252, 0x4, R94 ;  /* 0x00000004fc327825 */ /* 0x020fc600078e025e */
[----:B------:R-:W5:Y:S04]  /*10030*/  LDL.LU.64 R126, [R1+0x670] ;  /* 0x00067000017e7983 */ /* 0x000f680000300a00 */
[----:B------:R-:W5:Y:S04]  /*10040*/  LDL.LU.64 R94, [R1+0x668] ;  /* 0x00066800015e7983 */ /* 0x000f680000300a00 */
[----:B------:R1:W-:Y:S01]  /*10050*/  LDGSTS.E [R2+0xf580], desc[UR70][R34.64], !P2 ;  /* 0x0f58000022027fae */ /* 0x0003e2000d1a1046 */
[----:B----4-:R-:W-:-:S03]  /*10060*/  IMAD.WIDE R48, R252, 0x4, R30 ;  /* 0x00000004fc307825 */ /* 0x010fc600078e021e */
[----:B------:R-:W4:Y:S01]  /*10070*/  LDL.LU.64 R30, [R1+0x660] ;  /* 0x00066000011e7983 */ /* 0x000f220000300a00 */
[----:B------:R-:W-:-:S03]  /*10080*/  IMAD.WIDE R46, R252, 0x4, R46 ;  /* 0x00000004fc2e7825 */ /* 0x000fc600078e022e */
[----:B------:R2:W-:Y:S01]  /*10090*/  STL.64 [R1+0x1c8], R50 ;  /* 0x0001c83201007387 */ /* 0x0005e20000100a00 */
[----:B-1----:R-:W-:-:S03]  /*100a0*/  IMAD.WIDE R34, R252, 0x4, R14 ;  /* 0x00000004fc227825 */ /* 0x002fc600078e020e */
[----:B------:R5:W-:Y:S04]  /*100b0*/  STL.64 [R1+0x1d0], R48 ;  /* 0x0001d03001007387 */ /* 0x000be80000100a00 */
[----:B------:R2:W-:Y:S04]  /*100c0*/  LDGSTS.E [R2+0xf600], desc[UR70][R32.64], !P2 ;  /* 0x0f60000020027fae */ /* 0x0005e8000d1a1046 */
[----:B------:R-:W4:Y:S04]  /*100d0*/  LDL.LU.64 R14, [R1+0x658] ;  /* 0x00065800010e7983 */ /* 0x000f280000300a00 */
[----:B------:R1:W-:Y:S01]  /*100e0*/  STL.64 [R1+0x1d8], R46 ;  /* 0x0001d82e01007387 */ /* 0x0003e20000100a00 */
[----:B--2---:R-:W-:-:S03]  /*100f0*/  IMAD.WIDE R32, R252, 0x4, R220 ;  /* 0x00000004fc207825 */ /* 0x004fc600078e02dc */
[----:B------:R2:W-:Y:S04]  /*10100*/  LDGSTS.E [R2+0xf680], desc[UR70][R18.64], !P2 ;  /* 0x0f68000012027fae */ /* 0x0005e8000d1a1046 */
[----:B------:R-:W4:Y:S04]  /*10110*/  LDL.LU.64 R220, [R1+0x650] ;  /* 0x0006500001dc7983 */ /* 0x000f280000300a00 */
[----:B------:R-:W-:Y:S01]  /*10120*/  LDGSTS.E [R2+0xf700], desc[UR70][R16.64], !P2 ;  /* 0x0f70000010027fae */ /* 0x000fe2000d1a1046 */
[----:B--2---:R-:W-:-:S03]  /*10130*/  IMAD.WIDE R18, R252, 0x4, R110 ;  /* 0x00000004fc127825 */ /* 0x004fc600078e026e */
[----:B------:R2:W-:Y:S04]  /*10140*/  STL.64 [R1+0x1e0], R34 ;  /* 0x0001e02201007387 */ /* 0x0005e80000100a00 */
[----:B------:R3:W-:Y:S04]  /*10150*/  LDGSTS.E [R2+0xf780], desc[UR70][R6.64], !P2 ;  /* 0x0f78000006027fae */ /* 0x0007e8000d1a1046 */
[----:B------:R4:W-:Y:S04]  /*10160*/  STL.64 [R1+0x1e8], R32 ;  /* 0x0001e82001007387 */ /* 0x0009e80000100a00 */
[----:B------:R1:W-:Y:S01]  /*10170*/  STL.64 [R1+0x1f0], R18 ;  /* 0x0001f01201007387 */ /* 0x0003e20000100a00 */
[----:B---3--:R-:W-:-:S03]  /*10180*/  IMAD.WIDE R6, R252, 0x4, R204 ;  /* 0x00000004fc067825 */ /* 0x008fc600078e02cc */
[----:B------:R-:W3:Y:S01]  /*10190*/  LDL.LU.64 R204, [R1+0x648] ;  /* 0x0006480001cc7983 */ /* 0x000ee20000300a00 */
[----:B------:R-:W-:Y:S02]  /*101a0*/  VIADD R226, R231, 0xffffffdd ;  /* 0xffffffdde7e27836 */ /* 0x000fe40000000000 */
[----:B------:R-:W-:Y:S01]  /*101b0*/  IMAD.WIDE R16, R252, 0x4, R78 ;  /* 0x00000004fc107825 */ /* 0x000fe200078e024e */
[----:B------:R-:W3:Y:S02]  /*101c0*/  LDC R231, c[0x0][0x3a0] ;  /* 0x0000e800ffe77b82 */ /* 0x000ee40000000800 */
[----:B------:R-:W-:Y:S01]  /*101d0*/  ISETP.GE.U32.AND P6, PT, R226, 0x7fffffbe, PT ;  /* 0x7fffffbee200780c */ /* 0x000fe20003fc6070 */
[C---:B------:R-:W-:Y:S01]  /*101e0*/  IMAD.WIDE R64, R252.reuse, 0x4, R142 ;  /* 0x00000004fc407825 */ /* 0x040fe200078e028e */
[----:B------:R1:W-:Y:S04]  /*101f0*/  STL.64 [R1+0x1f8], R16 ;  /* 0x0001f81001007387 */ /* 0x0003e80000100a00 */
[----:B------:R3:W-:Y:S04]  /*10200*/  STL.64 [R1+0x200], R6 ;  /* 0x0002000601007387 */ /* 0x0007e80000100a00 */
[----:B------:R-:W3:Y:S04]  /*10210*/  LDL.LU.64 R110, [R1+0x5c0] ;  /* 0x0005c000016e7983 */ /* 0x000ee80000300a00 */
[----:B------:R1:W-:Y:S04]  /*10220*/  LDGSTS.E [R3+0x8800], desc[UR70][R50.64], !P6 ;  /* 0x0880000032037fae */ /* 0x0003e8000f1a1046 */
[----:B------:R5:W-:Y:S04]  /*10230*/  LDGSTS.E [R3+0x8880], desc[UR70][R48.64], !P6 ;  /* 0x0888000030037fae */ /* 0x000be8000f1a1046 */
[----:B------:R-:W-:Y:S01]  /*10240*/  LDGSTS.E [R3+0x8900], desc[UR70][R46.64], !P6 ;  /* 0x089000002e037fae */ /* 0x000fe2000f1a1046 */
[----:B-1----:R-:W-:-:S03]  /*10250*/  IMAD.WIDE R50, R252, 0x4, R62 ;  /* 0x00000004fc327825 */ /* 0x002fc600078e023e */
[----:B------:R2:W-:Y:S01]  /*10260*/  LDGSTS.E [R3+0x8980], desc[UR70][R34.64], !P6 ;  /* 0x0898000022037fae */ /* 0x0005e2000f1a1046 */
[----:B-----5:R-:W-:-:S03]  /*10270*/  IMAD.WIDE R48, R252, 0x4, R126 ;  /* 0x00000004fc307825 */ /* 0x020fc600078e027e */
[----:B------:R4:W-:Y:S04]  /*10280*/  LDGSTS.E [R3+0x8a00], desc[UR70][R32.64], !P6 ;  /* 0x08a0000020037fae */ /* 0x0009e8000f1a1046 */
[----:B------:R-:W5:Y:S04]  /*10290*/  LDL.LU.64 R46, [R1+0x5b8] ;  /* 0x0005b800012e7983 */ /* 0x000f680000300a00 */
[----:B------:R-:W5:Y:S01]  /*102a0*/  LDL.LU.64 R78, [R1+0x5b0] ;  /* 0x0005b000014e7983 */ /* 0x000f620000300a00 */
[----:B--2---:R-:W-:-:S03]  /*102b0*/  IMAD.WIDE R34, R252, 0x4, R94 ;  /* 0x00000004fc227825 */ /* 0x004fc600078e025e */
[----:B------:R-:W2:Y:S01]  /*102c0*/  LDL.LU.64 R62, [R1+0x5a8] ;  /* 0x0005a800013e7983 */ /* 0x000ea20000300a00 */
[----:B----4-:R-:W-:-:S03]  /*102d0*/  IMAD.WIDE R32, R252, 0x4, R30 ;  /* 0x00000004fc207825 */ /* 0x010fc600078e021e */
[----:B------:R-:W-:Y:S04]  /*102e0*/  STL.64 [R1+0x290], R64 ;  /* 0x0002904001007387 */ /* 0x000fe80000100a00 */
[----:B------:R-:W-:Y:S04]  /*102f0*/  STL.64 [R1+0x298], R50 ;  /* 0x0002983201007387 */ /* 0x000fe80000100a00 */
[----:B------:R-:W4:Y:S04]  /*10300*/  LDL.LU.64 R30, [R1+0x5a0] ;  /* 0x0005a000011e7983 */ /* 0x000f280000300a00 */
[----:B------:R1:W-:Y:S04]  /*10310*/  STL.64 [R1+0x2a0], R48 ;  /* 0x0002a03001007387 */ /* 0x0003e80000100a00 */
[----:B------:R1:W-:Y:S04]  /*10320*/  LDGSTS.E [R3+0x8a80], desc[UR70][R18.64], !P6 ;  /* 0x08a8000012037fae */ /* 0x0003e8000f1a1046 */
[----:B------:R2:W-:Y:S04]  /*10330*/  STL.64 [R1+0x2a8], R34 ;  /* 0x0002a82201007387 */ /* 0x0005e80000100a00 */
[----:B------:R1:W-:Y:S02]  /*10340*/  LDGSTS.E [R3+0x8b00], desc[UR70][R16.64], !P6 ;  /* 0x08b0000010037fae */ /* 0x0003e4000f1a1046 */
[----:B-1----:R-:W-:-:S02]  /*10350*/  IMAD.WIDE R18, R252, 0x4, R14 ;  /* 0x00000004fc127825 */ /* 0x002fc400078e020e */
[----:B------:R1:W-:Y:S04]  /*10360*/  STL.64 [R1+0x2b0], R32 ;  /* 0x0002b02001007387 */ /* 0x0003e80000100a00 */
[----:B------:R-:W4:Y:S01]  /*10370*/  LDL.LU.64 R94, [R1+0x598] ;  /* 0x00059800015e7983 */ /* 0x000f220000300a00 */
[----:B------:R-:W-:-:S03]  /*10380*/  IMAD.WIDE R16, R252, 0x4, R220 ;  /* 0x00000004fc107825 */ /* 0x000fc600078e02dc */
[----:B------:R-:W4:Y:S04]  /*10390*/  LDL.LU.64 R14, [R1+0x590] ;  /* 0x00059000010e7983 */ /* 0x000f280000300a00 */
[----:B------:R1:W-:Y:S04]  /*103a0*/  STL.64 [R1+0x2b8], R18 ;  /* 0x0002b81201007387 */ /* 0x0003e80000100a00 */
[----:B------:R1:W-:Y:S04]  /*103b0*/  STL.64 [R1+0x2f8], R16 ;  /* 0x0002f81001007387 */ /* 0x0003e80000100a00 */
[----:B------:R-:W4:Y:S04]  /*103c0*/  LDL.LU.64 R220, [R1+0x588] ;  /* 0x0005880001dc7983 */ /* 0x000f280000300a00 */
[----:B------:R3:W-:Y:S02]  /*103d0*/  LDGSTS.E [R3+0x8b80], desc[UR70][R6.64], !P6 ;  /* 0x08b8000006037fae */ /* 0x0007e4000f1a1046 */
[----:B---3--:R-:W-:-:S05]  /*103e0*/  IMAD.WIDE R6, R252, 0x4, R204 ;  /* 0x00000004fc067825 */ /* 0x008fca00078e02cc */
[----:B------:R3:W-:Y:S04]  /*103f0*/  STL.64 [R1+0x348], R6 ;  /* 0x0003480601007387 */ /* 0x0007e80000100a00 */
[----:B------:R-:W3:Y:S04]  /*10400*/  LDL.LU.64 R158, [R1+0x500] ;  /* 0x00050000019e7983 */ /* 0x000ee80000300a00 */
[----:B------:R-:W3:Y:S04]  /*10410*/  LDL.LU.64 R142, [R1+0x4f8] ;  /* 0x0004f800018e7983 */ /* 0x000ee80000300a00 */
[----:B------:R-:W3:Y:S04]  /*10420*/  LDL.LU.64 R126, [R1+0x4f0] ;  /* 0x0004f000017e7983 */ /* 0x000ee80000300a00 */
[----:B------:R-:W3:Y:S01]  /*10430*/  LDL.LU.64 R204, [R1+0x4e8] ;  /* 0x0004e80001cc7983 */ /* 0x000ee20000300a00 */
[----:B------:R-:W-:-:S02]  /*10440*/  VIADD R226, R228, 0xffffffd9 ;  /* 0xffffffd9e4e27836 */ /* 0x000fc40000000000 */
[----:B------:R-:W1:Y:S03]  /*10450*/  LDC R228, c[0x0][0x3a0] ;  /* 0x0000e800ffe47b82 */ /* 0x000e660000000800 */
[----:B------:R-:W-:Y:S01]  /*10460*/  ISETP.GE.U32.AND P5, PT, R226, 0x7fffffba, PT ;  /* 0x7fffffbae200780c */ /* 0x000fe20003fa6070 */
[----:B------:R-:W-:-:S04]  /*10470*/  VIADD R226, R229, 0xffffffdc ;  /* 0xffffffdce5e27836 */ /* 0x000fc80000000000 */
[----:B------:R-:W2:Y:S01]  /*10480*/  LDC R229, c[0x0][0x3a0] ;  /* 0x0000e800ffe57b82 */ /* 0x000ea20000000800 */
[----:B------:R-:W-:Y:S01]  /*10490*/  ISETP.GE.U32.AND P4, PT, R226, 0x7fffffbd, PT ;  /* 0x7fffffbde200780c */ /* 0x000fe20003f86070 */
[----:B------:R-:W-:-:S06]  /*104a0*/  VIADD R226, R230, 0xffffffd8 ;  /* 0xffffffd8e6e27836 */ /* 0x000fcc0000000000 */
[----:B------:R-:W-:Y:S01]  /*104b0*/  LDGSTS.E [R3+0x9800], desc[UR70][R64.64], !P5 ;  /* 0x0980000040037fae */ /* 0x000fe2000e9a1046 */
[----:B------:R-:W3:Y:S03]  /*104c0*/  LDC R230, c[0x0][0x3a0] ;  /* 0x0000e800ffe67b82 */ /* 0x000ee60000000800 */
[----:B------:R-:W-:Y:S01]  /*104d0*/  LDGSTS.E [R3+0x9880], desc[UR70][R50.64], !P5 ;  /* 0x0988000032037fae */ /* 0x000fe2000e9a1046 */
[----:B-----5:R-:W-:-:S03]  /*104e0*/  IMAD.WIDE R46, R252, 0x4, R46 ;  /* 0x00000004fc2e7825 */ /* 0x020fc600078e022e */
[----:B------:R5:W-:Y:S01]  /*104f0*/  LDGSTS.E [R3+0x9900], desc[UR70][R48.64], !P5 ;  /* 0x0990000030037fae */ /* 0x000be2000e9a1046 */
[----:B------:R-:W-:Y:S01]  /*10500*/  ISETP.GE.U32.AND P3, PT, R226, 0x7fffffb9, PT ;  /* 0x7fffffb9e200780c */ /* 0x000fe20003f66070 */
[----:B-1----:R-:W-:Y:S02]  /*10510*/  VIADD R226, R228, 0xffffffd5 ;  /* 0xffffffd5e4e27836 */ /* 0x002fe40000000000 */
[----:B------:R2:W-:Y:S01]  /*10520*/  LDGSTS.E [R3+0x9980], desc[UR70][R34.64], !P5 ;  /* 0x0998000022037fae */ /* 0x0005e2000e9a1046 */
[----:B------:R-:W1:Y:S03]  /*10530*/  LDC R228, c[0x0][0x3a0] ;  /* 0x0000e800ffe47b82 */ /* 0x000e660000000800 */
[----:B------:R2:W-:Y:S01]  /*10540*/  LDGSTS.E [R3+0x9a00], desc[UR70][R32.64], !P5 ;  /* 0x09a0000020037fae */ /* 0x0005e2000e9a1046 */
[----:B-----5:R-:W-:Y:S01]  /*10550*/  IMAD.WIDE R48, R252, 0x4, R110 ;  /* 0x00000004fc307825 */ /* 0x020fe200078e026e */
[----:B------:R-:W-:-:S02]  /*10560*/  ISETP.GE.U32.AND P1, PT, R226, 0x7fffffb6, PT ;  /* 0x7fffffb6e200780c */ /* 0x000fc40003f26070 */
[----:B------:R-:W5:Y:S01]  /*10570*/  LDL.LU.64 R110, [R1+0x4e0] ;  /* 0x0004e000016e7983 */ /* 0x000f620000300a00 */
[----:B--2---:R-:W-:-:S03]  /*10580*/  IMAD.WIDE R34, R252, 0x4, R78 ;  /* 0x00000004fc227825 */ /* 0x004fc600078e024e */
[----:B------:R-:W-:Y:S01]  /*10590*/  STL.64 [R1+0x350], R48 ;  /* 0x0003503001007387 */ /* 0x000fe20000100a00 */
[----:B------:R-:W-:-:S03]  /*105a0*/  IMAD.WIDE R32, R252, 0x4, R62 ;  /* 0x00000004fc207825 */ /* 0x000fc600078e023e */
[----:B------:R2:W-:Y:S01]  /*105b0*/  STL.64 [R1+0x358], R46 ;  /* 0x0003582e01007387 */ /* 0x0005e20000100a00 */
[----:B----4-:R-:W-:-:S03]  /*105c0*/  IMAD.WIDE R30, R252, 0x4, R30 ;  /* 0x00000004fc1e7825 */ /* 0x010fc600078e021e */
[----:B------:R-:W4:Y:S04]  /*105d0*/  LDL.LU.64 R78, [R1+0x4d8] ;  /* 0x0004d800014e7983 */ /* 0x000f280000300a00 */
[----:B------:R-:W-:Y:S04]  /*105e0*/  STL.64 [R1+0x360], R34 ;  /* 0x0003602201007387 */ /* 0x000fe80000100a00 */
[----:B------:R2:W-:Y:S04]  /*105f0*/  LDGSTS.E [R3+0x9a80], desc[UR70][R18.64], !P5 ;  /* 0x09a8000012037fae */ /* 0x0005e8000e9a1046 */
[----:B------:R-:W4:Y:S04]  /*10600*/  LDL.LU.64 R62, [R1+0x4d0] ;  /* 0x0004d000013e7983 */ /* 0x000f280000300a00 */
[----:B------:R1:W-:Y:S04]  /*10610*/  LDGSTS.E [R3+0x9b00], desc[UR70][R16.64], !P5 ;  /* 0x09b0000010037fae */ /* 0x0003e8000e9a1046 */
[----:B------:R-:W-:Y:S01]  /*10620*/  STL.64 [R1+0x368], R32 ;  /* 0x0003682001007387 */ /* 0x000fe20000100a00 */
[----:B--2---:R-:W-:-:S03]  /*10630*/  IMAD.WIDE R18, R252, 0x4, R94 ;  /* 0x00000004fc127825 */ /* 0x004fc600078e025e */
[----:B------:R2:W-:Y:S01]  /*10640*/  STL.64 [R1+0x370], R30 ;  /* 0x0003701e01007387 */ /* 0x0005e20000100a00 */
[----:B-1----:R-:W-:-:S03]  /*10650*/  IMAD.WIDE R16, R252, 0x4, R14 ;  /* 0x00000004fc107825 */ /* 0x002fc600078e020e */
[----:B------:R3:W-:Y:S04]  /*10660*/  LDGSTS.E [R3+0x9b80], desc[UR70][R6.64], !P5 ;  /* 0x09b8000006037fae */ /* 0x0007e8000e9a1046 */
[----:B------:R-:W4:Y:S04]  /*10670*/  LDL.LU.64 R14, [R1+0x4c8] ;  /* 0x0004c800010e7983 */ /* 0x000f280000300a00 */
[----:B------:R4:W-:Y:S01]  /*10680*/  STL.64 [R1+0x378], R18 ;  /* 0x0003781201007387 */ /* 0x0009e20000100a00 */
[----:B---3--:R-:W-:-:S03]  /*10690*/  IMAD.WIDE R6, R252, 0x4, R220 ;  /* 0x00000004fc067825 */ /* 0x008fc600078e02dc */
[----:B------:R1:W-:Y:S04]  /*106a0*/  STL.64 [R1+0x380], R16 ;  /* 0x0003801001007387 */ /* 0x0003e80000100a00 */
[----:B------:R3:W-:Y:S04]  /*106b0*/  STL.64 [R1+0x410], R6 ;  /* 0x0004100601007387 */ /* 0x0007e80000100a00 */
[----:B------:R-:W-:Y:S04]  /*106c0*/  LDGSTS.E [R3+0xa800], desc[UR70][R48.64], !P1 ;  /* 0x0a80000030037fae */ /* 0x000fe8000c9a1046 */
[----:B------:R-:W3:Y:S04]  /*106d0*/  LDL.LU.64 R220, [R1+0x408] ;  /* 0x0004080001dc7983 */ /* 0x000ee80000300a00 */
[----:B------:R-:W-:Y:S04]  /*106e0*/  LDGSTS.E [R3+0xa880], desc[UR70][R46.64], !P1 ;  /* 0x0a8800002e037fae */ /* 0x000fe8000c9a1046 */
[----:B------:R1:W-:Y:S04]  /*106f0*/  LDGSTS.E [R3+0xa900], desc[UR70][R34.64], !P1 ;  /* 0x0a90000022037fae */ /* 0x0003e8000c9a1046 */
[----:B------:R5:W-:Y:S04]  /*10700*/  LDGSTS.E [R3+0xa980], desc[UR70][R32.64], !P1 ;  /* 0x0a98000020037fae */ /* 0x000be8000c9a1046 */
[----:B------:R-:W3:Y:S04]  /*10710*/  LDL.LU.64 R46, [R1+0x400] ;  /* 0x00040000012e7983 */ /* 0x000ee80000300a00 */
[----:B------:R-:W-:Y:S04]  /*10720*/  LDGSTS.E [R3+0xaa00], desc[UR70][R30.64], !P1 ;  /* 0x0aa000001e037fae */ /* 0x000fe8000c9a1046 */
[----:B------:R-:W3:Y:S01]  /*10730*/  LDL.LU.64 R94, [R1+0x3f8] ;  /* 0x0003f800015e7983 */ /* 0x000ee20000300a00 */
[----:B------:R-:W-:-:S03]  /*10740*/  IMAD.WIDE R64, R252, 0x4, R158 ;  /* 0x00000004fc407825 */ /* 0x000fc600078e029e */
[----:B--2---:R-:W2:Y:S04]  /*10750*/  LDL.LU.64 R30, [R1+0x3f0] ;  /* 0x0003f000011e7983 */ /* 0x004ea80000300a00 */
[----:B------:R-:W-:Y:S01]  /*10760*/  STL.64 [R1+0x418], R64 ;  /* 0x0004184001007387 */ /* 0x000fe20000100a00 */
[----:B------:R-:W-:Y:S02]  /*10770*/  VIADD R226, R229, 0xffffffd4 ;  /* 0xffffffd4e5e27836 */ /* 0x000fe40000000000 */
[C---:B------:R-:W-:Y:S01]  /*10780*/  IMAD.WIDE R50, R252.reuse, 0x4, R142 ;  /* 0x00000004fc327825 */ /* 0x040fe200078e028e */
[----:B------:R4:W-:Y:S01]  /*10790*/  LDGSTS.E [R3+0xaa80], desc[UR70][R18.64], !P1 ;  /* 0x0aa8000012037fae */ /* 0x0009e2000c9a1046 */
[----:B------:R-:W2:Y:S02]  /*107a0*/  LDC R229, c[0x0][0x3a0] ;  /* 0x0000e800ffe57b82 */ /* 0x000ea40000000800 */
[----:B-1----:R-:W-:Y:S01]  /*107b0*/  IMAD.WIDE R34, R252, 0x4, R204 ;  /* 0x00000004fc227825 */ /* 0x002fe200078e02cc */
[----:B------:R-:W-:Y:S01]  /*107c0*/  ISETP.GE.U32.AND P2, PT, R226, 0x7fffffb5, PT ;  /* 0x7fffffb5e200780c */ /* 0x000fe20003f46070 */
[----:B------:R-:W2:Y:S02]  /*107d0*/  LDL.LU.64 R204, [R1+0x3e8] ;  /* 0x0003e80001cc7983 */ /* 0x000ea40000300a00 */
[----:B------:R-:W-:-:S02]  /*107e0*/  VIADD R226, R231, 0xffffffd1 ;  /* 0xffffffd1e7e27836 */ /* 0x000fc40000000000 */
[----:B------:R-:W-:Y:S01]  /*107f0*/  IMAD.WIDE R48, R252, 0x4, R126 ;  /* 0x00000004fc307825 */ /* 0x000fe200078e027e */
[----:B------:R-:W-:Y:S01]  /*10800*/  STL.64 [R1+0x420], R50 ;  /* 0x0004203201007387 */ /* 0x000fe20000100a00 */
[----:B------:R-:W1:Y:S01]  /*10810*/  LDC R231, c[0x0][0x3a0] ;  /* 0x0000e800ffe77b82 */ /* 0x000e620000000800 */
[----:B------:R-:W-:Y:S02]  /*10820*/  ISETP.GE.U32.AND P6, PT, R226, 0x7fffffb2, PT ;  /* 0x7fffffb2e200780c */ /* 0x000fe40003fc6070 */
[----:B------:R1:W-:Y:S04]  /*10830*/  LDGSTS.E [R3+0xab00], desc[UR70][R16.64], !P1 ;  /* 0x0ab0000010037fae */ /* 0x0003e8000c9a1046 */
[----:B------:R1:W-:Y:S04]  /*10840*/  STL.64 [R1+0x428], R48 ;  /* 0x0004283001007387 */ /* 0x0003e80000100a00 */
[----:B------:R1:W-:Y:S04]  /*10850*/  STL.64 [R1+0x430], R34 ;  /* 0x0004302201007387 */ /* 0x0003e80000100a00 */
[----:B------:R1:W-:Y:S04]  /*10860*/  LDGSTS.E [R3+0xab80], desc[UR70][R6.64], !P1 ;  /* 0x0ab8000006037fae */ /* 0x0003e8000c9a1046 */
[----:B------:R-:W-:Y:S04]  /*10870*/  LDGSTS.E [R3+0xb800], desc[UR70][R64.64], !P6 ;  /* 0x0b80000040037fae */ /* 0x000fe8000f1a1046 */
[----:B------:R-:W-:Y:S04]  /*10880*/  LDGSTS.E [R3+0xb880], desc[UR70][R50.64], !P6 ;  /* 0x0b88000032037fae */ /* 0x000fe8000f1a1046 */
[----:B------:R1:W-:Y:S04]  /*10890*/  LDGSTS.E [R3+0xb900], desc[UR70][R48.64], !P6 ;  /* 0x0b90000030037fae */ /* 0x0003e8000f1a1046 */
[----:B------:R1:W-:Y:S01]  /*108a0*/  LDGSTS.E [R3+0xb980], desc[UR70][R34.64], !P6 ;  /* 0x0b98000022037fae */ /* 0x0003e2000f1a1046 */
[----:B-----5:R-:W-:-:S05]  /*108b0*/  IMAD.WIDE R32, R252, 0x4, R110 ;  /* 0x00000004fc207825 */ /* 0x020fca00078e026e */
[----:B------:R2:W-:Y:S01]  /*108c0*/  LDGSTS.E [R3+0xba00], desc[UR70][R32.64], !P6 ;  /* 0x0ba0000020037fae */ /* 0x0005e2000f1a1046 */
[----:B----4-:R-:W-:-:S03]  /*108d0*/  IMAD.WIDE R18, R252, 0x4, R78 ;  /* 0x00000004fc127825 */ /* 0x010fc600078e024e */
[----:B------:R-:W4:Y:S04]  /*108e0*/  LDL.LU.64 R78, [R1+0x3e0] ;  /* 0x0003e000014e7983 */ /* 0x000f280000300a00 */
[----:B------:R2:W-:Y:S01]  /*108f0*/  STL.64 [R1+0x438], R32 ;  /* 0x0004382001007387 */ /* 0x0005e20000100a00 */
[----:B-1----:R-:W-:-:S03]  /*10900*/  IMAD.WIDE R16, R252, 0x4, R62 ;  /* 0x00000004fc107825 */ /* 0x002fc600078e023e */
[----:B------:R1:W-:Y:S04]  /*10910*/  STL.64 [R1+0x440], R18 ;  /* 0x0004401201007387 */ /* 0x0003e80000100a00 */
[----:B------:R1:W-:Y:S01]  /*10920*/  LDGSTS.E [R3+0xba80], desc[UR70][R18.64], !P6 ;  /* 0x0ba8000012037fae */ /* 0x0003e2000f1a1046 */
[----:B---3--:R-:W-:-:S03]  /*10930*/  IMAD.WIDE R46, R252, 0x4, R46 ;  /* 0x00000004fc2e7825 */ /* 0x008fc600078e022e */
[----:B------:R4:W-:Y:S01]  /*10940*/  LDGSTS.E [R3+0xbb00], desc[UR70][R16.64], !P6 ;  /* 0x0bb0000010037fae */ /* 0x0009e2000f1a1046 */
[----:B------:R-:W-:-:S03]  /*10950*/  IMAD.WIDE R6, R252, 0x4, R14 ;  /* 0x00000004fc067825 */ /* 0x000fc600078e020e */
[----:B------:R-:W3:Y:S04]  /*10960*/  LDL.LU.64 R14, [R1+0x3d8] ;  /* 0x0003d800010e7983 */ /* 0x000ee80000300a00 */
[----:B------:R4:W-:Y:S04]  /*10970*/  STL.64 [R1+0x448], R16 ;  /* 0x0004481001007387 */ /* 0x0009e80000100a00 */
[----:B------:R-:W5:Y:S01]  /*10980*/  LDL.LU.64 R62, [R1+0x3d0] ;  /* 0x0003d000013e7983 */ /* 0x000f620000300a00 */
[----:B------:R-:W-:-:S03]  /*10990*/  IMAD.WIDE R48, R252, 0x4, R220 ;  /* 0x00000004fc307825 */ /* 0x000fc600078e02dc */
[----:B------:R5:W-:Y:S01]  /*109a0*/  STL.64 [R1+0x4c8], R6 ;  /* 0x0004c80601007387 */ /* 0x000be20000100a00 */
[----:B------:R-:W-:-:S03]  /*109b0*/  IMAD.WIDE R34, R252, 0x4, R94 ;  /* 0x00000004fc227825 */ /* 0x000fc600078e025e */
[----:B------:R-:W5:Y:S04]  /*109c0*/  LDL.LU.64 R158, [R1+0x340] ;  /* 0x00034000019e7983 */ /* 0x000f680000300a00 */
[----:B------:R-:W5:Y:S04]  /*109d0*/  LDL.LU.64 R110, [R1+0x338] ;  /* 0x00033800016e7983 */ /* 0x000f680000300a00 */
[----:B------:R-:W5:Y:S04]  /*109e0*/  LDL.LU.64 R220, [R1+0x330] ;  /* 0x0003300001dc7983 */ /* 0x000f680000300a00 */
[----:B------:R1:W-:Y:S04]  /*109f0*/  STL.64 [R1+0x4d0], R48 ;  /* 0x0004d03001007387 */ /* 0x0003e80000100a00 */
[----:B------:R-:W5:Y:S04]  /*10a00*/  LDL.LU.64 R142, [R1+0x328] ;  /* 0x00032800018e7983 */ /* 0x000f680000300a00 */
[----:B------:R-:W-:Y:S01]  /*10a10*/  STL.64 [R1+0x4d8], R46 ;  /* 0x0004d82e01007387 */ /* 0x000fe20000100a00 */
[----:B------:R-:W-:-:S02]  /*10a20*/  VIADD R226, R228, 0xffffffd0 ;  /* 0xffffffd0e4e27836 */ /* 0x000fc40000000000 */
[----:B------:R-:W1:Y:S01]  /*10a30*/  LDC R228, c[0x0][0x3a0] ;  /* 0x0000e800ffe47b82 */ /* 0x000e620000000800 */
[----:B------:R5:W-:Y:S01]  /*10a40*/  LDGSTS.E [R3+0xbb80], desc[UR70][R6.64], !P6 ;  /* 0x0bb8000006037fae */ /* 0x000be2000f1a1046 */
[----:B--2---:R-:W-:-:S03]  /*10a50*/  IMAD.WIDE R32, R252, 0x4, R30 ;  /* 0x00000004fc207825 */ /* 0x004fc600078e021e */
[----:B------:R-:W2:Y:S04]  /*10a60*/  LDL.LU.64 R30, [R1+0x320] ;  /* 0x00032000011e7983 */ /* 0x000ea80000300a00 */
[----:B------:R-:W-:Y:S04]  /*10a70*/  STL.64 [R1+0x4e8], R34 ;  /* 0x0004e82201007387 */ /* 0x000fe80000100a00 */
[----:B------:R-:W-:Y:S01]  /*10a80*/  STL.64 [R1+0x4f0], R32 ;  /* 0x0004f02001007387 */ /* 0x000fe20000100a00 */
[----:B-1----:R-:W-:-:S03]  /*10a90*/  IMAD.WIDE R18, R252, 0x4, R204 ;  /* 0x00000004fc127825 */ /* 0x002fc600078e02cc */
[----:B------:R-:W2:Y:S04]  /*10aa0*/  LDL.LU.64 R94, [R1+0x318] ;  /* 0x00031800015e7983 */ /* 0x000ea80000300a00 */
[----:B------:R-:W2:Y:S01]  /*10ab0*/  LDL.LU.64 R204, [R1+0x310] ;  /* 0x0003100001cc7983 */ /* 0x000ea20000300a00 */
[----:B------:R-:W-:Y:S01]  /*10ac0*/  ISETP.GE.U32.AND P5, PT, R226, 0x7fffffb1, PT ;  /* 0x7fffffb1e200780c */ /* 0x000fe20003fa6070 */
[----:B------:R-:W-:Y:S02]  /*10ad0*/  VIADD R226, R230, 0xffffffcd ;  /* 0xffffffcde6e27836 */ /* 0x000fe40000000000 */
[----:B------:R-:W-:Y:S01]  /*10ae0*/  STL.64 [R1+0x4f8], R18 ;  /* 0x0004f81201007387 */ /* 0x000fe20000100a00 */
[----:B------:R-:W-:Y:S01]  /*10af0*/  IMAD.SHL.U32 R227, R227, 0x20, RZ ;  /* 0x00000020e3e37824 */ /* 0x000fe200078e00ff */
[----:B------:R-:W1:Y:S01]  /*10b00*/  LDC R230, c[0x0][0x3a0] ;  /* 0x0000e800ffe67b82 */ /* 0x000e620000000800 */
[----:B------:R-:W-:-:S13]  /*10b10*/  ISETP.GE.U32.AND P1, PT, R226, 0x7fffffae, PT ;  /* 0x7fffffaee200780c */ /* 0x000fda0003f26070 */
[----:B------:R1:W-:Y:S04]  /*10b20*/  LDGSTS.E [R3+0xc800], desc[UR70][R48.64], !P1 ;  /* 0x0c80000030037fae */ /* 0x0003e8000c9a1046 */
[----:B------:R-:W-:Y:S04]  /*10b30*/  LDGSTS.E [R3+0xc880], desc[UR70][R46.64], !P1 ;  /* 0x0c8800002e037fae */ /* 0x000fe8000c9a1046 */
[----:B------:R1:W-:Y:S04]  /*10b40*/  LDGSTS.E [R3+0xc900], desc[UR70][R34.64], !P1 ;  /* 0x0c90000022037fae */ /* 0x0003e8000c9a1046 */
[----:B------:R1:W-:Y:S04]  /*10b50*/  LDGSTS.E [R3+0xc980], desc[UR70][R32.64], !P1 ;  /* 0x0c98000020037fae */ /* 0x0003e8000c9a1046 */
[----:B------:R-:W-:Y:S01]  /*10b60*/  LDGSTS.E [R3+0xca00], desc[UR70][R18.64], !P1 ;  /* 0x0ca0000012037fae */ /* 0x000fe2000c9a1046 */
[----:B----4-:R-:W-:-:S03]  /*10b70*/  IMAD.WIDE R16, R252, 0x4, R78 ;  /* 0x00000004fc107825 */ /* 0x010fc600078e024e */
[----:B------:R-:W4:Y:S04]  /*10b80*/  LDL.LU.64 R78, [R1+0x308] ;  /* 0x00030800014e7983 */ /* 0x000f280000300a00 */
[----:B------:R-:W-:Y:S04]  /*10b90*/  STL.64 [R1+0x500], R16 ;  /* 0x0005001001007387 */ /* 0x000fe80000100a00 */
[----:B------:R2:W-:Y:S01]  /*10ba0*/  LDGSTS.E [R3+0xca80], desc[UR70][R16.64], !P1 ;  /* 0x0ca8000010037fae */ /* 0x0005e2000c9a1046 */
[----:B---3--:R-:W-:-:S04]  /*10bb0*/  IMAD.WIDE R14, R252, 0x4, R14 ;  /* 0x00000004fc0e7825 */ /* 0x008fc800078e020e */
[C---:B-----5:R-:W-:Y:S01]  /*10bc0*/  IMAD.WIDE R6, R252.reuse, 0x4, R62 ;  /* 0x00000004fc067825 */ /* 0x060fe200078e023e */
[----:B------:R3:W-:Y:S04]  /*10bd0*/  STL.64 [R1+0x588], R14 ;  /* 0x0005880e01007387 */ /* 0x0007e80000100a00 */
[----:B------:R4:W-:Y:S04]  /*10be0*/  STL.64 [R1+0x590], R6 ;  /* 0x0005900601007387 */ /* 0x0009e80000100a00 */
[----:B------:R-:W-:Y:S01]  /*10bf0*/  LDGSTS.E [R3+0xcb00], desc[UR70][R14.64], !P1 ;  /* 0x0cb000000e037fae */ /* 0x000fe2000c9a1046 */
[----:B------:R-:W-:-:S03]  /*10c00*/  IMAD.WIDE R50, R252, 0x4, R158 ;  /* 0x00000004fc327825 */ /* 0x000fc600078e029e */
[----:B------:R-:W5:Y:S01]  /*10c10*/  LDL.LU.64 R126, [R1+0x278] ;  /* 0x00027800017e7983 */ /* 0x000f620000300a00 */
[----:B-1----:R-:W-:-:S03]  /*10c20*/  IMAD.WIDE R48, R252, 0x4, R110 ;  /* 0x00000004fc307825 */ /* 0x002fc600078e026e */
[----:B------:R4:W-:Y:S04]  /*10c30*/  LDGSTS.E [R3+0xcb80], desc[UR70][R6.64], !P1 ;  /* 0x0cb8000006037fae */ /* 0x0009e8000c9a1046 */
[----:B---3--:R-:W3:Y:S04]  /*10c40*/  LDL.LU.64 R14, [R1+0x270] ;  /* 0x00027000010e7983 */ /* 0x008ee80000300a00 */
[----:B------:R-:W3:Y:S01]  /*10c50*/  LDL.LU.64 R46, [R1+0x268] ;  /* 0x00026800012e7983 */ /* 0x000ee20000300a00 */
[----:B------:R-:W-:-:S03]  /*10c60*/  IMAD.WIDE R34, R252, 0x4, R220 ;  /* 0x00000004fc227825 */ /* 0x000fc600078e02dc */
[----:B------:R-:W5:Y:S01]  /*10c70*/  LDL.LU.64 R62, [R1+0x260] ;  /* 0x00026000013e7983 */ /* 0x000f620000300a00 */
[----:B------:R-:W-:-:S03]  /*10c80*/  IMAD.WIDE R32, R252, 0x4, R142 ;  /* 0x00000004fc207825 */ /* 0x000fc600078e028e */
[----:B------:R-:W5:Y:S04]  /*10c90*/  LDL.LU.64 R110, [R1+0x258] ;  /* 0x00025800016e7983 */ /* 0x000f680000300a00 */
[----:B------:R-:W-:Y:S04]  /*10ca0*/  STL.64 [R1+0x1240], R50 ;  /* 0x0012403201007387 */ /* 0x000fe80000100a00 */
[----:B------:R-:W5:Y:S04]  /*10cb0*/  LDL.LU.64 R220, [R1+0x250] ;  /* 0x0002500001dc7983 */ /* 0x000f680000300a00 */
[----:B------:R-:W-:Y:S04]  /*10cc0*/  STL.64 [R1+0x1248], R48 ;  /* 0x0012483001007387 */ /* 0x000fe80000100a00 */
[----:B------:R-:W-:Y:S04]  /*10cd0*/  STL.64 [R1+0x1250], R34 ;  /* 0x0012502201007387 */ /* 0x000fe80000100a00 */
[----:B------:R-:W-:Y:S01]  /*10ce0*/  STL.64 [R1+0x1258], R32 ;  /* 0x0012582001007387 */ /* 0x000fe20000100a00 */
[----:B--2---:R-:W-:-:S03]  /*10cf0*/  IMAD.WIDE R16, R252, 0x4, R204 ;  /* 0x00000004fc107825 */ /* 0x004fc600078e02cc */
[----:B------:R-:W2:Y:S01]  /*10d00*/  LDL.LU.64 R204, [R1+0x248] ;  /* 0x0002480001cc7983 */ /* 0x000ea20000300a00 */
[----:B------:R-:W-:-:S05]  /*10d10*/  VIADD R226, R231, 0xffffffc9 ;  /* 0xffffffc9e7e27836 */ /* 0x000fca0000000000 */
[----:B------:R-:W-:Y:S01]  /*10d20*/  ISETP.GE.U32.AND P6, PT, R226, 0x7fffffaa, PT ;  /* 0x7fffffaae200780c */ /* 0x000fe20003fc6070 */
[----:B------:R-:W-:-:S04]  /*10d30*/  IMAD.WIDE R30, R252, 0x4, R30 ;  /* 0x00000004fc1e7825 */ /* 0x000fc800078e021e */
[C---:B------:R-:W-:Y:S01]  /*10d40*/  IMAD.WIDE R18, R252.reuse, 0x4, R94 ;  /* 0x00000004fc127825 */ /* 0x040fe200078e025e */
[----:B------:R1:W-:Y:S04]  /*10d50*/  STL.64 [R1+0x1260], R30 ;  /* 0x0012601e01007387 */ /* 0x0003e80000100a00 */
[----:B------:R1:W-:Y:S04]  /*10d60*/  STL.64 [R1+0x1268], R18 ;  /* 0x0012681201007387 */ /* 0x0003e80000100a00 */
[----:B------:R5:W-:Y:S04]  /*10d70*/  LDGSTS.E [R3+0xd800], desc[UR70][R50.64], !P6 ;  /* 0x0d80000032037fae */ /* 0x000be8000f1a1046 */
[----:B------:R2:W-:Y:S04]  /*10d80*/  STL.64 [R1+0x1270], R16 ;  /* 0x0012701001007387 */ /* 0x0005e80000100a00 */
[----:B------:R1:W-:Y:S04]  /*10d90*/  LDGSTS.E [R3+0xd880], desc[UR70][R48.64], !P6 ;  /* 0x0d88000030037fae */ /* 0x0003e8000f1a1046 */
[----:B------:R-:W2:Y:S04]  /*10da0*/  LDL.LU.64 R94, [R1+0x240] ;  /* 0x00024000015e7983 */ /* 0x000ea80000300a00 */
[----:B------:R1:W-:Y:S04]  /*10db0*/  LDGSTS.E [R3+0xd900], desc[UR70][R34.64], !P6 ;  /* 0x0d90000022037fae */ /* 0x0003e8000f1a1046 */
[----:B------:R1:W-:Y:S04]  /*10dc0*/  LDGSTS.E [R3+0xd980], desc[UR70][R32.64], !P6 ;  /* 0x0d98000020037fae */ /* 0x0003e8000f1a1046 */
[----:B------:R-:W-:Y:S01]  /*10dd0*/  LDGSTS.E [R3+0xda00], desc[UR70][R30.64], !P6 ;  /* 0x0da000001e037fae */ /* 0x000fe2000f1a1046 */
[----:B----4-:R-:W-:-:S03]  /*10de0*/  IMAD.WIDE R6, R252, 0x4, R78 ;  /* 0x00000004fc067825 */ /* 0x010fc600078e024e */
[----:B------:R4:W-:Y:S04]  /*10df0*/  LDGSTS.E [R3+0xda80], desc[UR70][R18.64], !P6 ;  /* 0x0da8000012037fae */ /* 0x0009e8000f1a1046 */
[----:B------:R2:W-:Y:S04]  /*10e00*/  STL.64 [R1+0x1278], R6 ;  /* 0x0012780601007387 */ /* 0x0005e80000100a00 */
[----:B------:R-:W2:Y:S04]  /*10e10*/  LDL.LU.64 R78, [R1+0x1b0] ;  /* 0x0001b000014e7983 */ /* 0x000ea80000300a00 */
[----:B-1----:R-:W2:Y:S04]  /*10e20*/  LDL.LU.64 R30, [R1+0x1a8] ;  /* 0x0001a800011e7983 */ /* 0x002ea80000300a00 */
[----:B------:R2:W-:Y:S01]  /*10e30*/  LDGSTS.E [R3+0xdb00], desc[UR70][R16.64], !P6 ;  /* 0x0db0000010037fae */ /* 0x0005e2000f1a1046 */
[----:B---3--:R-:W-:-:S03]  /*10e40*/  IMAD.WIDE R46, R252, 0x4, R46 ;  /* 0x00000004fc2e7825 */ /* 0x008fc600078e022e */
[----:B------:R1:W-:Y:S01]  /*10e50*/  LDGSTS.E [R3+0xdb80], desc[UR70][R6.64], !P6 ;  /* 0x0db8000006037fae */ /* 0x0003e2000f1a1046 */
[----:B-----5:R-:W-:-:S04]  /*10e60*/  IMAD.WIDE R50, R252, 0x4, R126 ;  /* 0x00000004fc327825 */ /* 0x020fc800078e027e */
[C---:B------:R-:W-:Y:S02]  /*10e70*/  IMAD.WIDE R48, R252.reuse, 0x4, R14 ;  /* 0x00000004fc307825 */ /* 0x040fe400078e020e */
[----:B------:R-:W3:Y:S02]  /*10e80*/  LDL.LU.64 R14, [R1+0x1a0] ;  /* 0x0001a000010e7983 */ /* 0x000ee40000300a00 */
[C---:B------:R-:W-:Y:S02]  /*10e90*/  IMAD.WIDE R34, R252.reuse, 0x4, R62 ;  /* 0x00000004fc227825 */ /* 0x040fe400078e023e */
[----:B------:R-:W-:Y:S02]  /*10ea0*/  STL.64 [R1+0x1308], R50 ;  /* 0x0013083201007387 */ /* 0x000fe40000100a00 */
[C---:B------:R-:W-:Y:S02]  /*10eb0*/  IMAD.WIDE R32, R252.reuse, 0x4, R110 ;  /* 0x00000004fc207825 */ /* 0x040fe400078e026e */
[----:B------:R-:W-:Y:S02]  /*10ec0*/  STL.64 [R1+0x1310], R48 ;  /* 0x0013103001007387 */ /* 0x000fe40000100a00 */
[----:B----4-:R-:W-:-:S02]  /*10ed0*/  IMAD.WIDE R18, R252, 0x4, R220 ;  /* 0x00000004fc127825 */ /* 0x010fc400078e02dc */
[----:B------:R-:W4:Y:S04]  /*10ee0*/  LDL.LU.64 R62, [R1+0x198] ;  /* 0x00019800013e7983 */ /* 0x000f280000300a00 */
[----:B------:R5:W-:Y:S04]  /*10ef0*/  STL.64 [R1+0x1318], R46 ;  /* 0x0013182e01007387 */ /* 0x000be80000100a00 */
[----:B------:R4:W-:Y:S04]  /*10f00*/  STL.64 [R1+0x1320], R34 ;  /* 0x0013202201007387 */ /* 0x0009e80000100a00 */
[----:B------:R-:W4:Y:S04]  /*10f10*/  LDL.LU.64 R174, [R1+0x190] ;  /* 0x0001900001ae7983 */ /* 0x000f280000300a00 */
[----:B------:R-:W4:Y:S04]  /*10f20*/  LDL.LU.64 R158, [R1+0x188] ;  /* 0x00018800019e7983 */ /* 0x000f280000300a00 */
[----:B------:R1:W-:Y:S04]  /*10f30*/  STL.64 [R1+0x1328], R32 ;  /* 0x0013282001007387 */ /* 0x0003e80000100a00 */
[----:B------:R1:W-:Y:S04]  /*10f40*/  STL.64 [R1+0x1330], R18 ;  /* 0x0013301201007387 */ /* 0x0003e80000100a00 */
[----:B------:R-:W4:Y:S01]  /*10f50*/  LDL.LU.64 R220, [R1+0x180] ;  /* 0x0001800001dc7983 */ /* 0x000f220000300a00 */
[----:B--2---:R-:W-:-:S03]  /*10f60*/  IMAD.WIDE R16, R252, 0x4, R204 ;  /* 0x00000004fc107825 */ /* 0x004fc600078e02cc */
[----:B------:R-:W2:Y:S01]  /*10f70*/  LDL.LU.64 R204, [R1+0x178] ;  /* 0x0001780001cc7983 */ /* 0x000ea20000300a00 */
[----:B------:R-:W-:-:S03]  /*10f80*/  VIADD R226, R229, 0xffffffc5 ;  /* 0xffffffc5e5e27836 */ /* 0x000fc60000000000 */
[----:B------:R1:W-:Y:S01]  /*10f90*/  STL.64 [R1+0x1338], R16 ;  /* 0x0013381001007387 */ /* 0x0003e20000100a00 */
[----:B------:R-:W2:Y:S01]  /*10fa0*/  LDC R229, c[0x0][0x3a0] ;  /* 0x0000e800ffe57b82 */ /* 0x000ea20000000800 */
[----:B------:R-:W-:Y:S01]  /*10fb0*/  ISETP.GE.U32.AND P1, PT, R226, 0x7fffffa6, PT ;  /* 0x7fffffa6e200780c */ /* 0x000fe20003f26070 */
[----:B------:R-:W-:-:S05]  /*10fc0*/  VIADD R226, R228, 0xffffffc1 ;  /* 0xffffffc1e4e27836 */ /* 0x000fca0000000000 */
[----:B------:R-:W-:Y:S01]  /*10fd0*/  ISETP.GE.U32.AND P6, PT, R226, 0x7fffffa2, PT ;  /* 0x7fffffa2e200780c */ /* 0x000fe20003fc6070 */
[----:B------:R-:W2:Y:S06]  /*10fe0*/  LDC R228, c[0x0][0x3a0] ;  /* 0x0000e800ffe47b82 */ /* 0x000eac0000000800 */
[----:B------:R5:W-:Y:S04]  /*10ff0*/  LDGSTS.E [R3+0xe800], desc[UR70][R50.64], !P1 ;  /* 0x0e80000032037fae */ /* 0x000be8000c9a1046 */
[----:B------:R5:W-:Y:S04]  /*11000*/  LDGSTS.E [R3+0xe880], desc[UR70][R48.64], !P1 ;  /* 0x0e88000030037fae */ /* 0x000be8000c9a1046 */
[----:B------:R-:W-:Y:S01]  /*11010*/  LDGSTS.E [R3+0xe900], desc[UR70][R46.64], !P1 ;  /* 0x0e9000002e037fae */ /* 0x000fe2000c9a1046 */
[----:B-1----:R-:W-:-:S03]  /*11020*/  IMAD.WIDE R6, R252, 0x4, R94 ;  /* 0x00000004fc067825 */ /* 0x002fc600078e025e */
[----:B------:R4:W-:Y:S04]  /*11030*/  LDGSTS.E [R3+0xe980], desc[UR70][R34.64], !P1 ;  /* 0x0e98000022037fae */ /* 0x0009e8000c9a1046 */
[----:B------:R2:W-:Y:S04]  /*11040*/  STL.64 [R1+0x1340], R6 ;  /* 0x0013400601007387 */ /* 0x0005e80000100a00 */
[----:B------:R-:W2:Y:S04]  /*11050*/  LDL.LU.64 R142, [R1+0x740] ;  /* 0x00074000018e7983 */ /* 0x000ea80000300a00 */
[----:B-----5:R-:W5:Y:S04]  /*11060*/  LDL.LU.64 R46, [R1+0x738] ;  /* 0x00073800012e7983 */ /* 0x020f680000300a00 */
[----:B------:R-:W5:Y:S04]  /*11070*/  LDL.LU.64 R126, [R1+0x730] ;  /* 0x00073000017e7983 */ /* 0x000f680000300a00 */
[----:B------:R-:W5:Y:S01]  /*11080*/  LDL.LU.64 R110, [R1+0x728] ;  /* 0x00072800016e7983 */ /* 0x000f620000300a00 */
[----:B------:R-:W-:-:S03]  /*11090*/  IMAD.WIDE R50, R252, 0x4, R78 ;  /* 0x00000004fc327825 */ /* 0x000fc600078e024e */
[----:B------:R1:W-:Y:S01]  /*110a0*/  LDGSTS.E [R3+0xea00], desc[UR70][R32.64], !P1 ;  /* 0x0ea0000020037fae */ /* 0x0003e2000c9a1046 */
[----:B------:R-:W-:-:S03]  /*110b0*/  IMAD.WIDE R48, R252, 0x4, R30 ;  /* 0x00000004fc307825 */ /* 0x000fc600078e021e */
[----:B------:R1:W-:Y:S04]  /*110c0*/  LDGSTS.E [R3+0xea80], desc[UR70][R18.64], !P1 ;  /* 0x0ea8000012037fae */ /* 0x0003e8000c9a1046 */
[----:B------:R-:W5:Y:S04]  /*110d0*/  LDL.LU.64 R30, [R1+0x720] ;  /* 0x00072000011e7983 */ /* 0x000f680000300a00 */
[----:B------:R-:W-:Y:S04]  /*110e0*/  STL.64 [R1+0x1648], R50 ;  /* 0x0016483201007387 */ /* 0x000fe80000100a00 */
[----:B------:R-:W5:Y:S04]  /*110f0*/  LDL.LU.64 R94, [R1+0x718] ;  /* 0x00071800015e7983 */ /* 0x000f680000300a00 */
[----:B------:R-:W-:Y:S04]  /*11100*/  STL.64 [R1+0x1640], R48 ;  /* 0x0016403001007387 */ /* 0x000fe80000100a00 */
[----:B------:R1:W-:Y:S04]  /*11110*/  LDGSTS.E [R3+0xeb00], desc[UR70][R16.64], !P1 ;  /* 0x0eb0000010037fae */ /* 0x0003e8000c9a1046 */
[----:B------:R-:W5:Y:S04]  /*11120*/  LDL.LU.64 R78, [R1+0x710] ;  /* 0x00071000014e7983 */ /* 0x000f680000300a00 */
[----:B------:R2:W-:Y:S04]  /*11130*/  LDGSTS.E [R3+0xeb80], desc[UR70][R6.64], !P1 ;  /* 0x0eb8000006037fae */ /* 0x0005e8000c9a1046 */
[----:B------:R-:W-:Y:S04]  /*11140*/  LDGSTS.E [R3+0xf800], desc[UR70][R50.64], !P6 ;  /* 0x0f80000032037fae */ /* 0x000fe8000f1a1046 */
[----:B------:R1:W-:Y:S01]  /*11150*/  LDGSTS.E [R3+0xf880], desc[UR70][R48.64], !P6 ;  /* 0x0f88000030037fae */ /* 0x0003e2000f1a1046 */
[----:B---3--:R-:W-:-:S05]  /*11160*/  IMAD.WIDE R14, R252, 0x4, R14 ;  /* 0x00000004fc0e7825 */ /* 0x008fca00078e020e */
[----:B------:R-:W-:Y:S01]  /*11170*/  LDGSTS.E [R3+0xf900], desc[UR70][R14.64], !P6 ;  /* 0x0f9000000e037fae */ /* 0x000fe2000f1a1046 */
[----:B----4-:R-:W-:-:S03]  /*11180*/  IMAD.WIDE R34, R252, 0x4, R62 ;  /* 0x00000004fc227825 */ /* 0x010fc600078e023e */
[----:B------:R-:W3:Y:S04]  /*11190*/  LDL.LU.64 R62, [R1+0x708] ;  /* 0x00070800013e7983 */ /* 0x000ee80000300a00 */
[----:B------:R4:W-:Y:S01]  /*111a0*/  STL.64 [R1+0x15f0], R14 ;  /* 0x0015f00e01007387 */ /* 0x0009e20000100a00 */
[----:B-1----:R-:W-:-:S03]  /*111b0*/  IMAD.WIDE R32, R252, 0x4, R174 ;  /* 0x00000004fc207825 */ /* 0x002fc600078e02ae */
[----:B------:R1:W-:Y:S01]  /*111c0*/  STL.64 [R1+0x15e8], R34 ;  /* 0x0015e82201007387 */ /* 0x0003e20000100a00 */
[----:B------:R-:W-:-:S03]  /*111d0*/  IMAD.WIDE R18, R252, 0x4, R158 ;  /* 0x00000004fc127825 */ /* 0x000fc600078e029e */
[----:B------:R1:W-:Y:S04]  /*111e0*/  STL.64 [R1+0x15e0], R32 ;  /* 0x0015e02001007387 */ /* 0x0003e80000100a00 */
[----:B------:R1:W-:Y:S04]  /*111f0*/  STL.64 [R1+0x15d8], R18 ;  /* 0x0015d81201007387 */ /* 0x0003e80000100a00 */
[----:B------:R1:W-:Y:S01]  /*11200*/  LDGSTS.E [R3+0xf980], desc[UR70][R34.64], !P6 ;  /* 0x0f98000022037fae */ /* 0x0003e2000f1a1046 */
[----:B------:R-:W-:-:S03]  /*11210*/  IMAD.WIDE R16, R252, 0x4, R220 ;  /* 0x00000004fc107825 */ /* 0x000fc600078e02dc */
[----:B------:R1:W-:Y:S04]  /*11220*/  LDGSTS.E [R3+0xfa00], desc[UR70][R32.64], !P6 ;  /* 0x0fa0000020037fae */ /* 0x0003e8000f1a1046 */
[----:B------:R1:W-:Y:S04]  /*11230*/  STL.64 [R1+0x15d0], R16 ;  /* 0x0015d01001007387 */ /* 0x0003e80000100a00 */
[----:B------:R1:W-:Y:S04]  /*11240*/  LDGSTS.E [R3+0xfa80], desc[UR70][R18.64], !P6 ;  /* 0x0fa8000012037fae */ /* 0x0003e8000f1a1046 */
[----:B------:R1:W-:Y:S01]  /*11250*/  LDGSTS.E [R3+0xfb00], desc[UR70][R16.64], !P6 ;  /* 0x0fb0000010037fae */ /* 0x0003e2000f1a1046 */
[----:B--2---:R-:W-:-:S05]  /*11260*/  IMAD.WIDE R6, R252, 0x4, R204 ;  /* 0x00000004fc067825 */ /* 0x004fca00078e02cc */
[----:B------:R3:W-:Y:S04]  /*11270*/  STL.64 [R1+0x1570], R6 ;  /* 0x0015700601007387 */ /* 0x0007e80000100a00 */
[----:B----4-:R-:W2:Y:S04]  /*11280*/  LDL.LU.64 R14, [R1+0x88] ;  /* 0x00008800010e7983 */ /* 0x010ea80000300a00 */
[----:B------:R-:W4:Y:S04]  /*11290*/  LDL.LU.64 R220, [R1+0x48] ;  /* 0x0000480001dc7983 */ /* 0x000f280000300a00 */
[----:B------:R-:W2:Y:S04]  /*112a0*/  LDL.LU.64 R204, [R1+0x8] ;  /* 0x0000080001cc7983 */ /* 0x000ea80000300a00 */
[----:B------:R-:W-:Y:S04]  /*112b0*/  STL [R1+0x4e0], R227 ;  /* 0x0004e0e301007387 */ /* 0x000fe80000100800 */
[----:B------:R3:W-:Y:S01]  /*112c0*/  LDGSTS.E [R3+0xfb80], desc[UR70][R6.64], !P6 ;  /* 0x0fb8000006037fae */ /* 0x0007e2000f1a1046 */
[----:B------:R-:W-:-:S04]  /*112d0*/  IMAD.WIDE R48, R252, 0x4, R142 ;  /* 0x00000004fc307825 */ /* 0x000fc800078e028e */
[C---:B-----5:R-:W-:Y:S01]  /*112e0*/  IMAD.WIDE R46, R252.reuse, 0x4, R46 ;  /* 0x00000004fc2e7825 */ /* 0x060fe200078e022e */
[----:B------:R-:W-:Y:S03]  /*112f0*/  STL.64 [R1+0x178], R48 ;  /* 0x0001783001007387 */ /* 0x000fe60000100a00 */
[C---:B-1----:R-:W-:Y:S01]  /*11300*/  IMAD.WIDE R34, R252.reuse, 0x4, R126 ;  /* 0x00000004fc227825 */ /* 0x042fe200078e027e */
[----:B------:R-:W-:Y:S03]  /*11310*/  STL.64 [R1+0x180], R46 ;  /* 0x0001802e01007387 */ /* 0x000fe60000100a00 */
[C---:B------:R-:W-:Y:S01]  /*11320*/  IMAD.WIDE R32, R252.reuse, 0x4, R110 ;  /* 0x00000004fc207825 */ /* 0x040fe200078e026e */
[----:B------:R-:W-:Y:S04]  /*11330*/  LDGSTS.E [R4+0x8c00], desc[UR70][R48.64], !P4 ;  /* 0x08c0000030047fae */ /* 0x000fe8000e1a1046 */
        /* <DEDUP_REMOVED lines=10> */
[----:B------:R-:W-:Y:S04]  /*113e0*/  LDGSTS.E [R4+0x8e00], desc[UR70][R30.64], !P4 ;  /* 0x08e000001e047fae */ /* 0x000fe8000e1a1046 */
[----:B------:R-:W-:Y:S04]  /*113f0*/  STL.64 [R1+0x1a8], R16 ;  /* 0x0001a81001007387 */ /* 0x000fe80000100a00 */
[----:B------:R-:W-:Y:S04]  /*11400*/  LDGSTS.E [R4+0x8e80], desc[UR70][R18.64], !P4 ;  /* 0x08e8000012047fae */ /* 0x000fe8000e1a1046 */
[----:B------:R-:W-:Y:S01]  /*11410*/  LDGSTS.E [R4+0x8f00], desc[UR70][R16.64], !P4 ;  /* 0x08f0000010047fae */ /* 0x000fe2000e1a1046 */
[----:B---3--:R-:W-:-:S05]  /*11420*/  IMAD.WIDE R6, R252, 0x4, R62 ;  /* 0x00000004fc067825 */ /* 0x008fca00078e023e */
[----:B------:R2:W-:Y:S04]  /*11430*/  STL.64 [R1+0x1b0], R6 ;  /* 0x0001b00601007387 */ /* 0x0005e80000100a00 */
[----:B------:R2:W-:Y:S04]  /*11440*/  LDGSTS.E [R4+0x8f80], desc[UR70][R6.64], !P4 ;  /* 0x08f8000006047fae */ /* 0x0005e8000e1a1046 */
[----:B------:R-:W-:Y:S04]  /*11450*/  STL [R1+0x7a0], RZ ;  /* 0x0007a0ff01007387 */ /* 0x000fe80000100800 */
[----:B------:R-:W-:Y:S01]  /*11460*/  STL [R1+0x7a4], RZ ;  /* 0x0007a4ff01007387 */ /* 0x000fe20000100800 */
[----:B----4-:R-:W-:-:S04]  /*11470*/  IMAD.WIDE R210, R227, 0x4, R220 ;  /* 0x00000004e3d27825 */ /* 0x010fc800078e02dc */
[C---:B--2---:R-:W-:Y:S02]  /*11480*/  IMAD.WIDE R6, R227.reuse, 0x4, R204 ;  /* 0x00000004e3067825 */ /* 0x044fe400078e02cc */
[----:B------:R-:W2:Y:S04]  /*11490*/  LDL.LU.64 R204, [R1+0x840] ;  /* 0x0008400001cc7983 */ /* 0x000ea80000300a00 */
[----:B------:R-:W3:Y:S04]  /*114a0*/  LDL.LU.64 R220, [R1+0x800] ;  /* 0x0008000001dc7983 */ /* 0x000ee80000300a00 */
[----:B------:R-:W4:Y:S04]  /*114b0*/  LDL.LU.64 R46, [R1+0x4c0] ;  /* 0x0004c000012e7983 */ /* 0x000f280000300a00 */
[----:B------:R-:W5:Y:S04]  /*114c0*/  LDL.LU.64 R94, [R1+0x3c8] ;  /* 0x0003c800015e7983 */ /* 0x000f680000300a00 */
[----:B------:R-:W5:Y:S04]  /*114d0*/  LDL.LU.64 R110, [R1+0x300] ;  /* 0x00030000016e7983 */ /* 0x000f680000300a00 */
[----:B------:R-:W5:Y:S04]  /*114e0*/  LDL.LU.64 R142, [R1+0x238] ;  /* 0x00023800018e7983 */ /* 0x000f680000300a00 */
[----:B------:R-:W5:Y:S01]  /*114f0*/  LDL.LU.64 R126, [R1+0x170] ;  /* 0x00017000017e7983 */ /* 0x000f620000300a00 */
[----:B------:R-:W-:-:S03]  /*11500*/  IMAD.WIDE R194, R227, 0x4, R14 ;  /* 0x00000004e3c27825 */ /* 0x000fc600078e020e */
[----:B------:R-:W5:Y:S01]  /*11510*/  LDL.LU.64 R174, [R1+0x838] ;  /* 0x0008380001ae7983 */ /* 0x000f620000300a00 */
[----:B------:R-:W-:-:S03]  /*11520*/  IMAD.WIDE R250, R227, 0x4, R20 ;  /* 0x00000004e3fa7825 */ /* 0x000fc600078e0214 */
[----:B------:R-:W5:Y:S01]  /*11530*/  LDL.LU.64 R190, [R1+0x830] ;  /* 0x0008300001be7983 */ /* 0x000f620000300a00 */
[----:B------:R-:W-:-:S03]  /*11540*/  IMAD.WIDE R36, R227, 0x4, R36 ;  /* 0x00000004e3247825 */ /* 0x000fc600078e0224 */
        /* <DEDUP_REMOVED lines=11> */
[----:B------:R-:W-:Y:S02]  /*11600*/  VIADD R226, R230, 0xffffffcc ;  /* 0xffffffcce6e27836 */ /* 0x000fe40000000000 */
[C---:B------:R-:W-:Y:S01]  /*11610*/  IMAD.WIDE R236, R227.reuse, 0x4, R132 ;  /* 0x00000004e3ec7825 */ /* 0x040fe200078e0284 */
[----:B------:R-:W-:Y:S03]  /*11620*/  STL.64 [R1+0x1728], R68 ;  /* 0x0017284401007387 */ /* 0x000fe60000100a00 */
[C---:B------:R-:W-:Y:S01]  /*11630*/  IMAD.WIDE R234, R227.reuse, 0x4, R148 ;  /* 0x00000004e3ea7825 */ /* 0x040fe200078e0294 */
[----:B------:R-:W-:Y:S01]  /*11640*/  STL.64 [R1+0x1730], R84 ;  /* 0x0017305401007387 */ /* 0x000fe20000100a00 */
[----:B------:R-:W-:Y:S02]  /*11650*/  ISETP.GE.U32.AND P1, PT, R226, 0x7fffffad, PT ;  /* 0x7fffffade200780c */ /* 0x000fe40003f26070 */
[----:B------:R-:W-:Y:S01]  /*11660*/  IMAD.WIDE R232, R227, 0x4, R164 ;  /* 0x00000004e3e87825 */ /* 0x000fe200078e02a4 */
[----:B------:R-:W-:Y:S04]  /*11670*/  STL.64 [R1+0x17a0], R100 ;  /* 0x0017a06401007387 */ /* 0x000fe80000100a00 */
[----:B------:R-:W-:Y:S01]  /*11680*/  STL.64 [R1+0x17a8], R116 ;  /* 0x0017a87401007387 */ /* 0x000fe20000100a00 */
[----:B------:R-:W-:-:S03]  /*11690*/  VIADD R226, R229, 0xffffffc8 ;  /* 0xffffffc8e5e27836 */ /* 0x000fc60000000000 */
[----:B------:R-:W-:Y:S01]  /*116a0*/  STL.64 [R1+0x1810], R236 ;  /* 0x001810ec01007387 */ /* 0x000fe20000100a00 */
[----:B------:R-:W-:-:S03]  /*116b0*/  IMAD.WIDE R230, R227, 0x4, R180 ;  /* 0x00000004e3e67825 */ /* 0x000fc600078e02b4 */
[----:B------:R-:W-:Y:S04]  /*116c0*/  STL.64 [R1+0x1818], R234 ;  /* 0x001818ea01007387 */ /* 0x000fe80000100a00 */
[----:B------:R-:W5:Y:S01]  /*116d0*/  LDL.LU.64 R206, [R1+0x828] ;  /* 0x0008280001ce7983 */ /* 0x000f620000300a00 */
[----:B------:R-:W-:-:S03]  /*116e0*/  ISETP.GE.U32.AND P6, PT, R226, 0x7fffffa9, PT ;  /* 0x7fffffa9e200780c */ /* 0x000fc60003fc6070 */
[----:B------:R-:W-:Y:S01]  /*116f0*/  STL.64 [R1+0x2100], R232 ;  /* 0x002100e801007387 */ /* 0x000fe20000100a00 */
[----:B------:R-:W-:-:S03]  /*11700*/  VIADD R226, R228, 0xffffffc4 ;  /* 0xffffffc4e4e27836 */ /* 0x000fc60000000000 */
[----:B------:R-:W5:Y:S01]  /*11710*/  LDL.LU.64 R222, [R1+0x820] ;  /* 0x0008200001de7983 */ /* 0x000f620000300a00 */
[----:B------:R-:W-:-:S03]  /*11720*/  IMAD.WIDE R228, R227, 0x4, R196 ;  /* 0x00000004e3e47825 */ /* 0x000fc600078e02c4 */
[----:B------:R-:W5:Y:S01]  /*11730*/  LDL.LU.64 R16, [R1+0x818] ;  /* 0x0008180001107983 */ /* 0x000f620000300a00 */
[----:B--2---:R-:W-:-:S04]  /*11740*/  IMAD.WIDE R204, R252, 0x4, R204 ;  /* 0x00000004fccc7825 */ /* 0x004fc800078e02cc */
[C---:B---3--:R-:W-:Y:S01]  /*11750*/  IMAD.WIDE R30, R252.reuse, 0x4, R220 ;  /* 0x00000004fc1e7825 */ /* 0x048fe200078e02dc */
[----:B------:R-:W-:Y:S04]  /*11760*/  LDGSTS.E [R4+0x9c00], desc[UR70][R204.64], !P3 ;  /* 0x09c00000cc047fae */ /* 0x000fe8000d9a1046 */
[----:B------:R-:W2:Y:S01]  /*11770*/  LDL.LU.64 R220, [R1+0x810] ;  /* 0x0008100001dc7983 */ /* 0x000ea20000300a00 */
[----:B----4-:R-:W-:-:S03]  /*11780*/  IMAD.WIDE R158, R252, 0x4, R46 ;  /* 0x00000004fc9e7825 */ /* 0x010fc600078e022e */
[----:B------:R-:W3:Y:S04]  /*11790*/  LDL.LU.64 R14, [R1+0x808] ;  /* 0x00080800010e7983 */ /* 0x000ee80000300a00 */
[----:B------:R-:W-:Y:S04]  /*117a0*/  STL.64 [R1+0x2108], R230 ;  /* 0x002108e601007387 */ /* 0x000fe80000100a00 */
[----:B------:R1:W-:Y:S04]  /*117b0*/  STL.64 [R1+0x1b8], R204 ;  /* 0x0001b8cc01007387 */ /* 0x0003e80000100a00 */
[----:B------:R-:W4:Y:S01]  /*117c0*/  LDL.LU.64 R46, [R1+0x7f8] ;  /* 0x0007f800012e7983 */ /* 0x000f220000300a00 */
[----:B-----5:R-:W-:-:S03]  /*117d0*/  IMAD.WIDE R64, R252, 0x4, R94 ;  /* 0x00000004fc407825 */ /* 0x020fc600078e025e */
[----:B------:R-:W5:Y:S01]  /*117e0*/  LDL.LU.64 R62, [R1+0x7f0] ;  /* 0x0007f000013e7983 */ /* 0x000f620000300a00 */
[----:B------:R-:W-:-:S03]  /*117f0*/  IMAD.WIDE R146, R252, 0x4, R110 ;  /* 0x00000004fc927825 */ /* 0x000fc600078e026e */
[----:B------:R-:W5:Y:S04]  /*11800*/  LDL.LU.64 R78, [R1+0x7e8] ;  /* 0x0007e800014e7983 */ /* 0x000f680000300a00 */
[----:B------:R-:W-:Y:S01]  /*11810*/  STL.64 [R1+0x2110], R228 ;  /* 0x002110e401007387 */ /* 0x000fe20000100a00 */
[----:B------:R-:W-:-:S03]  /*11820*/  IMAD.WIDE R238, R252, 0x4, R126 ;  /* 0x00000004fcee7825 */ /* 0x000fc600078e027e */
[----:B------:R-:W-:Y:S04]  /*11830*/  STL.64 [R1+0x248], R30 ;  /* 0x0002481e01007387 */ /* 0x000fe80000100a00 */
[----:B------:R-:W5:Y:S04]  /*11840*/  LDL.LU.64 R94, [R1+0x7e0] ;  /* 0x0007e000015e7983 */ /* 0x000f680000300a00 */
[----:B------:R-:W5:Y:S04]  /*11850*/  LDL.LU.64 R110, [R1+0x7d8] ;  /* 0x0007d800016e7983 */ /* 0x000f680000300a00 */
[----:B------:R-:W-:Y:S04]  /*11860*/  STL.64 [R1+0x330], R158 ;  /* 0x0003309e01007387 */ /* 0x000fe80000100a00 */
[----:B------:R-:W5:Y:S01]  /*11870*/  LDL.LU.64 R126, [R1+0x7d0] ;  /* 0x0007d000017e7983 */ /* 0x000f620000300a00 */
[----:B------:R-:W-:-:S03]  /*11880*/  IMAD.WIDE R18, R252, 0x4, R142 ;  /* 0x00000004fc127825 */ /* 0x000fc600078e028e */
[----:B------:R-:W5:Y:S01]  /*11890*/  LDL.LU.64 R142, [R1+0x7c8] ;  /* 0x0007c800018e7983 */ /* 0x000f620000300a00 */
[----:B------:R-:W-:-:S03]  /*118a0*/  IMAD.WIDE R132, R252, 0x4, R174 ;  /* 0x00000004fc847825 */ /* 0x000fc600078e02ae */
[----:B------:R-:W-:Y:S01]  /*118b0*/  STL.64 [R1+0x3e8], R64 ;  /* 0x0003e84001007387 */ /* 0x000fe20000100a00 */
[----:B------:R-:W-:-:S03]  /*118c0*/  IMAD.WIDE R148, R252, 0x4, R190 ;  /* 0x00000004fc947825 */ /* 0x000fc600078e02be */
[----:B------:R-:W5:Y:S04]  /*118d0*/  LDL.LU.64 R174, [R1+0x4b8] ;  /* 0x0004b80001ae7983 */ /* 0x000f680000300a00 */
[----:B------:R-:W-:Y:S04]  /*118e0*/  STL.64 [R1+0x4c0], R146 ;  /* 0x0004c09201007387 */ /* 0x000fe80000100a00 */
[----:B------:R-:W5:Y:S04]  /*118f0*/  LDL.LU.64 R190, [R1+0x4b0] ;  /* 0x0004b00001be7983 */ /* 0x000f680000300a00 */
[----:B------:R-:W-:Y:S01]  /*11900*/  STL.64 [R1+0x1280], R18 ;  /* 0x0012801201007387 */ /* 0x000fe20000100a00 */
[----:B------:R-:W-:-:S03]  /*11910*/  IMAD.WIDE R164, R252, 0x4, R206 ;  /* 0x00000004fca47825 */ /* 0x000fc600078e02ce */
[----:B------:R-:W-:Y:S04]  /*11920*/  LDGSTS.E [R4+0x9c80], desc[UR70][R132.64], !P3 ;  /* 0x09c8000084047fae */ /* 0x000fe8000d9a1046 */
[----:B------:R-:W5:Y:S01]  /*11930*/  LDL.LU.64 R206, [R1+0x4a8] ;  /* 0x0004a80001ce7983 */ /* 0x000f620000300a00 */
[----:B------:R-:W-:-:S03]  /*11940*/  IMAD.WIDE R180, R252, 0x4, R222 ;  /* 0x00000004fcb47825 */ /* 0x000fc600078e02de */
[----:B------:R-:W-:Y:S01]  /*11950*/  STL.64 [R1+0x1560], R238 ;  /* 0x001560ee01007387 */ /* 0x000fe20000100a00 */
[----:B------:R-:W-:-:S03]  /*11960*/  IMAD.WIDE R196, R252, 0x4, R16 ;  /* 0x00000004fcc47825 */ /* 0x000fc600078e0210 */
[----:B------:R-:W5:Y:S04]  /*11970*/  LDL.LU.64 R222, [R1+0x4a0] ;  /* 0x0004a00001de7983 */ /* 0x000f680000300a00 */
[----:B------:R-:W5:Y:S04]  /*11980*/  LDL.LU.64 R16, [R1+0x498] ;  /* 0x0004980001107983 */ /* 0x000f680000300a00 */
[----:B------:R-:W5:Y:S04]  /*11990*/  LDL.LU.64 R32, [R1+0x490] ;  /* 0x0004900001207983 */ /* 0x000f680000300a00 */
[----:B------:R-:W5:Y:S04]  /*119a0*/  LDL.LU.64 R48, [R1+0x168] ;  /* 0x0001680001307983 */ /* 0x000f680000300a00 */
[----:B------:R-:W-:Y:S04]  /*119b0*/  LDGSTS.E [R4+0x9d00], desc[UR70][R148.64], !P3 ;  /* 0x09d0000094047fae */ /* 0x000fe8000d9a1046 */
[----:B------:R-:W-:Y:S04]  /*119c0*/  LDGSTS.E [R4+0x9d80], desc[UR70][R164.64], !P3 ;  /* 0x09d80000a4047fae */ /* 0x000fe8000d9a1046 */
[----:B------:R-:W-:Y:S04]  /*119d0*/  LDGSTS.E [R4+0x9e00], desc[UR70][R180.64], !P3 ;  /* 0x09e00000b4047fae */ /* 0x000fe8000d9a1046 */
[----:B------:R-:W-:Y:S01]  /*119e0*/  LDGSTS.E [R4+0x9e80], desc[UR70][R196.64], !P3 ;  /* 0x09e80000c4047fae */ /* 0x000fe2000d9a1046 */
[----:B--2---:R-:W-:-:S04]  /*119f0*/  IMAD.WIDE R220, R252, 0x4, R220 ;  /* 0x00000004fcdc7825 */ /* 0x004fc800078e02dc */
[C---:B---3--:R-:W-:Y:S01]  /*11a00*/  IMAD.WIDE R14, R252.reuse, 0x4, R14 ;  /* 0x00000004fc0e7825 */ /* 0x048fe200078e020e */
[----:B------:R2:W-:Y:S04]  /*11a10*/  STL.64 [R1+0x170], R220 ;  /* 0x000170dc01007387 */ /* 0x0005e80000100a00 */
[----:B------:R3:W-:Y:S04]  /*11a20*/  STL.64 [R1+0x1c0], R14 ;  /* 0x0001c00e01007387 */ /* 0x0007e80000100a00 */
[----:B------:R-:W2:Y:S01]  /*11a30*/  LDL.LU.64 R80, [R1+0x160] ;  /* 0x0001600001507983 */ /* 0x000ea20000300a00 */
[----:B----4-:R-:W-:-:S03]  /*11a40*/  IMAD.WIDE R46, R252, 0x4, R46 ;  /* 0x00000004fc2e7825 */ /* 0x010fc600078e022e */
[----:B------:R-:W-:Y:S01]  /*11a50*/  LDGSTS.E [R4+0x9f00], desc[UR70][R220.64], !P3 ;  /* 0x09f00000dc047fae */ /* 0x000fe2000d9a1046 */
[----:B-----5:R-:W-:-:S03]  /*11a60*/  IMAD.WIDE R62, R252, 0x4, R62 ;  /* 0x00000004fc3e7825 */ /* 0x020fc600078e023e */
[----:B------:R4:W-:Y:S01]  /*11a70*/  STL.64 [R1+0x208], R46 ;  /* 0x0002082e01007387 */ /* 0x0009e20000100a00 */
[----:B------:R-:W-:-:S03]  /*11a80*/  IMAD.WIDE R78, R252, 0x4, R78 ;  /* 0x00000004fc4e7825 */ /* 0x000fc600078e024e */
[----:B------:R-:W5:Y:S04]  /*11a90*/  LDL.LU.64 R96, [R1+0x158] ;  /* 0x0001580001607983 */ /* 0x000f680000300a00 */
[----:B------:R1:W-:Y:S04]  /*11aa0*/  STL.64 [R1+0x210], R62 ;  /* 0x0002103e01007387 */ /* 0x0003e80000100a00 */
[----:B------:R1:W-:Y:S01]  /*11ab0*/  STL.64 [R1+0x218], R78 ;  /* 0x0002184e01007387 */ /* 0x0003e20000100a00 */
[----:B------:R-:W-:-:S03]  /*11ac0*/  IMAD.WIDE R94, R252, 0x4, R94 ;  /* 0x00000004fc5e7825 */ /* 0x000fc600078e025e */
[----:B------:R-:W3:Y:S01]  /*11ad0*/  LDL.LU.64 R112, [R1+0x150] ;  /* 0x0001500001707983 */ /* 0x000ee20000300a00 */
[----:B------:R-:W-:-:S03]  /*11ae0*/  IMAD.WIDE R110, R252, 0x4, R110 ;  /* 0x00000004fc6e7825 */ /* 0x000fc600078e026e */
[----:B------:R1:W-:Y:S04]  /*11af0*/  STL.64 [R1+0x220], R94 ;  /* 0x0002205e01007387 */ /* 0x0003e80000100a00 */
[----:B------:R-:W3:Y:S01]  /*11b00*/  LDL.LU.64 R128, [R1+0x148] ;  /* 0x0001480001807983 */ /* 0x000ee20000300a00 */
[----:B------:R-:W-:-:S03]  /*11b10*/  IMAD.WIDE R126, R252, 0x4, R126 ;  /* 0x00000004fc7e7825 */ /* 0x000fc600078e027e */
[----:B------:R1:W-:Y:S04]  /*11b20*/  STL.64 [R1+0x228], R110 ;  /* 0x0002286e01007387 */ /* 0x0003e80000100a00 */
[----:B------:R1:W-:Y:S04]  /*11b30*/  STL.64 [R1+0x238], R126 ;  /* 0x0002387e01007387 */ /* 0x0003e80000100a00 */
[----:B------:R-:W3:Y:S01]  /*11b40*/  LDL.LU.64 R98, [R1+0x140] ;  /* 0x0001400001627983 */ /* 0x000ee20000300a00 */
[----:B------:R-:W-:-:S03]  /*11b50*/  IMAD.WIDE R142, R252, 0x4, R142 ;  /* 0x00000004fc8e7825 */ /* 0x000fc600078e028e */
[----:B------:R-:W-:Y:S01]  /*11b60*/  LDGSTS.E [R4+0x9f80], desc[UR70][R14.64], !P3 ;  /* 0x09f800000e047fae */ /* 0x000fe2000d9a1046 */
[----:B------:R-:W-:-:S03]  /*11b70*/  IMAD.WIDE R174, R252, 0x4, R174 ;  /* 0x00000004fcae7825 */ /* 0x000fc600078e02ae */
[----:B------:R1:W-:Y:S01]  /*11b80*/  STL.64 [R1+0x240], R142 ;  /* 0x0002408e01007387 */ /* 0x0003e20000100a00 */
[----:B------:R-:W-:-:S03]  /*11b90*/  IMAD.WIDE R190, R252, 0x4, R190 ;  /* 0x00000004fcbe7825 */ /* 0x000fc600078e02be */
[----:B------:R-:W4:Y:S04]  /*11ba0*/  LDL.LU.64 R178, [R1+0x138] ;  /* 0x0001380001b27983 */ /* 0x000f280000300a00 */
[----:B------:R1:W-:Y:S04]  /*11bb0*/  STL.64 [R1+0x250], R174 ;  /* 0x000250ae01007387 */ /* 0x0003e80000100a00 */
[----:B------:R1:W-:Y:S01]  /*11bc0*/  STL.64 [R1+0x258], R190 ;  /* 0x000258be01007387 */ /* 0x0003e20000100a00 */
[----:B------:R-:W-:-:S03]  /*11bd0*/  IMAD.WIDE R206, R252, 0x4, R206 ;  /* 0x00000004fcce7825 */ /* 0x000fc600078e02ce */
[----:B------:R-:W4:Y:S04]  /*11be0*/  LDL.LU.64 R162, [R1+0x130] ;  /* 0x0001300001a27983 */ /* 0x000f280000300a00 */
[----:B------:R-:W4:Y:S01]  /*11bf0*/  LDL.LU.64 R130, [R1+0x128] ;  /* 0x0001280001827983 */ /* 0x000f220000300a00 */
[----:B------:R-:W-:-:S03]  /*11c00*/  IMAD.WIDE R222, R252, 0x4, R222 ;  /* 0x00000004fcde7825 */ /* 0x000fc600078e02de */
        /* <DEDUP_REMOVED lines=8> */
[----:B------:R-:W4:Y:S04]  /*11c90*/  LDL.LU.64 R192, [R1+0x108] ;  /* 0x0001080001c07983 */ /* 0x000f280000300a00 */
[----:B------:R1:W-:Y:S04]  /*11ca0*/  STL.64 [R1+0x310], R16 ;  /* 0x0003101001007387 */ /* 0x0003e80000100a00 */
        /* <DEDUP_REMOVED lines=8> */
[----:B------:R-:W-:Y:S04]  /*11d30*/  LDGSTS.E [R4+0xac00], desc[UR70][R30.64], !P2 ;  /* 0x0ac000001e047fae */ /* 0x000fe8000d1a1046 */
        /* <DEDUP_REMOVED lines=15> */
[----:B------:R-:W-:Y:S01]  /*11e30*/  LDGSTS.E [R4+0xcc00], desc[UR70][R64.64], !P1 ;  /* 0x0cc0000040047fae */ /* 0x000fe2000c9a1046 */
[----:B--2---:R-:W-:-:S05]  /*11e40*/  IMAD.WIDE R80, R252, 0x4, R80 ;  /* 0x00000004fc507825 */ /* 0x004fca00078e0250 */
[----:B------:R2:W-:Y:S04]  /*11e50*/  STL.64 [R1+0x160], R80 ;  /* 0x0001605001007387 */ /* 0x0005e80000100a00 */
[----:B------:R-:W-:Y:S01]  /*11e60*/  LDGSTS.E [R4+0xcc80], desc[UR70][R80.64], !P1 ;  /* 0x0cc8000050047fae */ /* 0x000fe2000c9a1046 */
[----:B-----5:R-:W-:-:S05]  /*11e70*/  IMAD.WIDE R96, R252, 0x4, R96 ;  /* 0x00000004fc607825 */ /* 0x020fca00078e0260 */
[----:B------:R-:W-:Y:S01]  /*11e80*/  LDGSTS.E [R4+0xcd00], desc[UR70][R96.64], !P1 ;  /* 0x0cd0000060047fae */ /* 0x000fe2000c9a1046 */
[----:B---3--:R-:W-:-:S03]  /*11e90*/  IMAD.WIDE R114, R252, 0x4, R98 ;  /* 0x00000004fc727825 */ /* 0x008fc600078e0262 */
[----:B------:R-:W3:Y:S04]  /*11ea0*/  LDL.LU.64 R98, [R1+0xd0] ;  /* 0x0000d00001627983 */ /* 0x000ee80000300a00 */
[----:B------:R-:W5:Y:S04]  /*11eb0*/  LDL.LU.64 R242, [R1+0xc8] ;  /* 0x0000c80001f27983 */ /* 0x000f680000300a00 */
[----:B------:R1:W-:Y:S04]  /*11ec0*/  STL.64 [R1+0x338], R96 ;  /* 0x0003386001007387 */ /* 0x0003e80000100a00 */
[----:B------:R-:W2:Y:S04]  /*11ed0*/  LDL.LU.64 R240, [R1+0xc0] ;  /* 0x0000c00001f07983 */ /* 0x000ea80000300a00 */
[----:B------:R-:W2:Y:S01]  /*11ee0*/  LDL.LU.64 R20, [R1+0xb8] ;  /* 0x0000b80001147983 */ /* 0x000ea20000300a00 */
[----:B------:R-:W-:-:S04]  /*11ef0*/  IMAD.WIDE R112, R252, 0x4, R112 ;  /* 0x00000004fc707825 */ /* 0x000fc800078e0270 */
[C---:B------:R-:W-:Y:S01]  /*11f00*/  IMAD.WIDE R128, R252.reuse, 0x4, R128 ;  /* 0x00000004fc807825 */ /* 0x040fe200078e0280 */
[----:B------:R1:W-:Y:S03]  /*11f10*/  STL.64 [R1+0x340], R112 ;  /* 0x0003407001007387 */ /* 0x0003e60000100a00 */
[C---:B----4-:R-:W-:Y:S01]  /*11f20*/  IMAD.WIDE R178, R252.reuse, 0x4, R178 ;  /* 0x00000004fcb27825 */ /* 0x050fe200078e02b2 */
[----:B------:R4:W-:Y:S03]  /*11f30*/  STL.64 [R1+0x3c8], R128 ;  /* 0x0003c88001007387 */ /* 0x0009e60000100a00 */
[C---:B------:R-:W-:Y:S01]  /*11f40*/  IMAD.WIDE R162, R252.reuse, 0x4, R162 ;  /* 0x00000004fca27825 */ /* 0x040fe200078e02a2 */
[----:B------:R1:W-:Y:S03]  /*11f50*/  STL.64 [R1+0x3d0], R114 ;  /* 0x0003d07201007387 */ /* 0x0003e60000100a00 */
[C---:B------:R-:W-:Y:S01]  /*11f60*/  IMAD.WIDE R130, R252.reuse, 0x4, R130 ;  /* 0x00000004fc827825 */ /* 0x040fe200078e0282 */
[----:B------:R-:W-:Y:S03]  /*11f70*/  STL.64 [R1+0x3d8], R178 ;  /* 0x0003d8b201007387 */ /* 0x000fe60000100a00 */
[C---:B------:R-:W-:Y:S01]  /*11f80*/  IMAD.WIDE R144, R252.reuse, 0x4, R144 ;  /* 0x00000004fc907825 */ /* 0x040fe200078e0290 */
[----:B------:R-:W-:Y:S03]  /*11f90*/  STL.64 [R1+0x3e0], R162 ;  /* 0x0003e0a201007387 */ /* 0x000fe60000100a00 */
[C---:B------:R-:W-:Y:S01]  /*11fa0*/  IMAD.WIDE R160, R252.reuse, 0x4, R160 ;  /* 0x00000004fca07825 */ /* 0x040fe200078e02a0 */
[----:B------:R1:W-:Y:S03]  /*11fb0*/  STL.64 [R1+0x3f0], R130 ;  /* 0x0003f08201007387 */ /* 0x0003e60000100a00 */
[C---:B------:R-:W-:Y:S01]  /*11fc0*/  IMAD.WIDE R176, R252.reuse, 0x4, R176 ;  /* 0x00000004fcb07825 */ /* 0x040fe200078e02b0 */
[----:B------:R1:W-:Y:S03]  /*11fd0*/  STL.64 [R1+0x3f8], R144 ;  /* 0x0003f89001007387 */ /* 0x0003e60000100a00 */
[C---:B------:R-:W-:Y:S01]  /*11fe0*/  IMAD.WIDE R192, R252.reuse, 0x4, R192 ;  /* 0x00000004fcc07825 */ /* 0x040fe200078e02c0 */
[----:B------:R1:W-:Y:S04]  /*11ff0*/  STL.64 [R1+0x400], R160 ;  /* 0x000400a001007387 */ /* 0x0003e80000100a00 */
        /* <DEDUP_REMOVED lines=15> */
[----:B------:R-:W-:Y:S04]  /*120f0*/  LDGSTS.E [R4+0xce00], desc[UR70][R128.64], !P1 ;  /* 0x0ce0000080047fae */ /* 0x000fe8000c9a1046 */
[----:B------:R-:W-:Y:S04]  /*12100*/  LDGSTS.E [R4+0xce80], desc[UR70][R114.64], !P1 ;  /* 0x0ce8000072047fae */ /* 0x000fe8000c9a1046 */
[----:B------:R-:W-:Y:S01]  /*12110*/  LDGSTS.E [R4+0xcf00], desc[UR70][R178.64], !P1 ;  /* 0x0cf00000b2047fae */ /* 0x000fe2000c9a1046 */
[----:B------:R-:W-:-:S03]  /*12120*/  ISETP.GE.U32.AND P4, PT, R226, 0x7fffffa5, PT ;  /* 0x7fffffa5e200780c */ /* 0x000fc60003f86070 */
[----:B------:R-:W-:Y:S04]  /*12130*/  LDGSTS.E [R4+0xcf80], desc[UR70][R162.64], !P1 ;  /* 0x0cf80000a2047fae */ /* 0x000fe8000c9a1046 */
[----:B------:R-:W-:Y:S04]  /*12140*/  LDGSTS.E [R4+0xdc00], desc[UR70][R146.64], !P6 ;  /* 0x0dc0000092047fae */ /* 0x000fe8000f1a1046 */
[----:B------:R-:W-:Y:S01]  /*12150*/  LDGSTS.E [R4+0xdc80], desc[UR70][R130.64], !P6 ;  /* 0x0dc8000082047fae */ /* 0x000fe2000f1a1046 */
[----:B------:R-:W-:-:S03]  /*12160*/  PLOP3.LUT P3, PT, PT, PT, UP1, 0x80, 0x8 ;  /* 0x000000000008781c */ /* 0x000fc60003f6f018 */
[----:B------:R-:W-:Y:S01]  /*12170*/  LDGSTS.E [R4+0xdd00], desc[UR70][R144.64], !P6 ;  /* 0x0dd0000090047fae */ /* 0x000fe2000f1a1046 */
[----:B------:R-:W-:-:S03]  /*12180*/  PLOP3.LUT P2, PT, PT, PT, UP1, 0x80, 0x8 ;  /* 0x000000000008781c */ /* 0x000fc60003f4f018 */
        /* <DEDUP_REMOVED lines=10> */
[----:B---3--:R-:W-:-:S04]  /*12230*/  IMAD.WIDE R98, R252, 0x4, R98 ;  /* 0x00000004fc627825 */ /* 0x008fc800078e0262 */
[C---:B-----5:R-:W-:Y:S01]  /*12240*/  IMAD.WIDE R242, R252.reuse, 0x4, R242 ;  /* 0x00000004fcf27825 */ /* 0x060fe200078e02f2 */
[----:B------:R3:W-:Y:S04]  /*12250*/  STL.64 [R1+0x1208], R98 ;  /* 0x0012086201007387 */ /* 0x0007e80000100a00 */
[----:B-1----:R-:W5:Y:S01]  /*12260*/  LDL.LU.64 R204, [R1+0x22c0] ;  /* 0x0022c00001cc7983 */ /* 0x002f620000300a00 */
[----:B--2---:R-:W-:-:S03]  /*12270*/  IMAD.WIDE R240, R252, 0x4, R240 ;  /* 0x00000004fcf07825 */ /* 0x004fc600078e02f0 */
[----:B------:R-:W-:Y:S01]  /*12280*/  STL.64 [R1+0x1218], R242 ;  /* 0x001218f201007387 */ /* 0x000fe20000100a00 */
[----:B------:R-:W-:-:S03]  /*12290*/  IMAD.WIDE R20, R252, 0x4, R20 ;  /* 0x00000004fc147825 */ /* 0x000fc600078e0214 */
[----:B------:R-:W-:Y:S04]  /*122a0*/  STL.64 [R1+0x1228], R240 ;  /* 0x001228f001007387 */ /* 0x000fe80000100a00 */
[----:B------:R1:W-:Y:S04]  /*122b0*/  STL.64 [R1+0x1530], R20 ;  /* 0x0015301401007387 */ /* 0x0003e80000100a00 */
[----:B------:R-:W2:Y:S04]  /*122c0*/  LDL.LU.64 R220, [R1+0x22b8] ;  /* 0x0022b80001dc7983 */ /* 0x000ea80000300a00 */
        /* <DEDUP_REMOVED lines=21> */
[----:B----4-:R-:W4:Y:S04]  /*12420*/  LDL.LU.64 R128, [R1+0x2208] ;  /* 0x0022080001807983 */ /* 0x010f280000300a00 */
[----:B------:R-:W2:Y:S04]  /*12430*/  LDL.LU.64 R114, [R1+0xb0] ;  /* 0x0000b00001727983 */ /* 0x000ea80000300a00 */
[----:B------:R-:W4:Y:S04]  /*12440*/  LDL.LU.64 R130, [R1+0xa8] ;  /* 0x0000a80001827983 */ /* 0x000f280000300a00 */
[----:B------:R-:W4:Y:S04]  /*12450*/  LDL.LU.64 R146, [R1+0xa0] ;  /* 0x0000a00001927983 */ /* 0x000f280000300a00 */
[----:B------:R-:W4:Y:S04]  /*12460*/  LDL.LU.64 R162, [R1+0x98] ;  /* 0x0000980001a27983 */ /* 0x000f280000300a00 */
[----:B------:R-:W4:Y:S04]  /*12470*/  LDL.LU.64 R178, [R1+0x90] ;  /* 0x0000900001b27983 */ /* 0x000f280000300a00 */
[----:B------:R-:W4:Y:S04]  /*12480*/  LDL.LU.64 R144, [R1+0x2200] ;  /* 0x0022000001907983 */ /* 0x000f280000300a00 */
[----:B------:R-:W5:Y:S04]  /*12490*/  LDL.LU.64 R160, [R1+0x21f8] ;  /* 0x0021f80001a07983 */ /* 0x000f680000300a00 */
[----:B------:R-:W5:Y:S04]  /*124a0*/  LDL.LU.64 R176, [R1+0x21f0] ;  /* 0x0021f00001b07983 */ /* 0x000f680000300a00 */
[----:B------:R-:W5:Y:S04]  /*124b0*/  LDL.LU.64 R192, [R1+0x21e8] ;  /* 0x0021e80001c07983 */ /* 0x000f680000300a00 */
[----:B------:R-:W5:Y:S04]  /*124c0*/  LDL.LU.64 R208, [R1+0x21e0] ;  /* 0x0021e00001d07983 */ /* 0x000f680000300a00 */
        /* <DEDUP_REMOVED lines=9> */
[----:B------:R1:W-:Y:S04]  /*12560*/  LDGSTS.E [R4+0xfc80], desc[UR70][R20.64], !P2 ;  /* 0x0fc8000014047fae */ /* 0x0003e8000d1a1046 */
[----:B------:R-:W5:Y:S04]  /*12570*/  LDL.LU.64 R82, [R1+0x21b0] ;  /* 0x0021b00001527983 */ /* 0x000f680000300a00 */
[----:B---3--:R-:W3:Y:S01]  /*12580*/  LDL.LU.64 R98, [R1+0x21a8] ;  /* 0x0021a80001627983 */ /* 0x008ee20000300a00 */
[----:B-1----:R-:W-:-:S03]  /*12590*/  IMAD.WIDE R20, R227, 0x4, R212 ;  /* 0x00000004e3147825 */ /* 0x002fc600078e02d4 */
[----:B------:R-:W3:Y:S04]  /*125a0*/  LDL.LU.64 R238, [R1+0x80] ;  /* 0x0000800001ee7983 */ /* 0x000ee80000300a00 */
[----:B------:R-:W3:Y:S04]  /*125b0*/  LDL.LU.64 R240, [R1+0x40] ;  /* 0x0000400001f07983 */ /* 0x000ee80000300a00 */
[----:B------:R-:W-:Y:S01]  /*125c0*/  STL.64 [R1+0x20f8], R20 ;  /* 0x0020f81401007387 */ /* 0x000fe20000100a00 */
[----:B--2---:R-:W-:-:S05]  /*125d0*/  IMAD.WIDE R114, R252, 0x4, R114 ;  /* 0x00000004fc727825 */ /* 0x004fca00078e0272 */
[----:B------:R1:W-:Y:S04]  /*125e0*/  STL.64 [R1+0x1520], R114 ;  /* 0x0015207201007387 */ /* 0x0003e80000100a00 */
[----:B------:R-:W2:Y:S01]  /*125f0*/  LDL.LU.64 R242, [R1] ;  /* 0x0000000001f27983 */ /* 0x000ea20000300a00 */
[----:B------:R-:W-:Y:S02]  /*12600*/  PLOP3.LUT P5, PT, PT, PT, UP1, 0x80, 0x8 ;  /* 0x000000000008781c */ /* 0x000fe40003faf018 */
[----:B------:R-:W-:Y:S02]  /*12610*/  PLOP3.LUT P1, PT, PT, PT, UP1, 0x80, 0x8 ;  /* 0x000000000008781c */ /* 0x000fe40003f2f018 */
[----:B------:R-:W-:Y:S02]  /*12620*/  PLOP3.LUT P6, PT, PT, PT, UP1, 0x80, 0x8 ;  /* 0x000000000008781c */ /* 0x000fe40003fcf018 */
[----:B------:R-:W-:-:S02]  /*12630*/  PLOP3.LUT P4, PT, PT, PT, UP1, 0x80, 0x8 ;  /* 0x000000000008781c */ /* 0x000fc40003f8f018 */
[----:B------:R-:W-:Y:S02]  /*12640*/  PLOP3.LUT P3, PT, PT, PT, UP1, 0x80, 0x8 ;  /* 0x000000000008781c */ /* 0x000fe40003f6f018 */
[----:B------:R-:W-:Y:S01]  /*12650*/  PLOP3.LUT P2, PT, PT, PT, UP1, 0x80, 0x8 ;  /* 0x000000000008781c */ /* 0x000fe20003f4f018 */
[C---:B----4-:R-:W-:Y:S02]  /*12660*/  IMAD.WIDE R130, R252.reuse, 0x4, R130 ;  /* 0x00000004fc827825 */ /* 0x050fe400078e0282 */
[----:B------:R-:W-:Y:S02]  /*12670*/  LDGSTS.E [R4+0xfd00], desc[UR70][R114.64], !P5 ;  /* 0x0fd0000072047fae */ /* 0x000fe4000e9a1046 */
[C---:B------:R-:W-:Y:S02]  /*12680*/  IMAD.WIDE R146, R252.reuse, 0x4, R146 ;  /* 0x00000004fc927825 */ /* 0x040fe400078e0292 */
[----:B------:R-:W-:Y:S02]  /*12690*/  LDGSTS.E [R4+0xfd80], desc[UR70][R130.64], !P1 ;  /* 0x0fd8000082047fae */ /* 0x000fe4000c9a1046 */
[----:B------:R-:W-:-:S02]  /*126a0*/  IMAD.WIDE R162, R252, 0x4, R162 ;  /* 0x00000004fca27825 */ /* 0x000fc400078e02a2 */
[----:B------:R-:W-:Y:S02]  /*126b0*/  LDGSTS.E [R4+0xfe00], desc[UR70][R146.64], !P6 ;  /* 0x0fe0000092047fae */ /* 0x000fe4000f1a1046 */
[C---:B------:R-:W-:Y:S02]  /*126c0*/  IMAD.WIDE R178, R252.reuse, 0x4, R178 ;  /* 0x00000004fcb27825 */ /* 0x040fe400078e02b2 */
[----:B------:R-:W-:Y:S02]  /*126d0*/  LDGSTS.E [R4+0xfe80], desc[UR70][R162.64], !P4 ;  /* 0x0fe80000a2047fae */ /* 0x000fe4000e1a1046 */
[----:B------:R-:W-:Y:S02]  /*126e0*/  IMAD.WIDE R212, R252, 0x4, R248 ;  /* 0x00000004fcd47825 */ /* 0x000fe400078e02f8 */
[----:B------:R-:W-:Y:S04]  /*126f0*/  LDGSTS.E [R4+0xff00], desc[UR70][R178.64], !P3 ;  /* 0x0ff00000b2047fae */ /* 0x000fe8000d9a1046 */
[----:B------:R-:W-:Y:S04]  /*12700*/  LDGSTS.E [R4+0xff80], desc[UR70][R212.64], !P2 ;  /* 0x0ff80000d4047fae */ /* 0x000fe8000d1a1046 */
[----:B------:R-:W0:Y:S04]  /*12710*/  LDGDEPBAR ;  /* 0x00000000000079af */ /* 0x000e280000000000 */
[----:B------:R-:W-:Y:S04]  /*12720*/  LDGSTS.E [R0+0x14000], desc[UR70][R194.64], P0 ;  /* 0x14000000c2007fae */ /* 0x000fe800081a1046 */
[----:B------:R-:W-:Y:S04]  /*12730*/  LDGSTS.E [R0+0x14400], desc[UR70][R210.64], P0 ;  /* 0x14400000d2007fae */ /* 0x000fe800081a1046 */
[----:B------:R-:W-:Y:S04]  /*12740*/  LDGSTS.E [R0+0x14800], desc[UR70][R6.64], P0 ;  /* 0x1480000006007fae */ /* 0x000fe800081a1046 */
[----:B------:R-:W-:Y:S04]  /*12750*/  LDGSTS.E [R0+0x14c00], desc[UR70][R250.64], P0 ;  /* 0x14c00000fa007fae */ /* 0x000fe800081a1046 */
[----:B------:R-:W-:Y:S04]  /*12760*/  LDGSTS.E [R0+0x15000], desc[UR70][R36.64], P0 ;  /* 0x1500000024007fae */ /* 0x000fe800081a1046 */
[----:B------:R4:W-:Y:S04]  /*12770*/  STL.64 [R1+0x1518], R130 ;  /* 0x0015188201007387 */ /* 0x0009e80000100a00 */
[----:B------:R-:W-:Y:S04]  /*12780*/  LDGSTS.E [R0+0x15400], desc[UR70][R52.64], P0 ;  /* 0x1540000034007fae */ /* 0x000fe800081a1046 */
[----:B------:R3:W-:Y:S04]  /*12790*/  STL.64 [R1+0x1510], R146 ;  /* 0x0015109201007387 */ /* 0x0007e80000100a00 */
[----:B------:R-:W-:Y:S04]  /*127a0*/  LDGSTS.E [R0+0x15800], desc[UR70][R68.64], P0 ;  /* 0x1580000044007fae */ /* 0x000fe800081a1046 */
[----:B-1----:R-:W5:Y:S04]  /*127b0*/  LDL.LU.64 R114, [R1+0x21a0] ;  /* 0x0021a00001727983 */ /* 0x002f680000300a00 */
[----:B------:R-:W-:Y:S04]  /*127c0*/  LDGSTS.E [R0+0x15c00], desc[UR70][R84.64], P0 ;  /* 0x15c0000054007fae */ /* 0x000fe800081a1046 */
[----:B------:R1:W-:Y:S04]  /*127d0*/  STL.64 [R1+0x14e8], R162 ;  /* 0x0014e8a201007387 */ /* 0x0003e80000100a00 */
[----:B------:R-:W-:Y:S04]  /*127e0*/  LDGSTS.E [R0+0x16000], desc[UR70][R100.64], P0 ;  /* 0x1600000064007fae */ /* 0x000fe800081a1046 */
[----:B----4-:R-:W4:Y:S04]  /*127f0*/  LDL.LU.64 R130, [R1+0x2198] ;  /* 0x0021980001827983 */ /* 0x010f280000300a00 */
[----:B------:R-:W-:Y:S04]  /*12800*/  LDGSTS.E [R0+0x16400], desc[UR70][R116.64], P0 ;  /* 0x1640000074007fae */ /* 0x000fe800081a1046 */
[----:B------:R1:W-:Y:S04]  /*12810*/  STL.64 [R1+0x14e0], R178 ;  /* 0x0014e0b201007387 */ /* 0x0003e80000100a00 */
[----:B------:R-:W-:Y:S04]  /*12820*/  LDGSTS.E [R0+0x16800], desc[UR70][R236.64], P0 ;  /* 0x16800000ec007fae */ /* 0x000fe800081a1046 */
[----:B---3--:R-:W3:Y:S04]  /*12830*/  LDL.LU.64 R146, [R1+0x2190] ;  /* 0x0021900001927983 */ /* 0x008ee80000300a00 */
[----:B------:R-:W-:Y:S04]  /*12840*/  LDGSTS.E [R0+0x16c00], desc[UR70][R234.64], P0 ;  /* 0x16c00000ea007fae */ /* 0x000fe800081a1046 */
[----:B------:R2:W-:Y:S04]  /*12850*/  STL.64 [R1+0x14d8], R212 ;  /* 0x0014d8d401007387 */ /* 0x0005e80000100a00 */
[----:B------:R-:W-:Y:S04]  /*12860*/  LDGSTS.E [R0+0x17000], desc[UR70][R232.64], P0 ;  /* 0x17000000e8007fae */ /* 0x000fe800081a1046 */
[----:B-1----:R-:W3:Y:S04]  /*12870*/  LDL.LU.64 R162, [R1+0x2188] ;  /* 0x0021880001a27983 */ /* 0x002ee80000300a00 */
[----:B------:R1:W-:Y:S04]  /*12880*/  LDGSTS.E [R0+0x17400], desc[UR70][R230.64], P0 ;  /* 0x17400000e6007fae */ /* 0x0003e800081a1046 */
[----:B------:R-:W3:Y:S04]  /*12890*/  LDL.LU.64 R178, [R1+0x2180] ;  /* 0x0021800001b27983 */ /* 0x000ee80000300a00 */
[----:B------:R-:W3:Y:S01]  /*128a0*/  LDL.LU.64 R194, [R1+0x2178] ;  /* 0x0021780001c27983 */ /* 0x000ee20000300a00 */
[----:B-1----:R-:W-:-:S03]  /*128b0*/  IMAD.WIDE R230, R227, 0x4, R238 ;  /* 0x00000004e3e67825 */ /* 0x002fc600078e02ee */
[----:B------:R-:W3:Y:S04]  /*128c0*/  LDL.LU.64 R210, [R1+0x2170] ;  /* 0x0021700001d27983 */ /* 0x000ee80000300a00 */
[----:B------:R1:W-:Y:S04]  /*128d0*/  LDGSTS.E [R0+0x17800], desc[UR70][R228.64], P0 ;  /* 0x17800000e4007fae */ /* 0x0003e800081a1046 */
[----:B------:R-:W3:Y:S01]  /*128e0*/  LDL.LU.64 R6, [R1+0x2168] ;  /* 0x0021680001067983 */ /* 0x000ee20000300a00 */
[----:B------:R-:W-:-:S03]  /*128f0*/  IMAD.WIDE R22, R227, 0x4, R22 ;  /* 0x00000004e3167825 */ /* 0x000fc600078e0216 */
[----:B------:R2:W-:Y:S01]  /*12900*/  LDGSTS.E [R0+0x17c00], desc[UR70][R20.64], P0 ;  /* 0x17c0000014007fae */ /* 0x0005e200081a1046 */
[----:B-1----:R-:W-:-:S03]  /*12910*/  IMAD.WIDE R228, R227, 0x4, R240 ;  /* 0x00000004e3e47825 */ /* 0x002fc600078e02f0 */
[----:B------:R-:W-:Y:S04]  /*12920*/  LDGSTS.E [R246+0x14080], desc[UR70][R230.64], P0 ;  /* 0x14080000e6f67fae */ /* 0x000fe800081a1046 */
[----:B------:R-:W3:Y:S04]  /*12930*/  LDL.LU.64 R240, [R1+0x78] ;  /* 0x0000780001f07983 */ /* 0x000ee80000300a00 */
[----:B------:R-:W-:Y:S01]  /*12940*/  STL.64 [R1+0x14d0], R230 ;  /* 0x0014d0e601007387 */ /* 0x000fe20000100a00 */
[----:B------:R-:W-:-:S03]  /*12950*/  IMAD.WIDE R38, R227, 0x4, R38 ;  /* 0x00000004e3267825 */ /* 0x000fc600078e0226 */
[----:B------:R-:W-:Y:S01]  /*12960*/  LDGSTS.E [R246+0x14480], desc[UR70][R228.64], P0 ;  /* 0x14480000e4f67fae */ /* 0x000fe200081a1046 */
[----:B--2---:R-:W-:-:S03]  /*12970*/  IMAD.WIDE R212, R227, 0x4, R242 ;  /* 0x00000004e3d47825 */ /* 0x004fc600078e02f2 */
[----:B------:R-:W2:Y:S01]  /*12980*/  LDL.LU.64 R242, [R1+0x38] ;  /* 0x0000380001f27983 */ /* 0x000ea20000300a00 */
        /* <DEDUP_REMOVED lines=13> */
[----:B------:R-:W-:Y:S01]  /*12a60*/  LDGSTS.E [R246+0x14880], desc[UR70][R212.64], P0 ;  /* 0x14880000d4f67fae */ /* 0x000fe200081a1046 */
[----:B------:R-:W-:-:S03]  /*12a70*/  IMAD.WIDE R68, R227, 0x4, R166 ;  /* 0x00000004e3447825 */ /* 0x000fc600078e02a6 */
[----:B------:R-:W-:Y:S01]  /*12a80*/  STL.64 [R1+0x16a8], R86 ;  /* 0x0016a85601007387 */ /* 0x000fe20000100a00 */
[----:B------:R-:W-:-:S03]  /*12a90*/  IMAD.WIDE R52, R227, 0x4, R182 ;  /* 0x00000004e3347825 */ /* 0x000fc600078e02b6 */
[----:B------:R-:W-:Y:S01]  /*12aa0*/  LDGSTS.E [R246+0x14c80], desc[UR70][R22.64], P0 ;  /* 0x14c8000016f67fae */ /* 0x000fe200081a1046 */
[----:B------:R-:W-:-:S03]  /*12ab0*/  IMAD.WIDE R36, R227, 0x4, R198 ;  /* 0x00000004e3247825 */ /* 0x000fc600078e02c6 */
[----:B------:R-:W-:Y:S01]  /*12ac0*/  STL.64 [R1+0x16b0], R102 ;  /* 0x0016b06601007387 */ /* 0x000fe20000100a00 */
[----:B------:R-:W-:-:S03]  /*12ad0*/  IMAD.WIDE R20, R227, 0x4, R214 ;  /* 0x00000004e3147825 */ /* 0x000fc600078e02d6 */
[----:B------:R-:W-:Y:S04]  /*12ae0*/  LDGSTS.E [R246+0x15080], desc[UR70][R38.64], P0 ;  /* 0x1508000026f67fae */ /* 0x000fe800081a1046 */
[----:B------:R-:W-:Y:S04]  /*12af0*/  STL.64 [R1+0x1720], R116 ;  /* 0x0017207401007387 */ /* 0x000fe80000100a00 */
[----:B------:R-:W-:Y:S04]  /*12b00*/  LDGSTS.E [R246+0x15480], desc[UR70][R54.64], P0 ;  /* 0x1548000036f67fae */ /* 0x000fe800081a1046 */
[----:B------:R3:W-:Y:S04]  /*12b10*/  STL.64 [R1+0x1790], R100 ;  /* 0x0017906401007387 */ /* 0x0007e80000100a00 */
        /* <DEDUP_REMOVED lines=8> */
[----:B------:R3:W-:Y:S04]  /*12ba0*/  LDGSTS.E [R246+0x16880], desc[UR70][R100.64], P0 ;  /* 0x1688000064f67fae */ /* 0x0007e800081a1046 */
[----:B------:R1:W-:Y:S01]  /*12bb0*/  STL.64 [R1+0x20f0], R20 ;  /* 0x0020f01401007387 */ /* 0x0003e20000100a00 */
[----:B------:R-:W-:-:S03]  /*12bc0*/  IMAD.WIDE R8, R227, 0x4, R8 ;  /* 0x00000004e3087825 */ /* 0x000fc600078e0208 */
[----:B------:R1:W-:Y:S01]  /*12bd0*/  LDGSTS.E [R246+0x16c80], desc[UR70][R84.64], P0 ;  /* 0x16c8000054f67fae */ /* 0x0003e200081a1046 */
[----:B------:R-:W-:-:S03]  /*12be0*/  IMAD.WIDE R24, R227, 0x4, R24 ;  /* 0x00000004e3187825 */ /* 0x000fc600078e0218 */
[----:B------:R1:W-:Y:S01]  /*12bf0*/  LDGSTS.E [R246+0x17080], desc[UR70][R68.64], P0 ;  /* 0x1708000044f67fae */ /* 0x0003e200081a1046 */
[----:B------:R-:W-:-:S03]  /*12c00*/  IMAD.WIDE R40, R227, 0x4, R40 ;  /* 0x00000004e3287825 */ /* 0x000fc600078e0228 */
[----:B------:R1:W-:Y:S01]  /*12c10*/  LDGSTS.E [R246+0x17480], desc[UR70][R52.64], P0 ;  /* 0x1748000034f67fae */ /* 0x0003e200081a1046 */
[----:B---3--:R-:W-:-:S03]  /*12c20*/  IMAD.WIDE R100, R227, 0x4, R240 ;  /* 0x00000004e3647825 */ /* 0x008fc600078e02f0 */
[----:B------:R3:W-:Y:S04]  /*12c30*/  LDGSTS.E [R246+0x17880], desc[UR70][R36.64], P0 ;  /* 0x1788000024f67fae */ /* 0x0007e800081a1046 */
[----:B------:R-:W4:Y:S01]  /*12c40*/  LDL.LU.64 R240, [R1+0x70] ;  /* 0x0000700001f07983 */ /* 0x000f220000300a00 */
[----:B--2---:R-:W-:-:S03]  /*12c50*/  IMAD.WIDE R86, R227, 0x4, R242 ;  /* 0x00000004e3567825 */ /* 0x004fc600078e02f2 */
[----:B------:R2:W-:Y:S04]  /*12c60*/  LDGSTS.E [R246+0x17c80], desc[UR70][R20.64], P0 ;  /* 0x17c8000014f67fae */ /* 0x0005e800081a1046 */
[----:B------:R-:W5:Y:S01]  /*12c70*/  LDL.LU.64 R242, [R1+0x30] ;  /* 0x0000300001f27983 */ /* 0x000f620000300a00 */
[----:B------:R-:W-:-:S03]  /*12c80*/  IMAD.WIDE R56, R227, 0x4, R56 ;  /* 0x00000004e3387825 */ /* 0x000fc600078e0238 */
[----:B------:R-:W-:Y:S01]  /*12c90*/  STL.64 [R1+0x1490], R100 ;  /* 0x0014906401007387 */ /* 0x000fe20000100a00 */
[----:B------:R-:W-:-:S03]  /*12ca0*/  IMAD.WIDE R72, R227, 0x4, R72 ;  /* 0x00000004e3487825 */ /* 0x000fc600078e0248 */
[----:B------:R-:W-:Y:S01]  /*12cb0*/  STL.64 [R1+0x14b0], R86 ;  /* 0x0014b05601007387 */ /* 0x000fe20000100a00 */
[----:B-1----:R-:W-:-:S03]  /*12cc0*/  IMAD.WIDE R84, R227, 0x4, R88 ;  /* 0x00000004e3547825 */ /* 0x002fc600078e0258 */
        /* <DEDUP_REMOVED lines=11> */
[----:B---3--:R-:W-:-:S03]  /*12d80*/  IMAD.WIDE R36, R227, 0x4, R184 ;  /* 0x00000004e3247825 */ /* 0x008fc600078e02b8 */
[----:B------:R-:W-:Y:S01]  /*12d90*/  STL.64 [R1+0x1628], R84 ;  /* 0x0016285401007387 */ /* 0x000fe20000100a00 */
[----:B------:R-:W-:-:S03]  /*12da0*/  IMAD.WIDE R22, R227, 0x4, R200 ;  /* 0x00000004e3167825 */ /* 0x000fc600078e02c8 */
[----:B------:R-:W-:Y:S01]  /*12db0*/  LDGSTS.E [R2+0x14500], desc[UR70][R86.64], P0 ;  /* 0x1450000056027fae */ /* 0x000fe200081a1046 */
[----:B--2---:R-:W-:-:S03]  /*12dc0*/  IMAD.WIDE R20, R227, 0x4, R216 ;  /* 0x00000004e3147825 */ /* 0x004fc600078e02d8 */
        /* <DEDUP_REMOVED lines=15> */
[----:B------:R5:W-:Y:S01]  /*12ec0*/  LDGSTS.E [R2+0x16500], desc[UR70][R68.64], P0 ;  /* 0x1650000044027fae */ /* 0x000be200081a1046 */
[----:B----4-:R-:W-:-:S03]  /*12ed0*/  IMAD.WIDE R200, R227, 0x4, R240 ;  /* 0x00000004e3c87825 */ /* 0x010fc600078e02f0 */
[----:B------:R1:W-:Y:S04]  /*12ee0*/  LDGSTS.E [R2+0x16900], desc[UR70][R54.64], P0 ;  /* 0x1690000036027fae */ /* 0x0003e800081a1046 */
[----:B------:R-:W4:Y:S01]  /*12ef0*/  LDL.LU.64 R240, [R1+0x68] ;  /* 0x0000680001f07983 */ /* 0x000f220000300a00 */
[----:B------:R-:W-:-:S03]  /*12f00*/  IMAD.WIDE R10, R227, 0x4, R10 ;  /* 0x00000004e30a7825 */ /* 0x000fc600078e020a */
[----:B------:R2:W-:Y:S01]  /*12f10*/  LDGSTS.E [R2+0x16d00], desc[UR70][R52.64], P0 ;  /* 0x16d0000034027fae */ /* 0x0005e200081a1046 */
[----:B-----5:R-:W-:-:S03]  /*12f20*/  IMAD.WIDE R68, R227, 0x4, R242 ;  /* 0x00000004e3447825 */ /* 0x020fc600078e02f2 */
[----:B------:R3:W-:Y:S04]  /*12f30*/  LDGSTS.E [R2+0x17100], desc[UR70][R38.64], P0 ;  /* 0x1710000026027fae */ /* 0x0007e800081a1046 */
[----:B------:R-:W5:Y:S01]  /*12f40*/  LDL.LU.64 R242, [R1+0x28] ;  /* 0x0000280001f27983 */ /* 0x000f620000300a00 */
[----:B------:R-:W-:-:S04]  /*12f50*/  IMAD.WIDE R26, R227, 0x4, R26 ;  /* 0x00000004e31a7825 */ /* 0x000fc800078e021a */
[C---:B------:R-:W-:Y:S01]  /*12f60*/  IMAD.WIDE R42, R227.reuse, 0x4, R42 ;  /* 0x00000004e32a7825 */ /* 0x040fe200078e022a */
[----:B------:R-:W-:Y:S03]  /*12f70*/  STL.64 [R1+0x1458], R68 ;  /* 0x0014584401007387 */ /* 0x000fe60000100a00 */
[C---:B------:R-:W-:Y:S01]  /*12f80*/  IMAD.WIDE R58, R227.reuse, 0x4, R58 ;  /* 0x00000004e33a7825 */ /* 0x040fe200078e023a */
[----:B------:R-:W-:Y:S03]  /*12f90*/  STL.64 [R1+0x1480], R10 ;  /* 0x0014800a01007387 */ /* 0x000fe60000100a00 */
[C---:B------:R-:W-:Y:S01]  /*12fa0*/  IMAD.WIDE R56, R227.reuse, 0x4, R74 ;  /* 0x00000004e3387825 */ /* 0x040fe200078e024a */
[----:B------:R-:W-:Y:S03]  /*12fb0*/  STL.64 [R1+0x14a8], R26 ;  /* 0x0014a81a01007387 */ /* 0x000fe60000100a00 */
[C---:B-1----:R-:W-:Y:S01]  /*12fc0*/  IMAD.WIDE R54, R227.reuse, 0x4, R90 ;  /* 0x00000004e3367825 */ /* 0x042fe200078e025a */
[----:B------:R-:W-:Y:S03]  /*12fd0*/  STL.64 [R1+0x14c0], R42 ;  /* 0x0014c02a01007387 */ /* 0x000fe60000100a00 */
[C---:B--2---:R-:W-:Y:S01]  /*12fe0*/  IMAD.WIDE R52, R227.reuse, 0x4, R106 ;  /* 0x00000004e3347825 */ /* 0x044fe200078e026a */
[----:B------:R1:W-:Y:S03]  /*12ff0*/  LDGSTS.E [R2+0x17500], desc[UR70][R36.64], P0 ;  /* 0x1750000024027fae */ /* 0x0003e600081a1046 */
[C---:B------:R-:W-:Y:S01]  /*13000*/  IMAD.WIDE R40, R227.reuse, 0x4, R122 ;  /* 0x00000004e3287825 */ /* 0x040fe200078e027a */
[----:B------:R-:W-:Y:S03]  /*13010*/  STL.64 [R1+0x1538], R58 ;  /* 0x0015383a01007387 */ /* 0x000fe60000100a00 */
[C---:B---3--:R-:W-:Y:S01]  /*13020*/  IMAD.WIDE R38, R227.reuse, 0x4, R138 ;  /* 0x00000004e3267825 */ /* 0x048fe200078e028a */
[----:B------:R-:W-:Y:S03]  /*13030*/  STL.64 [R1+0x1590], R56 ;  /* 0x0015903801007387 */ /* 0x000fe60000100a00 */
[C---:B------:R-:W-:Y:S01]  /*13040*/  IMAD.WIDE R24, R227.reuse, 0x4, R170 ;  /* 0x00000004e3187825 */ /* 0x040fe200078e02aa */
[----:B------:R2:W-:Y:S03]  /*13050*/  LDGSTS.E [R2+0x17900], desc[UR70][R22.64], P0 ;  /* 0x1790000016027fae */ /* 0x0005e600081a1046 */
[C---:B-1----:R-:W-:Y:S01]  /*13060*/  IMAD.WIDE R36, R227.reuse, 0x4, R154 ;  /* 0x00000004e3247825 */ /* 0x042fe200078e029a */
[----:B------:R-:W-:Y:S04]  /*13070*/  STL.64 [R1+0x15a8], R54 ;  /* 0x0015a83601007387 */ /* 0x000fe80000100a00 */
[----:B------:R1:W-:Y:S01]  /*13080*/  LDGSTS.E [R2+0x17d00], desc[UR70][R20.64], P0 ;  /* 0x17d0000014027fae */ /* 0x0003e200081a1046 */
[----:B------:R-:W-:-:S03]  /*13090*/  IMAD.WIDE R8, R227, 0x4, R218 ;  /* 0x00000004e3087825 */ /* 0x000fc600078e02da */
[----:B------:R3:W-:Y:S01]  /*130a0*/  STL.64 [R1+0x1610], R52 ;  /* 0x0016103401007387 */ /* 0x0007e20000100a00 */
[----:B--2---:R-:W-:-:S03]  /*130b0*/  IMAD.WIDE R22, R227, 0x4, R186 ;  /* 0x00000004e3167825 */ /* 0x004fc600078e02ba */
[----:B------:R2:W-:Y:S01]  /*130c0*/  STL.64 [R1+0x1620], R40 ;  /* 0x0016202801007387 */ /* 0x0005e20000100a00 */
[----:B-1----:R-:W-:-:S03]  /*130d0*/  IMAD.WIDE R20, R227, 0x4, R202 ;  /* 0x00000004e3147825 */ /* 0x002fc600078e02ca */
[----:B------:R1:W-:Y:S04]  /*130e0*/  STL.64 [R1+0x1688], R38 ;  /* 0x0016882601007387 */ /* 0x0003e80000100a00 */
[----:B------:R1:W-:Y:S04]  /*130f0*/  STL.64 [R1+0x1698], R36 ;  /* 0x0016982401007387 */ /* 0x0003e80000100a00 */
[----:B------:R1:W-:Y:S04]  /*13100*/  STL.64 [R1+0x1708], R24 ;  /* 0x0017081801007387 */ /* 0x0003e80000100a00 */
[----:B------:R1:W-:Y:S04]  /*13110*/  STL.64 [R1+0x1780], R22 ;  /* 0x0017801601007387 */ /* 0x0003e80000100a00 */
[----:B------:R1:W-:Y:S04]  /*13120*/  STL.64 [R1+0x17f8], R20 ;  /* 0x0017f81401007387 */ /* 0x0003e80000100a00 */
[----:B------:R1:W-:Y:S04]  /*13130*/  STL.64 [R1+0x20c8], R8 ;  /* 0x0020c80801007387 */ /* 0x0003e80000100a00 */
[----:B------:R-:W-:Y:S04]  /*13140*/  LDGSTS.E [R245+0x14180], desc[UR70][R200.64], P0 ;  /* 0x14180000c8f57fae */ /* 0x000fe800081a1046 */
[----:B------:R-:W-:Y:S04]  /*13150*/  LDGSTS.E [R245+0x14580], desc[UR70][R68.64], P0 ;  /* 0x1458000044f57fae */ /* 0x000fe800081a1046 */
[----:B------:R-:W-:Y:S04]  /*13160*/  LDGSTS.E [R245+0x14980], desc[UR70][R10.64], P0 ;  /* 0x149800000af57fae */ /* 0x000fe800081a1046 */
[----:B------:R-:W-:Y:S01]  /*13170*/  LDGSTS.E [R245+0x14d80], desc[UR70][R26.64], P0 ;  /* 0x14d800001af57fae */ /* 0x000fe200081a1046 */
[----:B------:R-:W-:-:S03]  /*13180*/  IMAD.WIDE R28, R227, 0x4, R28 ;  /* 0x00000004e31c7825 */ /* 0x000fc600078e021c */
[----:B------:R-:W-:Y:S01]  /*13190*/  LDGSTS.E [R245+0x15180], desc[UR70][R42.64], P0 ;  /* 0x151800002af57fae */ /* 0x000fe200081a1046 */
[----:B------:R-:W-:-:S03]  /*131a0*/  IMAD.WIDE R44, R227, 0x4, R44 ;  /* 0x00000004e32c7825 */ /* 0x000fc600078e022c */
[----:B------:R-:W-:Y:S04]  /*131b0*/  LDGSTS.E [R245+0x15580], desc[UR70][R58.64], P0 ;  /* 0x155800003af57fae */ /* 0x000fe800081a1046 */
[----:B------:R-:W-:Y:S04]  /*131c0*/  LDGSTS.E [R245+0x15980], desc[UR70][R56.64], P0 ;  /* 0x1598000038f57fae */ /* 0x000fe800081a1046 */
[----:B------:R-:W-:Y:S01]  /*131d0*/  LDGSTS.E [R245+0x15d80], desc[UR70][R54.64], P0 ;  /* 0x15d8000036f57fae */ /* 0x000fe200081a1046 */
[----:B----4-:R-:W-:-:S03]  /*131e0*/  IMAD.WIDE R170, R227, 0x4, R240 ;  /* 0x00000004e3aa7825 */ /* 0x010fc600078e02f0 */
[----:B------:R3:W-:Y:S04]  /*131f0*/  LDGSTS.E [R245+0x16180], desc[UR70][R52.64], P0 ;  /* 0x1618000034f57fae */ /* 0x0007e800081a1046 */
[----:B------:R-:W4:Y:S01]  /*13200*/  LDL.LU.64 R240, [R1+0x60] ;  /* 0x0000600001f07983 */ /* 0x000f220000300a00 */
[----:B-----5:R-:W-:-:S03]  /*13210*/  IMAD.WIDE R184, R227, 0x4, R242 ;  /* 0x00000004e3b87825 */ /* 0x020fc600078e02f2 */
[----:B------:R2:W-:Y:S04]  /*13220*/  LDGSTS.E [R245+0x16580], desc[UR70][R40.64], P0 ;  /* 0x1658000028f57fae */ /* 0x0005e800081a1046 */
[----:B------:R-:W5:Y:S01]  /*13230*/  LDL.LU.64 R242, [R1+0x20] ;  /* 0x0000200001f27983 */ /* 0x000f620000300a00 */
[----:B---3--:R-:W-:-:S03]  /*13240*/  IMAD.WIDE R52, R227, 0x4, R60 ;  /* 0x00000004e3347825 */ /* 0x008fc600078e023c */
[----:B------:R1:W-:Y:S01]  /*13250*/  LDGSTS.E [R245+0x16980], desc[UR70][R38.64], P0 ;  /* 0x1698000026f57fae */ /* 0x0003e200081a1046 */
[----:B------:R-:W-:-:S03]  /*13260*/  IMAD.WIDE R42, R227, 0x4, R76 ;  /* 0x00000004e32a7825 */ /* 0x000fc600078e024c */
[----:B------:R3:W-:Y:S01]  /*13270*/  LDGSTS.E [R245+0x16d80], desc[UR70][R36.64], P0 ;  /* 0x16d8000024f57fae */ /* 0x0007e200081a1046 */
[----:B--2---:R-:W-:-:S03]  /*13280*/  IMAD.WIDE R40, R227, 0x4, R92 ;  /* 0x00000004e3287825 */ /* 0x004fc600078e025c */
[----:B------:R-:W-:Y:S01]  /*13290*/  STL.64 [R1+0x1450], R28 ;  /* 0x0014501c01007387 */ /* 0x000fe20000100a00 */
[----:B------:R-:W-:-:S03]  /*132a0*/  IMAD.WIDE R26, R227, 0x4, R140 ;  /* 0x00000004e31a7825 */ /* 0x000fc600078e028c */
[----:B------:R-:W-:Y:S01]  /*132b0*/  STL.64 [R1+0x1478], R44 ;  /* 0x0014782c01007387 */ /* 0x000fe20000100a00 */
[----:B-1----:R-:W-:-:S03]  /*132c0*/  IMAD.WIDE R38, R227, 0x4, R108 ;  /* 0x00000004e3267825 */ /* 0x002fc600078e026c */
[----:B------:R1:W-:Y:S01]  /*132d0*/  LDGSTS.E [R245+0x17180], desc[UR70][R24.64], P0 ;  /* 0x1718000018f57fae */ /* 0x0003e200081a1046 */
[----:B---3--:R-:W-:-:S03]  /*132e0*/  IMAD.WIDE R36, R227, 0x4, R124 ;  /* 0x00000004e3247825 */ /* 0x008fc600078e027c */
[----:B------:R-:W-:Y:S01]  /*132f0*/  STL.64 [R1+0x14a0], R52 ;  /* 0x0014a03401007387 */ /* 0x000fe20000100a00 */
[----:B------:R-:W-:-:S03]  /*13300*/  IMAD.WIDE R10, R227, 0x4, R204 ;  /* 0x00000004e30a7825 */ /* 0x000fc600078e02cc */
[----:B------:R2:W-:Y:S04]  /*13310*/  LDGSTS.E [R245+0x17580], desc[UR70][R22.64], P0 ;  /* 0x1758000016f57fae */ /* 0x0005e800081a1046 */
[----:B------:R-:W-:Y:S01]  /*13320*/  STL.64 [R1+0x14b8], R42 ;  /* 0x0014b82a01007387 */ /* 0x000fe20000100a00 */
[----:B-1----:R-:W-:-:S03]  /*13330*/  IMAD.WIDE R24, R227, 0x4, R156 ;  /* 0x00000004e3187825 */ /* 0x002fc600078e029c */
[----:B------:R1:W-:Y:S04]  /*13340*/  LDGSTS.E [R245+0x17980], desc[UR70][R20.64], P0 ;  /* 0x1798000014f57fae */ /* 0x0003e800081a1046 */
[----:B------:R-:W-:Y:S01]  /*13350*/  STL.64 [R1+0x1528], R40 ;  /* 0x0015282801007387 */ /* 0x000fe20000100a00 */
[----:B--2---:R-:W-:-:S03]  /*13360*/  IMAD.WIDE R22, R227, 0x4, R172 ;  /* 0x00000004e3167825 */ /* 0x004fc600078e02ac */
[----:B------:R-:W-:Y:S01]  /*13370*/  STL.64 [R1+0x1588], R38 ;  /* 0x0015882601007387 */ /* 0x000fe20000100a00 */
[----:B-1----:R-:W-:-:S03]  /*13380*/  IMAD.WIDE R20, R227, 0x4, R188 ;  /* 0x00000004e3147825 */ /* 0x002fc600078e02bc */
[----:B------:R1:W-:Y:S04]  /*13390*/  LDGSTS.E [R245+0x17d80], desc[UR70][R8.64], P0 ;  /* 0x17d8000008f57fae */ /* 0x0003e800081a1046 */
[----:B------:R2:W-:Y:S04]  /*133a0*/  STL.64 [R1+0x15a0], R36 ;  /* 0x0015a02401007387 */ /* 0x0005e80000100a00 */
[----:B------:R3:W-:Y:S01]  /*133b0*/  STL.64 [R1+0x1608], R26 ;  /* 0x0016081a01007387 */ /* 0x0007e20000100a00 */
[----:B-1----:R-:W-:-:S03]  /*133c0*/  IMAD.WIDE R8, R227, 0x4, R220 ;  /* 0x00000004e3087825 */ /* 0x002fc600078e02dc */
[----:B------:R1:W-:Y:S04]  /*133d0*/  STL.64 [R1+0x1618], R24 ;  /* 0x0016181801007387 */ /* 0x0003e80000100a00 */
[----:B------:R1:W-:Y:S04]  /*133e0*/  STL.64 [R1+0x1680], R22 ;  /* 0x0016801601007387 */ /* 0x0003e80000100a00 */
[----:B------:R1:W-:Y:S04]  /*133f0*/  STL.64 [R1+0x1700], R20 ;  /* 0x0017001401007387 */ /* 0x0003e80000100a00 */
[----:B------:R1:W-:Y:S04]  /*13400*/  STL.64 [R1+0x1778], R10 ;  /* 0x0017780a01007387 */ /* 0x0003e80000100a00 */
[----:B------:R1:W-:Y:S01]  /*13410*/  STL.64 [R1+0x20c0], R8 ;  /* 0x0020c00801007387 */ /* 0x0003e20000100a00 */
[----:B------:R-:W-:-:S03]  /*13420*/  IMAD.WIDE R198, R227, 0x4, R12 ;  /* 0x00000004e3c67825 */ /* 0x000fc600078e020c */
        /* <DEDUP_REMOVED lines=9> */
[----:B------:R2:W-:Y:S01]  /*134c0*/  LDGSTS.E [R3+0x16600], desc[UR70][R36.64], P0 ;  /* 0x1660000024037fae */ /* 0x0005e200081a1046 */
[----:B------:R-:W-:-:S03]  /*134d0*/  IMAD.WIDE R168, R227, 0x4, R14 ;  /* 0x00000004e3a87825 */ /* 0x000fc600078e020e */
[----:B------:R3:W-:Y:S01]  /*134e0*/  LDGSTS.E [R3+0x16a00], desc[UR70][R26.64], P0 ;  /* 0x16a000001a037fae */ /* 0x0007e200081a1046 */
[----:B------:R-:W-:-:S03]  /*134f0*/  IMAD.WIDE R182, R227, 0x4, R30 ;  /* 0x00000004e3b67825 */ /* 0x000fc600078e021e */
[----:B------:R1:W-:Y:S01]  /*13500*/  LDGSTS.E [R3+0x16e00], desc[UR70][R24.64], P0 ;  /* 0x16e0000018037fae */ /* 0x0003e200081a1046 */
[----:B----4-:R-:W-:-:S03]  /*13510*/  IMAD.WIDE R152, R227, 0x4, R240 ;  /* 0x00000004e3987825 */ /* 0x010fc600078e02f0 */
[----:B------:R4:W-:Y:S04]  /*13520*/  LDGSTS.E [R3+0x17200], desc[UR70][R22.64], P0 ;  /* 0x1720000016037fae */ /* 0x0009e800081a1046 */
[----:B------:R-:W4:Y:S01]  /*13530*/  LDL.LU.64 R240, [R1+0x58] ;  /* 0x0000580001f07983 */ /* 0x000f220000300a00 */
[----:B-----5:R-:W-:-:S03]  /*13540*/  IMAD.WIDE R156, R227, 0x4, R242 ;  /* 0x00000004e39c7825 */ /* 0x020fc600078e02f2 */
[----:B------:R5:W-:Y:S04]  /*13550*/  LDGSTS.E [R3+0x17600], desc[UR70][R20.64], P0 ;  /* 0x1760000014037fae */ /* 0x000be800081a1046 */
[----:B------:R-:W4:Y:S01]  /*13560*/  LDL.LU.64 R242, [R1+0x18] ;  /* 0x0000180001f27983 */ /* 0x000f220000300a00 */
[----:B------:R-:W-:-:S03]  /*13570*/  IMAD.WIDE R188, R227, 0x4, R46 ;  /* 0x00000004e3bc7825 */ /* 0x000fc600078e022e */
[----:B------:R1:W-:Y:S01]  /*13580*/  LDGSTS.E [R3+0x17a00], desc[UR70][R10.64], P0 ;  /* 0x17a000000a037fae */ /* 0x0003e200081a1046 */
[----:B--2---:R-:W-:-:S03]  /*13590*/  IMAD.WIDE R36, R227, 0x4, R78 ;  /* 0x00000004e3247825 */ /* 0x004fc600078e024e */
[----:B------:R2:W-:Y:S01]  /*135a0*/  LDGSTS.E [R3+0x17e00], desc[UR70][R8.64], P0 ;  /* 0x17e0000008037fae */ /* 0x0005e200081a1046 */
[----:B------:R-:W-:-:S03]  /*135b0*/  IMAD.WIDE R202, R227, 0x4, R62 ;  /* 0x00000004e3ca7825 */ /* 0x000fc600078e023e */
[----:B------:R-:W-:Y:S01]  /*135c0*/  LDGSTS.E [R244+0x14280], desc[UR70][R152.64], P0 ;  /* 0x1428000098f47fae */ /* 0x000fe200081a1046 */
[----:B------:R-:W-:-:S03]  /*135d0*/  IMAD.WIDE R28, R227, 0x4, R94 ;  /* 0x00000004e31c7825 */ /* 0x000fc600078e025e */
[----:B------:R-:W-:Y:S01]  /*135e0*/  LDGSTS.E [R244+0x14680], desc[UR70][R156.64], P0 ;  /* 0x146800009cf47fae */ /* 0x000fe200081a1046 */
[----:B---3--:R-:W-:-:S03]  /*135f0*/  IMAD.WIDE R26, R227, 0x4, R110 ;  /* 0x00000004e31a7825 */ /* 0x008fc600078e026e */
[----:B------:R-:W-:Y:S01]  /*13600*/  LDGSTS.E [R244+0x14a80], desc[UR70][R168.64], P0 ;  /* 0x14a80000a8f47fae */ /* 0x000fe200081a1046 */
[----:B-1----:R-:W-:-:S03]  /*13610*/  IMAD.WIDE R24, R227, 0x4, R126 ;  /* 0x00000004e3187825 */ /* 0x002fc600078e027e */
[----:B------:R-:W-:Y:S01]  /*13620*/  LDGSTS.E [R244+0x14e80], desc[UR70][R182.64], P0 ;  /* 0x14e80000b6f47fae */ /* 0x000fe200081a1046 */
[----:B----4-:R-:W-:-:S03]  /*13630*/  IMAD.WIDE R22, R227, 0x4, R142 ;  /* 0x00000004e3167825 */ /* 0x010fc600078e028e */
[----:B------:R-:W-:Y:S01]  /*13640*/  STL.64 [R1+0x1468], R36 ;  /* 0x0014682401007387 */ /* 0x000fe20000100a00 */
[----:B-----5:R-:W-:-:S03]  /*13650*/  IMAD.WIDE R20, R227, 0x4, R158 ;  /* 0x00000004e3147825 */ /* 0x020fc600078e029e */
[----:B------:R-:W-:Y:S01]  /*13660*/  LDGSTS.E [R244+0x15280], desc[UR70][R188.64], P0 ;  /* 0x15280000bcf47fae */ /* 0x000fe200081a1046 */
[----:B------:R-:W-:-:S03]  /*13670*/  IMAD.WIDE R12, R227, 0x4, R174 ;  /* 0x00000004e30c7825 */ /* 0x000fc600078e02ae */
[----:B------:R-:W-:Y:S01]  /*13680*/  STL.64 [R1+0x1498], R28 ;  /* 0x0014981c01007387 */ /* 0x000fe20000100a00 */
[----:B------:R-:W-:-:S03]  /*13690*/  IMAD.WIDE R10, R227, 0x4, R190 ;  /* 0x00000004e30a7825 */ /* 0x000fc600078e02be */
[----:B------:R-:W-:Y:S01]  /*136a0*/  LDGSTS.E [R244+0x15680], desc[UR70][R202.64], P0 ;  /* 0x15680000caf47fae */ /* 0x000fe200081a1046 */
[----:B--2---:R-:W-:-:S03]  /*136b0*/  IMAD.WIDE R8, R227, 0x4, R206 ;  /* 0x00000004e3087825 */ /* 0x004fc600078e02ce */
        /* <DEDUP_REMOVED lines=8> */
[----:B------:R-:W-:Y:S01]  /*13740*/  LDGSTS.E [R244+0x16680], desc[UR70][R24.64], P0 ;  /* 0x1668000018f47fae */ /* 0x000fe200081a1046 */
[----:B------:R-:W-:-:S03]  /*13750*/  IMAD.WIDE R14, R227, 0x4, R144 ;  /* 0x00000004e30e7825 */ /* 0x000fc600078e0290 */
[----:B------:R3:W-:Y:S04]  /*13760*/  STL.64 [R1+0x1600], R12 ;  /* 0x0016000c01007387 */ /* 0x0007e80000100a00 */
[----:B------:R1:W-:Y:S04]  /*13770*/  LDGSTS.E [R244+0x16a80], desc[UR70][R22.64], P0 ;  /* 0x16a8000016f47fae */ /* 0x0003e800081a1046 */
[----:B------:R4:W-:Y:S04]  /*13780*/  STL.64 [R1+0x1678], R10 ;  /* 0x0016780a01007387 */ /* 0x0009e80000100a00 */
[----:B------:R2:W-:Y:S01]  /*13790*/  LDGSTS.E [R244+0x16e80], desc[UR70][R20.64], P0 ;  /* 0x16e8000014f47fae */ /* 0x0005e200081a1046 */
[----:B-1----:R-:W-:-:S03]  /*137a0*/  IMAD.WIDE R22, R227, 0x4, R112 ;  /* 0x00000004e3167825 */ /* 0x002fc600078e0270 */
[----:B------:R1:W-:Y:S04]  /*137b0*/  STL.64 [R1+0x16f8], R8 ;  /* 0x0016f80801007387 */ /* 0x0003e80000100a00 */
[----:B------:R5:W-:Y:S01]  /*137c0*/  STL.64 [R1+0x20b8], R2 ;  /* 0x0020b80201007387 */ /* 0x000be20000100a00 */
[----:B--2---:R-:W-:-:S03]  /*137d0*/  IMAD.WIDE R20, R227, 0x4, R128 ;  /* 0x00000004e3147825 */ /* 0x004fc600078e0280 */
[----:B------:R3:W-:Y:S04]  /*137e0*/  LDGSTS.E [R244+0x17280], desc[UR70][R12.64], P0 ;  /* 0x172800000cf47fae */ /* 0x0007e800081a1046 */
[----:B------:R4:W-:Y:S04]  /*137f0*/  LDGSTS.E [R244+0x17680], desc[UR70][R10.64], P0 ;  /* 0x176800000af47fae */ /* 0x0009e800081a1046 */
[----:B------:R1:W-:Y:S01]  /*13800*/  LDGSTS.E [R244+0x17a80], desc[UR70][R8.64], P0 ;  /* 0x17a8000008f47fae */ /* 0x0003e200081a1046 */
[----:B---3--:R-:W-:-:S03]  /*13810*/  IMAD.WIDE R12, R227, 0x4, R160 ;  /* 0x00000004e30c7825 */ /* 0x008fc600078e02a0 */
[----:B------:R5:W-:Y:S01]  /*13820*/  LDGSTS.E [R244+0x17e80], desc[UR70][R2.64], P0 ;  /* 0x17e8000002f47fae */ /* 0x000be200081a1046 */
[----:B----4-:R-:W-:-:S04]  /*13830*/  IMAD.WIDE R10, R227, 0x4, R176 ;  /* 0x00000004e30a7825 */ /* 0x010fc800078e02b0 */
[----:B-1----:R-:W-:-:S04]  /*13840*/  IMAD.WIDE R8, R227, 0x4, R208 ;  /* 0x00000004e3087825 */ /* 0x002fc800078e02d0 */
[----:B-----5:R-:W-:-:S04]  /*13850*/  IMAD.WIDE R2, R227, 0x4, R224 ;  /* 0x00000004e3027825 */ /* 0x020fc800078e02e0 */
[C---:B------:R-:W-:Y:S02]  /*13860*/  IMAD.WIDE R136, R227.reuse, 0x4, R240 ;  /* 0x00000004e3887825 */ /* 0x040fe400078e02f0 */
[----:B------:R-:W2:Y:S02]  /*13870*/  LDL.LU.64 R240, [R1+0x50] ;  /* 0x0000500001f07983 */ /* 0x000ea40000300a00 */
[C---:B------:R-:W-:Y:S02]  /*13880*/  IMAD.WIDE R140, R227.reuse, 0x4, R242 ;  /* 0x00000004e38c7825 */ /* 0x040fe400078e02f2 */
[----:B------:R-:W-:Y:S04]  /*13890*/  LDGSTS.E [R4+0x14300], desc[UR70][R136.64], P0 ;  /* 0x1430000088047fae */ /* 0x000fe800081a1046 */
[----:B------:R-:W3:Y:S04]  /*138a0*/  LDL.LU.64 R242, [R1+0x10] ;  /* 0x0000100001f27983 */ /* 0x000ee80000300a00 */
[----:B------:R-:W-:Y:S04]  /*138b0*/  STL.64 [R1+0x1460], R22 ;  /* 0x0014601601007387 */ /* 0x000fe80000100a00 */
[----:B------:R-:W-:Y:S04]  /*138c0*/  STL.64 [R1+0x1488], R20 ;  /* 0x0014881401007387 */ /* 0x000fe80000100a00 */
[----:B------:R-:W-:Y:S04]  /*138d0*/  STL.64 [R1+0x14f0], R14 ;  /* 0x0014f00e01007387 */ /* 0x000fe80000100a00 */
[----:B------:R-:W-:Y:S04]  /*138e0*/  STL.64 [R1+0x1500], R12 ;  /* 0x0015000c01007387 */ /* 0x000fe80000100a00 */
[----:B------:R-:W-:Y:S04]  /*138f0*/  STL.64 [R1+0x1578], R10 ;  /* 0x0015780a01007387 */ /* 0x000fe80000100a00 */
[----:B------:R-:W-:Y:S04]  /*13900*/  STL.64 [R1+0x15f8], R8 ;  /* 0x0015f80801007387 */ /* 0x000fe80000100a00 */
[----:B------:R2:W-:Y:S04]  /*13910*/  STL.64 [R1+0x20a0], R2 ;  /* 0x0020a00201007387 */ /* 0x0005e80000100a00 */
[----:B------:R1:W-:Y:S04]  /*13920*/  STL [R1+0x7a8], RZ ;  /* 0x0007a8ff01007387 */ /* 0x0003e80000100800 */
        /* <DEDUP_REMOVED lines=245> */
[----:B------:R1:W-:Y:S04]  /*14880*/  STL [R1], RZ ;  /* 0x000000ff01007387 */ /* 0x0003e80000100800 */
        /* <DEDUP_REMOVED lines=562> */
[----:B------:R1:W-:Y:S01]  /*16bb0*/  STL [R1+0x53c], RZ ;  /* 0x00053cff01007387 */ /* 0x0003e20000100800 */
[----:B------:R-:W-:-:S03]  /*16bc0*/  IMAD.WIDE R150, R227, 0x4, R16 ;  /* 0x00000004e3967825 */ /* 0x000fc600078e0210 */
        /* <DEDUP_REMOVED lines=10> */
[----:B------:R1:W-:Y:S04]  /*16c70*/  STL [R1+0xf04], RZ ;  /* 0x000f04ff01007387 */ /* 0x0003e80000100800 */
[----:B------:R1:W-:Y:S04]  /*16c80*/  STL [R1+0xf08], RZ ;  /* 0x000f08ff01007387 */ /* 0x0003e80000100800 */
[----:B------:R-:W-:Y:S04]  /*16c90*/  LDGSTS.E [R4+0x14700], desc[UR70][R140.64], P0 ;  /* 0x147000008c047fae */ /* 0x000fe800081a1046 */
[----:B------:R1:W-:Y:S04]  /*16ca0*/  STL [R1+0xf0c], RZ ;  /* 0x000f0cff01007387 */ /* 0x0003e80000100800 */
[----:B------:R-:W-:Y:S04]  /*16cb0*/  LDGSTS.E [R4+0x14b00], desc[UR70][R150.64], P0 ;  /* 0x14b0000096047fae */ /* 0x000fe800081a1046 */
[----:B------:R1:W-:Y:S04]  /*16cc0*/  STL [R1+0xf70], RZ ;  /* 0x000f70ff01007387 */ /* 0x0003e80000100800 */
[----:B------:R-:W-:Y:S04]  /*16cd0*/  LDGSTS.E [R4+0x14f00], desc[UR70][R154.64], P0 ;  /* 0x14f000009a047fae */ /* 0x000fe800081a1046 */
[----:B------:R1:W-:Y:S04]  /*16ce0*/  STL [R1+0xf74], RZ ;  /* 0x000f74ff01007387 */ /* 0x0003e80000100800 */
[----:B------:R-:W-:Y:S04]  /*16cf0*/  LDGSTS.E [R4+0x15300], desc[UR70][R166.64], P0 ;  /* 0x15300000a6047fae */ /* 0x000fe800081a1046 */
[----:B------:R1:W-:Y:S01]  /*16d00*/  STL [R1+0xf78], RZ ;  /* 0x000f78ff01007387 */ /* 0x0003e20000100800 */
[----:B------:R-:W-:-:S03]  /*16d10*/  IMAD.WIDE R192, R227, 0x4, R192 ;  /* 0x00000004e3c07825 */ /* 0x000fc600078e02c0 */
[----:B------:R-:W-:Y:S04]  /*16d20*/  LDGSTS.E [R4+0x15700], desc[UR70][R172.64], P0 ;  /* 0x15700000ac047fae */ /* 0x000fe800081a1046 */
        /* <DEDUP_REMOVED lines=17> */
[----:B---3--:R-:W-:-:S03]  /*16e40*/  IMAD.WIDE R128, R227, 0x4, R242 ;  /* 0x00000004e3807825 */ /* 0x008fc600078e02f2 */
[----:B------:R-:W-:Y:S04]  /*16e50*/  LDGSTS.E [R4+0x17b00], desc[UR70][R8.64], P0 ;  /* 0x17b0000008047fae */ /* 0x000fe800081a1046 */
[----:B------:R1:W-:Y:S01]  /*16e60*/  STL [R1+0xf60], RZ ;  /* 0x000f60ff01007387 */ /* 0x0003e20000100800 */
[----:B------:R-:W-:-:S03]  /*16e70*/  IMAD.WIDE R134, R227, 0x4, R18 ;  /* 0x00000004e3867825 */ /* 0x000fc600078e0212 */
[----:B------:R2:W-:Y:S04]  /*16e80*/  LDGSTS.E [R4+0x17f00], desc[UR70][R2.64], P0 ;  /* 0x17f0000002047fae */ /* 0x0005e800081a1046 */
[----:B------:R1:W-:Y:S01]  /*16e90*/  STL [R1+0xf64], RZ ;  /* 0x000f64ff01007387 */ /* 0x0003e20000100800 */
[----:B------:R-:W-:-:S03]  /*16ea0*/  IMAD.WIDE R138, R227, 0x4, R34 ;  /* 0x00000004e38a7825 */ /* 0x000fc600078e0222 */
[----:B------:R1:W-:Y:S01]  /*16eb0*/  STL [R1+0xf68], RZ ;  /* 0x000f68ff01007387 */ /* 0x0003e20000100800 */
[----:B--2---:R-:W-:-:S03]  /*16ec0*/  IMAD.WIDE R2, R227, 0x4, R240 ;  /* 0x00000004e3027825 */ /* 0x004fc600078e02f0 */
[----:B------:R1:W-:Y:S04]  /*16ed0*/  STL [R1+0xf6c], RZ ;  /* 0x000f6cff01007387 */ /* 0x0003e80000100800 */
[----:B------:R1:W-:Y:S01]  /*16ee0*/  STL [R1+0xfa0], RZ ;  /* 0x000fa0ff01007387 */ /* 0x0003e20000100800 */
[----:B------:R-:W-:-:S03]  /*16ef0*/  IMAD.WIDE R142, R227, 0x4, R50 ;  /* 0x00000004e38e7825 */ /* 0x000fc600078e0232 */
[----:B------:R1:W-:Y:S01]  /*16f00*/  STL [R1+0xfa4], RZ ;  /* 0x000fa4ff01007387 */ /* 0x0003e20000100800 */
[----:B------:R-:W-:-:S03]  /*16f10*/  IMAD.WIDE R144, R227, 0x4, R66 ;  /* 0x00000004e3907825 */ /* 0x000fc600078e0242 */
[----:B------:R1:W-:Y:S01]  /*16f20*/  STL [R1+0xfa8], RZ ;  /* 0x000fa8ff01007387 */ /* 0x0003e20000100800 */
[----:B------:R-:W-:-:S03]  /*16f30*/  IMAD.WIDE R158, R227, 0x4, R82 ;  /* 0x00000004e39e7825 */ /* 0x000fc600078e0252 */
[----:B------:R1:W-:Y:S01]  /*16f40*/  LDGSTS.E [R5+0x14380], desc[UR70][R2.64], P0 ;  /* 0x1438000002057fae */ /* 0x0003e200081a1046 */
[----:B------:R-:W-:-:S03]  /*16f50*/  IMAD.WIDE R160, R227, 0x4, R98 ;  /* 0x00000004e3a07825 */ /* 0x000fc600078e0262 */
[----:B------:R1:W-:Y:S01]  /*16f60*/  STL [R1+0xfac], RZ ;  /* 0x000facff01007387 */ /* 0x0003e20000100800 */
[----:B------:R-:W-:-:S03]  /*16f70*/  IMAD.WIDE R174, R227, 0x4, R114 ;  /* 0x00000004e3ae7825 */ /* 0x000fc600078e0272 */
[----:B------:R1:W-:Y:S01]  /*16f80*/  LDGSTS.E [R5+0x14780], desc[UR70][R128.64], P0 ;  /* 0x1478000080057fae */ /* 0x0003e200081a1046 */
[----:B------:R-:W-:-:S03]  /*16f90*/  IMAD.WIDE R130, R227, 0x4, R130 ;  /* 0x00000004e3827825 */ /* 0x000fc600078e0282 */
[----:B------:R1:W-:Y:S01]  /*16fa0*/  STL [R1+0xf80], RZ ;  /* 0x000f80ff01007387 */ /* 0x0003e20000100800 */
[----:B------:R-:W-:-:S03]  /*16fb0*/  IMAD.WIDE R146, R227, 0x4, R146 ;  /* 0x00000004e3927825 */ /* 0x000fc600078e0292 */
[----:B------:R1:W-:Y:S04]  /*16fc0*/  LDGSTS.E [R5+0x14b80], desc[UR70][R134.64], P0 ;  /* 0x14b8000086057fae */ /* 0x0003e800081a1046 */
        /* <DEDUP_REMOVED lines=15> */
[----:B------:R1:W-:Y:S04]  /*170c0*/  STL [R1+0xf58], RZ ;  /* 0x000f58ff01007387 */ /* 0x0003e80000100800 */
        /* <DEDUP_REMOVED lines=16> */
[----:B------:R1:W-:Y:S04]  /*171d0*/  STL [R1+0x32c], RZ ;  /* 0x00032cff01007387 */ /* 0x0003e80000100800 */
[----:B------:R-:W0:Y:S01]  /*171e0*/  LDGDEPBAR ;  /* 0x00000000000079af */ /* 0x000e220000000000 */
[----:B------:R-:W-:-:S02]  /*171f0*/  CS2R R248, SRZ ;  /* 0x0000000000f87805 */ /* 0x000fc4000001ff00 */
[----:B------:R-:W-:Y:S02]  /*17200*/  CS2R R250, SRZ ;  /* 0x0000000000fa7805 */ /* 0x000fe4000001ff00 */
[----:B------:R-:W-:Y:S02]  /*17210*/  CS2R R244, SRZ ;  /* 0x0000000000f47805 */ /* 0x000fe4000001ff00 */
[----:B------:R-:W-:Y:S02]  /*17220*/  CS2R R246, SRZ ;  /* 0x0000000000f67805 */ /* 0x000fe4000001ff00 */
[----:B------:R-:W-:Y:S02]  /*17230*/  CS2R R240, SRZ ;  /* 0x0000000000f07805 */ /* 0x000fe4000001ff00 */
[----:B------:R-:W-:Y:S02]  /*17240*/  CS2R R242, SRZ ;  /* 0x0000000000f27805 */ /* 0x000fe4000001ff00 */
        /* <DEDUP_REMOVED lines=77> */
[----:B------:R-:W-:Y:S01]  /*17720*/  CS2R R222, SRZ ;  /* 0x0000000000de7805 */ /* 0x000fe2000001ff00 */
[----:B-1----:R-:W-:Y:S06]  /*17730*/  BRA.U !UP2, `(.L_x_0) ;  /* 0x0000032d0af47547 */ /* 0x002fec000b800000 */
[----:B------:R-:W2:Y:S04]  /*17740*/  LDL.LU.64 R208, [R1+0x1408] ;  /* 0x0014080001d07983 */ /* 0x000ea80000300a00 */
[----:B------:R-:W3:Y:S04]  /*17750*/  LDL.LU.64 R210, [R1+0x1410] ;  /* 0x0014100001d27983 */ /* 0x000ee80000300a00 */
[----:B------:R-:W4:Y:S04]  /*17760*/  LDL.LU.64 R204, [R1+0x1418] ;  /* 0x0014180001cc7983 */ /* 0x000f280000300a00 */
[----:B------:R-:W5:Y:S04]  /*17770*/  LDL.LU.64 R212, [R1+0x1420] ;  /* 0x0014200001d47983 */ /* 0x000f680000300a00 */
[----:B------:R-:W3:Y:S04]  /*17780*/  LDL.LU.64 R216, [R1+0x1428] ;  /* 0x0014280001d87983 */ /* 0x000ee80000300a00 */
[----:B------:R-:W4:Y:S04]  /*17790*/  LDL.LU.64 R4, [R1+0x1430] ;  /* 0x0014300001047983 */ /* 0x000f280000300a00 */
[----:B------:R-:W4:Y:S04]  /*177a0*/  LDL.LU.64 R218, [R1+0x1438] ;  /* 0x0014380001da7983 */ /* 0x000f280000300a00 */
[----:B------:R-:W4:Y:S04]  /*177b0*/  LDL.LU.64 R220, [R1+0x1440] ;  /* 0x0014400001dc7983 */ /* 0x000f280000300a00 */
[----:B------:R-:W4:Y:S04]  /*177c0*/  LDL.LU.64 R222, [R1+0x230] ;  /* 0x0002300001de7983 */ /* 0x000f280000300a00 */
[----:B------:R-:W4:Y:S04]  /*177d0*/  LDL.LU.64 R214, [R1+0x2c0] ;  /* 0x0002c00001d67983 */ /* 0x000f280000300a00 */
[----:B------:R-:W5:Y:S04]  /*177e0*/  LDL.LU.64 R206, [R1+0x2c8] ;  /* 0x0002c80001ce7983 */ /* 0x000f680000300a00 */
[----:B--2---:R1:W-:Y:S01]  /*177f0*/  STL [R1+0x1998], R208 ;  /* 0x001998d001007387 */ /* 0x0043e20000100800 */
[----:B------:R-:W-:-:S03]  /*17800*/  IMAD.MOV.U32 R0, RZ, RZ, R209 ;  /* 0x000000ffff007224 */ /* 0x000fc600078e00d1 */
[----:B-1----:R-:W2:Y:S04]  /*17810*/  LDL.LU.64 R208, [R1+0x2d0] ;  /* 0x0002d00001d07983 */ /* 0x002ea80000300a00 */
[----:B------:R1:W-:Y:S04]  /*17820*/  STL [R1+0x1994], R0 ;  /* 0x0019940001007387 */ /* 0x0003e80000100800 */
[----:B---3--:R3:W-:Y:S01]  /*17830*/  STL [R1+0x19a0], R210 ;  /* 0x0019a0d201007387 */ /* 0x0087e20000100800 */
[----:B-1----:R-:W-:-:S03]  /*17840*/  IMAD.MOV.U32 R0, RZ, RZ, R211 ;  /* 0x000000ffff007224 */ /* 0x002fc600078e00d3 */
[----:B---3--:R-:W3:Y:S04]  /*17850*/  LDL.LU.64 R210, [R1+0x2d8] ;  /* 0x0002d80001d27983 */ /* 0x008ee80000300a00 */
[----:B------:R1:W-:Y:S04]  /*17860*/  STL [R1+0x199c], R0 ;  /* 0x00199c0001007387 */ /* 0x0003e80000100800 */
[----:B----4-:R4:W-:Y:S01]  /*17870*/  STL [R1+0x19a8], R204 ;  /* 0x0019a8cc01007387 */ /* 0x0109e20000100800 */
[----:B-1----:R-:W-:-:S03]  /*17880*/  IMAD.MOV.U32 R0, RZ, RZ, R205 ;  /* 0x000000ffff007224 */ /* 0x002fc600078e00cd */
[----:B----4-:R-:W4:Y:S04]  /*17890*/  LDL.LU.64 R204, [R1+0x2e0] ;  /* 0x0002e00001cc7983 */ /* 0x010f280000300a00 */
[----:B------:R1:W-:Y:S04]  /*178a0*/  STL [R1+0x19a4], R0 ;  /* 0x0019a40001007387 */ /* 0x0003e80000100800 */
[----:B-----5:R5:W-:Y:S01]  /*178b0*/  STL [R1+0x19b0], R212 ;  /* 0x0019b0d401007387 */ /* 0x020be20000100800 */
[----:B-1----:R-:W-:-:S03]  /*178c0*/  IMAD.MOV.U32 R0, RZ, RZ, R213 ;  /* 0x000000ffff007224 */ /* 0x002fc600078e00d5 */
[----:B-----5:R-:W5:Y:S04]  /*178d0*/  LDL.LU.64 R212, [R1+0x2e8] ;  /* 0x0002e80001d47983 */ /* 0x020f680000300a00 */
[----:B------:R1:W-:Y:S04]  /*178e0*/  STL [R1+0x19ac], R0 ;  /* 0x0019ac0001007387 */ /* 0x0003e80000100800 */
[----:B------:R1:W-:Y:S02]  /*178f0*/  STL [R1+0x19b8], R216 ;  /* 0x0019b8d801007387 */ /* 0x0003e40000100800 */
[----:B-1----:R-:W-:-:S02]  /*17900*/  IMAD.MOV.U32 R0, RZ, RZ, R217 ;  /* 0x000000ffff007224 */ /* 0x002fc400078e00d9 */
[----:B------:R-:W5:Y:S04]  /*17910*/  LDL.LU.64 R216, [R1+0x2f0] ;  /* 0x0002f00001d87983 */ /* 0x000f680000300a00 */
        /* <DEDUP_REMOVED lines=25> */
[----:B--2---:R2:W-:Y:S01]  /*17ab0*/  STL [R1+0x19f0], R208 ;  /* 0x0019f0d001007387 */ /* 0x0045e20000100800 */
[----:B-1----:R-:W-:-:S03]  /*17ac0*/  IMAD.MOV.U32 R0, RZ, RZ, R209 ;  /* 0x000000ffff007224 */ /* 0x002fc600078e00d1 */
[----:B--2---:R-:W2:Y:S04]  /*17ad0*/  LDL.LU.64 R208, [R1+0x1f8] ;  /* 0x0001f80001d07983 */ /* 0x004ea80000300a00 */
[----:B------:R1:W-:Y:S04]  /*17ae0*/  STL [R1+0x19ec], R0 ;  /* 0x0019ec0001007387 */ /* 0x0003e80000100800 */
[----:B---3--:R3:W-:Y:S01]  /*17af0*/  STL [R1+0x19f8], R210 ;  /* 0x0019f8d201007387 */ /* 0x0087e20000100800 */
[----:B-1----:R-:W-:-:S03]  /*17b00*/  IMAD.MOV.U32 R0, RZ, RZ, R211 ;  /* 0x000000ffff007224 */ /* 0x002fc600078e00d3 */
[----:B---3--:R-:W3:Y:S04]  /*17b10*/  LDL.LU.64 R210, [R1+0x200] ;  /* 0x0002000001d27983 */ /* 0x008ee80000300a00 */
[----:B------:R1:W-:Y:S04]  /*17b20*/  STL [R1+0x19f4], R0 ;  /* 0x0019f40001007387 */ /* 0x0003e80000100800 */
[----:B----4-:R-:W-:Y:S04]  /*17b30*/  STL [R1+0x1a00], R204 ;  /* 0x001a00cc01007387 */ /* 0x010fe80000100800 */
[----:B------:R-:W4:Y:S01]  /*17b40*/  LDL.LU.64 R10, [R1+0x178] ;  /* 0x00017800010a7983 */ /* 0x000f220000300a00 */
[----:B-1----:R-:W-:-:S05]  /*17b50*/  IMAD.MOV.U32 R0, RZ, RZ, R205 ;  /* 0x000000ffff007224 */ /* 0x002fca00078e00cd */
        /* <DEDUP_REMOVED lines=9> */
[----:B------:R1:W-:Y:S04]  /*17bf0*/  STL [R1+0x1a18], R4 ;  /* 0x001a180401007387 */ /* 0x0003e80000100800 */
[----:B------:R-:W5:Y:S01]  /*17c00*/  LDL.LU.64 R204, [R1+0x190] ;  /* 0x0001900001cc7983 */ /* 0x000f620000300a00 */
[----:B-1----:R-:W-:-:S03]  /*17c10*/  IMAD.MOV.U32 R0, RZ, RZ, R5 ;  /* 0x000000ffff007224 */ /* 0x002fc600078e0005 */
[----:B------:R-:W-:Y:S04]  /*17c20*/  STL [R1+0x1a20], R218 ;  /* 0x001a20da01007387 */ /* 0x000fe80000100800 */
        /* <DEDUP_REMOVED lines=19> */
[----:B--2---:R-:W-:Y:S04]  /*17d60*/  STL [R1+0x1a48], R208 ;  /* 0x001a48d001007387 */ /* 0x004fe80000100800 */
[----:B------:R1:W-:Y:S04]  /*17d70*/  STL [R1+0x1a3c], R0 ;  /* 0x001a3c0001007387 */ /* 0x0003e80000100800 */
[----:B------:R-:W2:Y:S01]  /*17d80*/  LDL.LU.64 R206, [R1+0xf30] ;  /* 0x000f300001ce7983 */ /* 0x000ea20000300a00 */
[----:B-1----:R-:W-:-:S03]  /*17d90*/  IMAD.MOV.U32 R0, RZ, RZ, R209 ;  /* 0x000000ffff007224 */ /* 0x002fc600078e00d1 */
[----:B---3--:R-:W-:Y:S04]  /*17da0*/  STL [R1+0x1a50], R210 ;  /* 0x001a50d201007387 */ /* 0x008fe80000100800 */
[----:B------:R1:W-:Y:S04]  /*17db0*/  STL [R1+0x1a44], R0 ;  /* 0x001a440001007387 */ /* 0x0003e80000100800 */
[----:B------:R-:W3:Y:S01]  /*17dc0*/  LDL.LU.64 R208, [R1+0xf38] ;  /* 0x000f380001d07983 */ /* 0x000ee20000300a00 */
[----:B-1----:R-:W-:-:S03]  /*17dd0*/  IMAD.MOV.U32 R0, RZ, RZ, R211 ;  /* 0x000000ffff007224 */ /* 0x002fc600078e00d3 */
[----:B----4-:R-:W-:Y:S04]  /*17de0*/  STL [R1+0x1a58], R10 ;  /* 0x001a580a01007387 */ /* 0x010fe80000100800 */
[----:B------:R1:W-:Y:S04]  /*17df0*/  STL [R1+0x1a4c], R0 ;  /* 0x001a4c0001007387 */ /* 0x0003e80000100800 */
[----:B------:R-:W4:Y:S01]  /*17e00*/  LDL.LU.64 R210, [R1+0x1100] ;  /* 0x0011000001d27983 */ /* 0x000f220000300a00 */
[----:B-1----:R-:W-:-:S03]  /*17e10*/  IMAD.MOV.U32 R0, RZ, RZ, R11 ;  /* 0x000000ffff007224 */ /* 0x002fc600078e000b */
[----:B-----5:R-:W-:Y:S04]  /*17e20*/  STL [R1+0x1a60], R212 ;  /* 0x001a60d401007387 */ /* 0x020fe80000100800 */
[----:B------:R1:W-:Y:S02]  /*17e30*/  STL [R1+0x1a54], R0 ;  /* 0x001a540001007387 */ /* 0x0003e40000100800 */
[----:B-1----:R-:W-:Y:S02]  /*17e40*/  IMAD.MOV.U32 R0, RZ, RZ, R213 ;  /* 0x000000ffff007224 */ /* 0x002fe400078e00d5 */
[----:B------:R-:W5:Y:S04]  /*17e50*/  LDL.LU.64 R212, [R1+0x1108] ;  /* 0x0011080001d47983 */ /* 0x000f680000300a00 */
[----:B------:R1:W-:Y:S04]  /*17e60*/  STL [R1+0x1a5c], R0 ;  /* 0x001a5c0001007387 */ /* 0x0003e80000100800 */
[----:B------:R1:W-:Y:S02]  /*17e70*/  STL [R1+0x1a68], R216 ;  /* 0x001a68d801007387 */ /* 0x0003e40000100800 */
[----:B-1----:R-:W-:-:S02]  /*17e80*/  IMAD.MOV.U32 R0, RZ, RZ, R217 ;  /* 0x000000ffff007224 */ /* 0x002fc400078e00d9 */
[----:B------:R-:W-:Y:S04]  /*17e90*/  STL [R1+0x1a70], R204 ;  /* 0x001a70cc01007387 */ /* 0x000fe80000100800 */
[----:B------:R1:W-:Y:S04]  /*17ea0*/  STL [R1+0x1a64], R0 ;  /* 0x001a640001007387 */ /* 0x0003e80000100800 */
[----:B------:R-:W5:Y:S01]  /*17eb0*/  LDL.LU.64 R216, [R1+0x1110] ;  /* 0x0011100001d87983 */ /* 0x000f620000300a00 */
[----:B-1----:R-:W-:-:S03]  /*17ec0*/  IMAD.MOV.U32 R0, RZ, RZ, R205 ;  /* 0x000000ffff007224 */ /* 0x002fc600078e00cd */
[----:B------:R-:W-:Y:S04]  /*17ed0*/  STL [R1+0x1a78], R4 ;  /* 0x001a780401007387 */ /* 0x000fe80000100800 */
[----:B------:R1:W-:Y:S02]  /*17ee0*/  STL [R1+0x1a6c], R0 ;  /* 0x001a6c0001007387 */ /* 0x0003e40000100800 */
[----:B-1----:R-:W-:Y:S02]  /*17ef0*/  IMAD.MOV.U32 R0, RZ, RZ, R5 ;  /* 0x000000ffff007224 */ /* 0x002fe400078e0005 */
        /* <DEDUP_REMOVED lines=18> */
[----:B--2---:R-:W-:Y:S04]  /*18020*/  STL [R1+0x1aa0], R206 ;  /* 0x001aa0ce01007387 */ /* 0x004fe80000100800 */
[----:B------:R-:W2:Y:S01]  /*18030*/  LDL.LU.64 R14, [R1+0x3c0] ;  /* 0x0003c000010e7983 */ /* 0x000ea20000300a00 */
[----:B-1----:R-:W-:-:S05]  /*18040*/  IMAD.MOV.U32 R0, RZ, RZ, R207 ;  /* 0x000000ffff007224 */ /* 0x002fca00078e00cf */
[----:B------:R1:W-:Y:S04]  /*18050*/  STL [R1+0x1a9c], R0 ;  /* 0x001a9c0001007387 */ /* 0x0003e80000100800 */
[----:B---3--:R-:W-:Y:S01]  /*18060*/  STL [R1+0x1aa8], R208 ;  /* 0x001aa8d001007387 */ /* 0x008fe20000100800 */
[----:B-1----:R-:W-:-:S03]  /*18070*/  IMAD.MOV.U32 R0, RZ, RZ, R209 ;  /* 0x000000ffff007224 */ /* 0x002fc600078e00d1 */
[----:B------:R-:W3:Y:S04]  /*18080*/  LDL.LU.64 R8, [R1+0x450] ;  /* 0x0004500001087983 */ /* 0x000ee80000300a00 */
[----:B------:R1:W-:Y:S04]  /*18090*/  STL [R1+0x1aa4], R0 ;  /* 0x001aa40001007387 */ /* 0x0003e80000100800 */
[----:B----4-:R-:W-:Y:S04]  /*180a0*/  STL [R1+0x1ab0], R210 ;  /* 0x001ab0d201007387 */ /* 0x010fe80000100800 */
[----:B------:R-:W4:Y:S01]  /*180b0*/  LDL.LU.64 R10, [R1+0x458] ;  /* 0x00045800010a7983 */ /* 0x000f220000300a00 */
[----:B-1----:R-:W-:-:S03]  /*180c0*/  IMAD.MOV.U32 R0, RZ, RZ, R211 ;  /* 0x000000ffff007224 */ /* 0x002fc600078e00d3 */
[----:B------:R-:W4:Y:S04]  /*180d0*/  LDL.LU.64 R204, [R1+0x460] ;  /* 0x0004600001cc7983 */ /* 0x000f280000300a00 */
[----:B------:R1:W-:Y:S04]  /*180e0*/  STL [R1+0x1aac], R0 ;  /* 0x001aac0001007387 */ /* 0x0003e80000100800 */
[----:B-----5:R-:W-:Y:S04]  /*180f0*/  STL [R1+0x1ab8], R212 ;  /* 0x001ab8d401007387 */ /* 0x020fe80000100800 */
[----:B------:R-:W5:Y:S01]  /*18100*/  LDL.LU.64 R206, [R1+0x468] ;  /* 0x0004680001ce7983 */ /* 0x000f620000300a00 */
[----:B-1----:R-:W-:-:S03]  /*18110*/  IMAD.MOV.U32 R0, RZ, RZ, R213 ;  /* 0x000000ffff007224 */ /* 0x002fc600078e00d5 */
[----:B------:R-:W5:Y:S04]  /*18120*/  LDL.LU.64 R208, [R1+0x290] ;  /* 0x0002900001d07983 */ /* 0x000f680000300a00 */
[----:B------:R1:W-:Y:S04]  /*18130*/  STL [R1+0x1ab4], R0 ;  /* 0x001ab40001007387 */ /* 0x0003e80000100800 */
[----:B------:R-:W-:Y:S04]  /*18140*/  STL [R1+0x1ac0], R216 ;  /* 0x001ac0d801007387 */ /* 0x000fe80000100800 */
[----:B------:R-:W5:Y:S01]  /*18150*/  LDL.LU.64 R210, [R1+0x298] ;  /* 0x0002980001d27983 */ /* 0x000f620000300a00 */
[----:B-1----:R-:W-:-:S03]  /*18160*/  IMAD.MOV.U32 R0, RZ, RZ, R217 ;  /* 0x000000ffff007224 */ /* 0x002fc600078e00d9 */
[----:B------:R-:W5:Y:S04]  /*18170*/  LDL.LU.64 R212, [R1+0x2a0] ;  /* 0x0002a00001d47983 */ /* 0x000f680000300a00 */
[----:B------:R1:W-:Y:S04]  /*18180*/  STL [R1+0x1abc], R0 ;  /* 0x001abc0001007387 */ /* 0x0003e80000100800 */
[----:B------:R1:W-:Y:S02]  /*18190*/  STL [R1+0x1ac8], R4 ;  /* 0x001ac80401007387 */ /* 0x0003e40000100800 */
[----:B-1----:R-:W-:-:S02]  /*181a0*/  IMAD.MOV.U32 R0, RZ, RZ, R5 ;  /* 0x000000ffff007224 */ /* 0x002fc400078e0005 */
[----:B------:R-:W5:Y:S04]  /*181b0*/  LDL.LU.64 R216, [R1+0x2a8] ;  /* 0x0002a80001d87983 */ /* 0x000f680000300a00 */
        /* <DEDUP_REMOVED lines=21> */
[----:B------:R1:W-:Y:S02]  /*18310*/  STL [R1+0x1aec], R0 ;  /* 0x001aec0001007387 */ /* 0x0003e40000100800 */
[----:B-1----:R-:W-:Y:S02]  /*18320*/  IMAD.MOV.U32 R0, RZ, RZ, R9 ;  /* 0x000000ffff007224 */ /* 0x002fe400078e0009 */
[----:B----4-:R-:W-:Y:S04]  /*18330*/  STL [R1+0x1b00], R10 ;  /* 0x001b000a01007387 */ /* 0x010fe80000100800 */
[----:B------:R1:W-:Y:S04]  /*18340*/  STL [R1+0x1af4], R0 ;  /* 0x001af40001007387 */ /* 0x0003e80000100800 */
[----:B------:R-:W-:Y:S01]  /*18350*/  STL [R1+0x1b08], R204 ;  /* 0x001b08cc01007387 */ /* 0x000fe20000100800 */
[----:B-1----:R-:W-:-:S05]  /*18360*/  IMAD.MOV.U32 R0, RZ, RZ, R11 ;  /* 0x000000ffff007224 */ /* 0x002fca00078e000b */
[----:B------:R1:W-:Y:S02]  /*18370*/  STL [R1+0x1afc], R0 ;  /* 0x001afc0001007387 */ /* 0x0003e40000100800 */
[----:B-1----:R-:W-:Y:S02]  /*18380*/  IMAD.MOV.U32 R0, RZ, RZ, R205 ;  /* 0x000000ffff007224 */ /* 0x002fe400078e00cd */
[----:B-----5:R-:W-:Y:S04]  /*18390*/  STL [R1+0x1b10], R206 ;  /* 0x001b10ce01007387 */ /* 0x020fe80000100800 */
[----:B------:R1:W-:Y:S04]  /*183a0*/  STL [R1+0x1b04], R0 ;  /* 0x001b040001007387 */ /* 0x0003e80000100800 */
[----:B------:R-:W-:Y:S01]  /*183b0*/  STL [R1+0x1b18], R208 ;  /* 0x001b18d001007387 */ /* 0x000fe20000100800 */
[----:B-1----:R-:W-:-:S05]  /*183c0*/  IMAD.MOV.U32 R0, RZ, RZ, R207 ;  /* 0x000000ffff007224 */ /* 0x002fca00078e00cf */
[----:B------:R1:W-:Y:S04]  /*183d0*/  STL [R1+0x1b0c], R0 ;  /* 0x001b0c0001007387 */ /* 0x0003e80000100800 */
[----:B------:R-:W-:Y:S01]  /*183e0*/  STL [R1+0x1b20], R210 ;  /* 0x001b20d201007387 */ /* 0x000fe20000100800 */
[----:B-1----:R-:W-:-:S05]  /*183f0*/  IMAD.MOV.U32 R0, RZ, RZ, R209 ;  /* 0x000000ffff007224 */ /* 0x002fca00078e00d1 */
[----:B------:R1:W-:Y:S04]  /*18400*/  STL [R1+0x1b14], R0 ;  /* 0x001b140001007387 */ /* 0x0003e80000100800 */
[----:B------:R-:W-:Y:S01]  /*18410*/  STL [R1+0x1b28], R212 ;  /* 0x001b28d401007387 */ /* 0x000fe20000100800 */
[----:B-1----:R-:W-:-:S05]  /*18420*/  IMAD.MOV.U32 R0, RZ, RZ, R211 ;  /* 0x000000ffff007224 */ /* 0x002fca00078e00d3 */
[----:B------:R1:W-:Y:S02]  /*18430*/  STL [R1+0x1b1c], R0 ;  /* 0x001b1c0001007387 */ /* 0x0003e40000100800 */
[----:B-1----:R-:W-:Y:S02]  /*18440*/  IMAD.MOV.U32 R0, RZ, RZ, R213 ;  /* 0x000000ffff007224 */ /* 0x002fe400078e00d5 */
[----:B------:R-:W-:Y:S04]  /*18450*/  STL [R1+0x1b30], R216 ;  /* 0x001b30d801007387 */ /* 0x000fe80000100800 */
[----:B------:R1:W-:Y:S02]  /*18460*/  STL [R1+0x1b24], R0 ;  /* 0x001b240001007387 */ /* 0x0003e40000100800 */
[----:B-1----:R-:W-:-:S02]  /*18470*/  IMAD.MOV.U32 R0, RZ, RZ, R217 ;  /* 0x000000ffff007224 */ /* 0x002fc400078e00d9 */
[----:B------:R-:W3:Y:S04]  /*18480*/  LDL.LU.64 R216, [R1+0x170] ;  /* 0x0001700001d87983 */ /* 0x000ee80000300a00 */
[----:B------:R1:W-:Y:S04]  /*18490*/  STL [R1+0x1b2c], R0 ;  /* 0x001b2c0001007387 */ /* 0x0003e80000100800 */
[----:B------:R4:W-:Y:S01]  /*184a0*/  STL [R1+0x1b38], R4 ;  /* 0x001b380401007387 */ /* 0x0009e20000100800 */
[----:B-1----:R-:W-:-:S03]  /*184b0*/  IMAD.MOV.U32 R0, RZ, RZ, R5 ;  /* 0x000000ffff007224 */ /* 0x002fc600078e0005 */
[----:B----4-:R-:W4:Y:S04]  /*184c0*/  LDL.LU.64 R4, [R1+0x1c0] ;  /* 0x0001c00001047983 */ /* 0x010f280000300a00 */
[----:B------:R1:W-:Y:S04]  /*184d0*/  STL [R1+0x1b34], R0 ;  /* 0x001b340001007387 */ /* 0x0003e80000100800 */
[----:B------:R5:W-:Y:S01]  /*184e0*/  STL [R1+0x1b40], R218 ;  /* 0x001b40da01007387 */ /* 0x000be20000100800 */
        /* <DEDUP_REMOVED lines=10> */
[----:B------:R2:W-:Y:S02]  /*18590*/  STL [R1+0x1b4c], R0 ;  /* 0x001b4c0001007387 */ /* 0x0005e40000100800 */
[----:B--2---:R-:W-:Y:S02]  /*185a0*/  IMAD.MOV.U32 R0, RZ, RZ, R215 ;  /* 0x000000ffff007224 */ /* 0x004fe400078e00d7 */
[----:B------:R1:W-:Y:S04]  /*185b0*/  STL [R1+0x1b58], R214 ;  /* 0x001b58d601007387 */ /* 0x0003e80000100800 */
[----:B------:R-:W2:Y:S04]  /*185c0*/  LDL.LU.64 R208, [R1+0x1158] ;  /* 0x0011580001d07983 */ /* 0x000ea80000300a00 */
[----:B------:R1:W-:Y:S04]  /*185d0*/  STL [R1+0x1b54], R0 ;  /* 0x001b540001007387 */ /* 0x0003e80000100800 */
[----:B------:R-:W-:Y:S04]  /*185e0*/  STL [R1+0x1b60], R132 ;  /* 0x001b608401007387 */ /* 0x000fe80000100800 */
[----:B------:R-:W-:Y:S04]  /*185f0*/  STL [R1+0x1b5c], R133 ;  /* 0x001b5c8501007387 */ /* 0x000fe80000100800 */
[----:B------:R-:W2:Y:S04]  /*18600*/  LDL.LU.64 R210, [R1+0x1160] ;  /* 0x0011600001d27983 */ /* 0x000ea80000300a00 */
        /* <DEDUP_REMOVED lines=11> */
[----:B-1----:R-:W2:Y:S04]  /*186c0*/  LDL.LU.64 R214, [R1+0x470] ;  /* 0x0004700001d67983 */ /* 0x002ea80000300a00 */
[----:B---3--:R1:W-:Y:S01]  /*186d0*/  STL [R1+0x1b88], R216 ;  /* 0x001b88d801007387 */ /* 0x0083e20000100800 */
[----:B------:R-:W-:-:S03]  /*186e0*/  IMAD.MOV.U32 R0, RZ, RZ, R217 ;  /* 0x000000ffff007224 */ /* 0x000fc600078e00d9 */
[----:B-1----:R-:W3:Y:S04]  /*186f0*/  LDL.LU.64 R216, [R1+0x478] ;  /* 0x0004780001d87983 */ /* 0x002ee80000300a00 */
        /* <DEDUP_REMOVED lines=21> */
[----:B------:R1:W-:Y:S02]  /*18850*/  STL [R1+0x1bb8], R210 ;  /* 0x001bb8d201007387 */ /* 0x0003e40000100800 */
[----:B-1----:R-:W-:-:S02]  /*18860*/  IMAD.MOV.U32 R0, RZ, RZ, R211 ;  /* 0x000000ffff007224 */ /* 0x002fc400078e00d3 */
[----:B------:R-:W2:Y:S04]  /*18870*/  LDL.LU.64 R210, [R1+0x1138] ;  /* 0x0011380001d27983 */ /* 0x000ea80000300a00 */
[----:B------:R1:W-:Y:S04]  /*18880*/  STL [R1+0x1bb4], R0 ;  /* 0x001bb40001007387 */ /* 0x0003e80000100800 */
[----:B------:R1:W-:Y:S02]  /*18890*/  STL [R1+0x1bc0], R212 ;  /* 0x001bc0d401007387 */ /* 0x0003e40000100800 */
[----:B-1----:R-:W-:-:S02]  /*188a0*/  IMAD.MOV.U32 R0, RZ, RZ, R213 ;  /* 0x000000ffff007224 */ /* 0x002fc400078e00d5 */
[----:B------:R-:W2:Y:S04]  /*188b0*/  LDL.LU.64 R212, [R1+0x350] ;  /* 0x0003500001d47983 */ /* 0x000ea80000300a00 */
[----:B------:R1:W-:Y:S04]  /*188c0*/  STL [R1+0x1bbc], R0 ;  /* 0x001bbc0001007387 */ /* 0x0003e80000100800 */
[----:B------:R1:W-:Y:S02]  /*188d0*/  STL [R1+0x1bc8], R204 ;  /* 0x001bc8cc01007387 */ /* 0x0003e40000100800 */
[----:B-1----:R-:W-:-:S02]  /*188e0*/  MOV R0, R205 ;  /* 0x000000cd00007202 */ /* 0x002fc40000000f00 */
[----:B------:R-:W2:Y:S04]  /*188f0*/  LDL.LU.64 R204, [R1+0x358] ;  /* 0x0003580001cc7983 */ /* 0x000ea80000300a00 */
        /* <DEDUP_REMOVED lines=339> */
[----:B-1----:R-:W2:Y:S04]  /*19e30*/  LDL.LU.64 R208, [R1+0x1378] ;  /* 0x0013780001d07983 */ /* 0x002ea80000300a00 */
        /* <DEDUP_REMOVED lines=9> */
[----:B------:R1:W-:Y:S04]  /*19ed0*/  STL [R1+0x1e88], R204 ;  /* 0x001e88cc01007387 */ /* 0x0003e80000100800 */
[----:B------:R-:W2:Y:S01]  /*19ee0*/  LDL.LU.64 R10, [R1+0x12d0] ;  /* 0x0012d000010a7983 */ /* 0x000ea20000300a00 */
[----:B-1----:R-:W-:-:S05]  /*19ef0*/  MOV R0, R205 ;  /* 0x000000cd00007202 */ /* 0x002fca0000000f00 */
[----:B------:R1:W-:Y:S04]  /*19f00*/  STL [R1+0x1e84], R0 ;  /* 0x001e840001007387 */ /* 0x0003e80000100800 */
[----:B------:R-:W-:Y:S04]  /*19f10*/  STL [R1+0x1e90], R206 ;  /* 0x001e90ce01007387 */ /* 0x000fe80000100800 */
[----:B------:R-:W2:Y:S01]  /*19f20*/  LDL.LU.64 R204, [R1+0x12d8] ;  /* 0x0012d80001cc7983 */ /* 0x000ea20000300a00 */
[----:B-1----:R-:W-:-:S05]  /*19f30*/  IMAD.MOV.U32 R0, RZ, RZ, R207 ;  /* 0x000000ffff007224 */ /* 0x002fca00078e00cf */
[----:B------:R1:W-:Y:S04]  /*19f40*/  STL [R1+0x1e8c], R0 ;  /* 0x001e8c0001007387 */ /* 0x0003e80000100800 */
[----:B------:R1:W-:Y:S02]  /*19f50*/  STL [R1+0x1e98], R214 ;  /* 0x001e98d601007387 */ /* 0x0003e40000100800 */
[----:B-1----:R-:W-:Y:S02]  /*19f60*/  IMAD.MOV.U32 R0, RZ, RZ, R215 ;  /* 0x000000ffff007224 */ /* 0x002fe400078e00d7 */
        /* <DEDUP_REMOVED lines=18> */
[----:B------:R-:W-:Y:S04]  /*1a090*/  STL [R1+0x1ec0], R222 ;  /* 0x001ec0de01007387 */ /* 0x000fe80000100800 */
[----:B------:R-:W5:Y:S01]  /*1a0a0*/  LDL.LU.64 R206, [R1+0x1240] ;  /* 0x0012400001ce7983 */ /* 0x000f620000300a00 */
[----:B-1----:R-:W-:-:S05]  /*1a0b0*/  IMAD.MOV.U32 R0, RZ, RZ, R223 ;  /* 0x000000ffff007224 */ /* 0x002fca00078e00df */
[----:B------:R1:W-:Y:S04]  /*1a0c0*/  STL [R1+0x1ebc], R0 ;  /* 0x001ebc0001007387 */ /* 0x0003e80000100800 */
[----:B--2---:R2:W-:Y:S01]  /*1a0d0*/  STL [R1+0x1ec8], R208 ;  /* 0x001ec8d001007387 */ /* 0x0045e20000100800 */
[----:B-1----:R-:W-:-:S03]  /*1a0e0*/  IMAD.MOV.U32 R0, RZ, RZ, R209 ;  /* 0x000000ffff007224 */ /* 0x002fc600078e00d1 */
[----:B------:R-:W5:Y:S04]  /*1a0f0*/  LDL.LU.64 R222, [R1+0x1248] ;  /* 0x0012480001de7983 */ /* 0x000f680000300a00 */
[----:B------:R-:W-:Y:S04]  /*1a100*/  STL [R1+0x1ed0], R210 ;  /* 0x001ed0d201007387 */ /* 0x000fe80000100800 */
[----:B------:R1:W-:Y:S04]  /*1a110*/  STL [R1+0x1ec4], R0 ;  /* 0x001ec40001007387 */ /* 0x0003e80000100800 */
[----:B--2---:R-:W2:Y:S01]  /*1a120*/  LDL.LU.64 R208, [R1+0x1250] ;  /* 0x0012500001d07983 */ /* 0x004ea20000300a00 */
[----:B-1----:R-:W-:-:S03]  /*1a130*/  IMAD.MOV.U32 R0, RZ, RZ, R211 ;  /* 0x000000ffff007224 */ /* 0x002fc600078e00d3 */
[----:B------:R-:W-:Y:S04]  /*1a140*/  STL [R1+0x1ed8], R212 ;  /* 0x001ed8d401007387 */ /* 0x000fe80000100800 */
[----:B------:R1:W-:Y:S04]  /*1a150*/  STL [R1+0x1ecc], R0 ;  /* 0x001ecc0001007387 */ /* 0x0003e80000100800 */
[----:B------:R-:W2:Y:S01]  /*1a160*/  LDL.LU.64 R210, [R1+0x1258] ;  /* 0x0012580001d27983 */ /* 0x000ea20000300a00 */
[----:B-1----:R-:W-:-:S03]  /*1a170*/  IMAD.MOV.U32 R0, RZ, RZ, R213 ;  /* 0x000000ffff007224 */ /* 0x002fc600078e00d5 */
[----:B------:R-:W-:Y:S04]  /*1a180*/  STL [R1+0x1ee0], R10 ;  /* 0x001ee00a01007387 */ /* 0x000fe80000100800 */
[----:B------:R1:W-:Y:S04]  /*1a190*/  STL [R1+0x1ed4], R0 ;  /* 0x001ed40001007387 */ /* 0x0003e80000100800 */
[----:B------:R-:W2:Y:S01]  /*1a1a0*/  LDL.LU.64 R212, [R1+0x1260] ;  /* 0x0012600001d47983 */ /* 0x000ea20000300a00 */
[----:B-1----:R-:W-:-:S03]  /*1a1b0*/  IMAD.MOV.U32 R0, RZ, RZ, R11 ;  /* 0x000000ffff007224 */ /* 0x002fc600078e000b */
[----:B------:R-:W-:Y:S04]  /*1a1c0*/  STL [R1+0x1ee8], R204 ;  /* 0x001ee8cc01007387 */ /* 0x000fe80000100800 */
[----:B------:R1:W-:Y:S02]  /*1a1d0*/  STL [R1+0x1edc], R0 ;  /* 0x001edc0001007387 */ /* 0x0003e40000100800 */
[----:B-1----:R-:W-:Y:S02]  /*1a1e0*/  IMAD.MOV.U32 R0, RZ, RZ, R205 ;  /* 0x000000ffff007224 */ /* 0x002fe400078e00cd */
        /* <DEDUP_REMOVED lines=40> */
[----:B------:R-:W2:Y:S04]  /*1a470*/  LDL.LU.64 R212, [R1+0x4a0] ;  /* 0x0004a00001d47983 */ /* 0x000ea80000300a00 */
        /* <DEDUP_REMOVED lines=8> */
[----:B------:R3:W-:Y:S02]  /*1a500*/  STL [R1+0x1f44], R0 ;  /* 0x001f440001007387 */ /* 0x0007e40000100800 */
[----:B---3--:R-:W-:-:S02]  /*1a510*/  IMAD.MOV.U32 R0, RZ, RZ, R217 ;  /* 0x000000ffff007224 */ /* 0x008fc400078e00d9 */
[----:B------:R1:W-:Y:S04]  /*1a520*/  STL [R1+0x1f50], R216 ;  /* 0x001f50d801007387 */ /* 0x0003e80000100800 */
[----:B-1----:R-:W3:Y:S04]  /*1a530*/  LDL.LU.64 R216, [R1+0x13d8] ;  /* 0x0013d80001d87983 */ /* 0x002ee80000300a00 */
[----:B------:R1:W-:Y:S04]  /*1a540*/  STL [R1+0x1f4c], R0 ;  /* 0x001f4c0001007387 */ /* 0x0003e80000100800 */
[----:B----4-:R4:W-:Y:S04]  /*1a550*/  STL [R1+0x1f58], R4 ;  /* 0x001f580401007387 */ /* 0x0109e80000100800 */
[----:B------:R-:W3:Y:S01]  /*1a560*/  LDL.LU.64 R204, [R1+0x13e0] ;  /* 0x0013e00001cc7983 */ /* 0x000ee20000300a00 */
[----:B-1----:R-:W-:-:S03]  /*1a570*/  IMAD.MOV.U32 R0, RZ, RZ, R5 ;  /* 0x000000ffff007224 */ /* 0x002fc600078e0005 */
[----:B-----5:R-:W-:Y:S04]  /*1a580*/  STL [R1+0x1f60], R218 ;  /* 0x001f60da01007387 */ /* 0x020fe80000100800 */
[----:B------:R1:W-:Y:S04]  /*1a590*/  STL [R1+0x1f54], R0 ;  /* 0x001f540001007387 */ /* 0x0003e80000100800 */
[----:B----4-:R-:W4:Y:S01]  /*1a5a0*/  LDL.LU.64 R4, [R1+0x13e8] ;  /* 0x0013e80001047983 */ /* 0x010f220000300a00 */
[----:B-1----:R-:W-:-:S03]  /*1a5b0*/  IMAD.MOV.U32 R0, RZ, RZ, R219 ;  /* 0x000000ffff007224 */ /* 0x002fc600078e00db */
[----:B------:R-:W-:Y:S04]  /*1a5c0*/  STL [R1+0x1f68], R220 ;  /* 0x001f68dc01007387 */ /* 0x000fe80000100800 */
[----:B------:R1:W-:Y:S04]  /*1a5d0*/  STL [R1+0x1f5c], R0 ;  /* 0x001f5c0001007387 */ /* 0x0003e80000100800 */
[----:B------:R-:W5:Y:S01]  /*1a5e0*/  LDL.LU.64 R218, [R1+0x13f0] ;  /* 0x0013f00001da7983 */ /* 0x000f620000300a00 */
[----:B-1----:R-:W-:-:S03]  /*1a5f0*/  IMAD.MOV.U32 R0, RZ, RZ, R221 ;  /* 0x000000ffff007224 */ /* 0x002fc600078e00dd */
        /* <DEDUP_REMOVED lines=28> */
[----:B------:R3:W-:Y:S02]  /*1a7c0*/  STL [R1+0x1f9c], R0 ;  /* 0x001f9c0001007387 */ /* 0x0007e40000100800 */
[----:B---3--:R-:W-:-:S02]  /*1a7d0*/  IMAD.MOV.U32 R0, RZ, RZ, R217 ;  /* 0x000000ffff007224 */ /* 0x008fc400078e00d9 */
[----:B------:R1:W-:Y:S04]  /*1a7e0*/  STL [R1+0x1fa8], R216 ;  /* 0x001fa8d801007387 */ /* 0x0003e80000100800 */
[----:B------:R-:W-:Y:S04]  /*1a7f0*/  STL [R1+0x1fb0], R204 ;  /* 0x001fb0cc01007387 */ /* 0x000fe80000100800 */
[----:B------:R3:W-:Y:S04]  /*1a800*/  STL [R1+0x1fa4], R0 ;  /* 0x001fa40001007387 */ /* 0x0007e80000100800 */
[----:B-1----:R-:W2:Y:S01]  /*1a810*/  LDL.LU.64 R216, [R1+0x13b0] ;  /* 0x0013b00001d87983 */ /* 0x002ea20000300a00 */
[----:B---3--:R-:W-:-:S03]  /*1a820*/  IMAD.MOV.U32 R0, RZ, RZ, R205 ;  /* 0x000000ffff007224 */ /* 0x008fc600078e00cd */
[----:B----4-:R-:W-:Y:S04]  /*1a830*/  STL [R1+0x1fb8], R4 ;  /* 0x001fb80401007387 */ /* 0x010fe80000100800 */
[----:B------:R1:W-:Y:S02]  /*1a840*/  STL [R1+0x1fac], R0 ;  /* 0x001fac0001007387 */ /* 0x0003e40000100800 */
[----:B-1----:R-:W-:Y:S02]  /*1a850*/  IMAD.MOV.U32 R0, RZ, RZ, R5 ;  /* 0x000000ffff007224 */ /* 0x002fe400078e0005 */
[----:B------:R-:W3:Y:S04]  /*1a860*/  LDL.LU.64 R4, [R1+0x13b8] ;  /* 0x0013b80001047983 */ /* 0x000ee80000300a00 */
[----:B------:R1:W-:Y:S04]  /*1a870*/  STL [R1+0x1fb4], R0 ;  /* 0x001fb40001007387 */ /* 0x0003e80000100800 */
[----:B-----5:R4:W-:Y:S01]  /*1a880*/  STL [R1+0x1fc0], R218 ;  /* 0x001fc0da01007387 */ /* 0x0209e20000100800 */
[----:B-1----:R-:W-:-:S03]  /*1a890*/  IMAD.MOV.U32 R0, RZ, RZ, R219 ;  /* 0x000000ffff007224 */ /* 0x002fc600078e00db */
[----:B------:R-:W-:Y:S04]  /*1a8a0*/  STL [R1+0x1fc8], R220 ;  /* 0x001fc8dc01007387 */ /* 0x000fe80000100800 */
[----:B------:R1:W-:Y:S04]  /*1a8b0*/  STL [R1+0x1fbc], R0 ;  /* 0x001fbc0001007387 */ /* 0x0003e80000100800 */
[----:B----4-:R-:W4:Y:S01]  /*1a8c0*/  LDL.LU.64 R218, [R1+0x13c0] ;  /* 0x0013c00001da7983 */ /* 0x010f220000300a00 */
        /* <DEDUP_REMOVED lines=11> */
[----:B------:R-:W2:Y:S04]  /*1a980*/  LDL.LU.64 R222, [R1+0x1318] ;  /* 0x0013180001de7983 */ /* 0x000ea80000300a00 */
[----:B------:R-:W2:Y:S01]  /*1a990*/  LDL.LU.64 R14, [R1+0x1320] ;  /* 0x00132000010e7983 */ /* 0x000ea20000300a00 */
[----:B-1----:R-:W-:-:S05]  /*1a9a0*/  IMAD.MOV.U32 R0, RZ, RZ, R209 ;  /* 0x000000ffff007224 */ /* 0x002fca00078e00d1 */
[----:B------:R1:W-:Y:S04]  /*1a9b0*/  STL [R1+0x1fdc], R0 ;  /* 0x001fdc0001007387 */ /* 0x0003e80000100800 */
[----:B------:R-:W-:Y:S04]  /*1a9c0*/  STL [R1+0x1fe8], R210 ;  /* 0x001fe8d201007387 */ /* 0x000fe80000100800 */
[----:B------:R-:W2:Y:S01]  /*1a9d0*/  LDL.LU.64 R8, [R1+0x1328] ;  /* 0x0013280001087983 */ /* 0x000ea20000300a00 */
[----:B-1----:R-:W-:-:S05]  /*1a9e0*/  IMAD.MOV.U32 R0, RZ, RZ, R211 ;  /* 0x000000ffff007224 */ /* 0x002fca00078e00d3 */
[----:B------:R1:W-:Y:S04]  /*1a9f0*/  STL [R1+0x1fe4], R0 ;  /* 0x001fe40001007387 */ /* 0x0003e80000100800 */
[----:B------:R-:W-:Y:S04]  /*1aa00*/  STL [R1+0x1ff0], R212 ;  /* 0x001ff0d401007387 */ /* 0x000fe80000100800 */
[----:B------:R-:W2:Y:S01]  /*1aa10*/  LDL.LU.64 R10, [R1+0x1330] ;  /* 0x00133000010a7983 */ /* 0x000ea20000300a00 */
[----:B-1----:R-:W-:-:S03]  /*1aa20*/  IMAD.MOV.U32 R0, RZ, RZ, R213 ;  /* 0x000000ffff007224 */ /* 0x002fc600078e00d5 */
[----:B------:R-:W2:Y:S04]  /*1aa30*/  LDL.LU.64 R204, [R1+0x1338] ;  /* 0x0013380001cc7983 */ /* 0x000ea80000300a00 */
        /* <DEDUP_REMOVED lines=11> */
[----:B---3--:R3:W-:Y:S01]  /*1aaf0*/  STL [R1+0x2008], R4 ;  /* 0x0020080401007387 */ /* 0x0087e20000100800 */
[----:B-1----:R-:W-:-:S03]  /*1ab00*/  IMAD.MOV.U32 R0, RZ, RZ, R5 ;  /* 0x000000ffff007224 */ /* 0x002fc600078e0005 */
[----:B------:R-:W2:Y:S04]  /*1ab10*/  LDL.LU.64 R214, [R1+0x4b8] ;  /* 0x0004b80001d67983 */ /* 0x000ea80000300a00 */
[----:B---3--:R-:W3:Y:S04]  /*1ab20*/  LDL.LU.64 R4, [R1+0x598] ;  /* 0x0005980001047983 */ /* 0x008ee80000300a00 */
[----:B------:R1:W-:Y:S04]  /*1ab30*/  STL [R1+0x2004], R0 ;  /* 0x0020040001007387 */ /* 0x0003e80000100800 */
[----:B----4-:R4:W-:Y:S01]  /*1ab40*/  STL [R1+0x2010], R218 ;  /* 0x002010da01007387 */ /* 0x0109e20000100800 */
[----:B-1----:R-:W-:-:S03]  /*1ab50*/  IMAD.MOV.U32 R0, RZ, RZ, R219 ;  /* 0x000000ffff007224 */ /* 0x002fc600078e00db */
[----:B------:R-:W3:Y:S04]  /*1ab60*/  LDL.LU.64 R216, [R1+0x1208] ;  /* 0x0012080001d87983 */ /* 0x000ee80000300a00 */
[----:B-----5:R-:W-:Y:S04]  /*1ab70*/  STL [R1+0x2018], R220 ;  /* 0x002018dc01007387 */ /* 0x020fe80000100800 */
[----:B------:R1:W-:Y:S04]  /*1ab80*/  STL [R1+0x200c], R0 ;  /* 0x00200c0001007387 */ /* 0x0003e80000100800 */
[----:B----4-:R-:W4:Y:S01]  /*1ab90*/  LDL.LU.64 R218, [R1+0x1218] ;  /* 0x0012180001da7983 */ /* 0x010f220000300a00 */
[----:B-1----:R-:W-:-:S03]  /*1aba0*/  IMAD.MOV.U32 R0, RZ, RZ, R221 ;  /* 0x000000ffff007224 */ /* 0x002fc600078e00dd */
[----:B--2---:R-:W-:Y:S04]  /*1abb0*/  STL [R1+0x2020], R12 ;  /* 0x0020200c01007387 */ /* 0x004fe80000100800 */
[----:B------:R1:W-:Y:S04]  /*1abc0*/  STL [R1+0x2014], R0 ;  /* 0x0020140001007387 */ /* 0x0003e80000100800 */
[----:B------:R-:W2:Y:S01]  /*1abd0*/  LDL.LU.64 R220, [R1+0x1228] ;  /* 0x0012280001dc7983 */ /* 0x000ea20000300a00 */
[----:B-1----:R-:W-:-:S03]  /*1abe0*/  IMAD.MOV.U32 R0, RZ, RZ, R13 ;  /* 0x000000ffff007224 */ /* 0x002fc600078e000d */
[----:B------:R-:W-:Y:S04]  /*1abf0*/  STL [R1+0x2028], R222 ;  /* 0x002028de01007387 */ /* 0x000fe80000100800 */
[----:B------:R1:W-:Y:S04]  /*1ac00*/  STL [R1+0x201c], R0 ;  /* 0x00201c0001007387 */ /* 0x0003e80000100800 */
[----:B------:R-:W-:Y:S01]  /*1ac10*/  STL [R1+0x2030], R14 ;  /* 0x0020300e01007387 */ /* 0x000fe20000100800 */
[----:B-1----:R-:W-:-:S05]  /*1ac20*/  IMAD.MOV.U32 R0, RZ, RZ, R223 ;  /* 0x000000ffff007224 */ /* 0x002fca00078e00df */
[----:B------:R1:W-:Y:S04]  /*1ac30*/  STL [R1+0x2024], R0 ;  /* 0x0020240001007387 */ /* 0x0003e80000100800 */
[----:B------:R-:W5:Y:S01]  /*1ac40*/  LDL.LU.64 R222, [R1+0x1448] ;  /* 0x0014480001de7983 */ /* 0x000f620000300a00 */
[----:B-1----:R-:W-:-:S03]  /*1ac50*/  IMAD.MOV.U32 R0, RZ, RZ, R15 ;  /* 0x000000ffff007224 */ /* 0x002fc600078e000f */
[----:B------:R-:W-:Y:S04]  /*1ac60*/  STL [R1+0x2038], R8 ;  /* 0x0020380801007387 */ /* 0x000fe80000100800 */
        /* <DEDUP_REMOVED lines=15> */
[----:B------:R1:W-:Y:S04]  /*1ad60*/  STL [R1+0x2054], R0 ;  /* 0x0020540001007387 */ /* 0x0003e80000100800 */
[----:B------:R-:W-:Y:S01]  /*1ad70*/  STL [R1+0x2068], R212 ;  /* 0x002068d401007387 */ /* 0x000fe20000100800 */
[----:B-1----:R-:W-:-:S05]  /*1ad80*/  IMAD.MOV.U32 R0, RZ, RZ, R211 ;  /* 0x000000ffff007224 */ /* 0x002fca00078e00d3 */
[----:B------:R1:W-:Y:S02]  /*1ad90*/  STL [R1+0x205c], R0 ;  /* 0x00205c0001007387 */ /* 0x0003e40000100800 */
[----:B-1----:R-:W-:Y:S02]  /*1ada0*/  IMAD.MOV.U32 R0, RZ, RZ, R213 ;  /* 0x000000ffff007224 */ /* 0x002fe400078e00d5 */
[----:B------:R-:W-:Y:S04]  /*1adb0*/  STL [R1+0x2070], R214 ;  /* 0x002070d601007387 */ /* 0x000fe80000100800 */
[----:B------:R-:W-:Y:S04]  /*1adc0*/  STL [R1+0x2064], R0 ;  /* 0x0020640001007387 */ /* 0x000fe80000100800 */
[----:B---3--:R1:W-:Y:S02]  /*1add0*/  STL [R1+0x2078], R4 ;  /* 0x0020780401007387 */ /* 0x0083e40000100800 */
[----:B-1----:R-:W1:Y:S01]  /*1ade0*/  S2R R4, SR_TID.X ;  /* 0x0000000000047919 */ /* 0x002e620000002100 */
[----:B------:R-:W-:-:S05]  /*1adf0*/  IMAD.MOV.U32 R0, RZ, RZ, R215 ;  /* 0x000000ffff007224 */ /* 0x000fca00078e00d7 */
[----:B------:R3:W-:Y:S04]  /*1ae00*/  STL [R1+0x206c], R0 ;  /* 0x00206c0001007387 */ /* 0x0007e80000100800 */
[----:B------:R-:W-:Y:S01]  /*1ae10*/  STL [R1+0x2080], R216 ;  /* 0x002080d801007387 */ /* 0x000fe20000100800 */
[----:B---3--:R-:W-:-:S05]  /*1ae20*/  IMAD.MOV.U32 R0, RZ, RZ, R5 ;  /* 0x000000ffff007224 */ /* 0x008fca00078e0005 */
[----:B------:R3:W-:Y:S02]  /*1ae30*/  STL [R1+0x2074], R0 ;  /* 0x0020740001007387 */ /* 0x0007e40000100800 */
[----:B---3--:R-:W-:Y:S01]  /*1ae40*/  IMAD.MOV.U32 R0, RZ, RZ, R217 ;  /* 0x000000ffff007224 */ /* 0x008fe200078e00d9 */
[C---:B-1----:R-:W-:Y:S02]  /*1ae50*/  LOP3.LUT R252, R4.reuse, 0x7, RZ, 0xc0, !PT ;  /* 0x0000000704fc7812 */ /* 0x042fe400078ec0ff */
[----:B------:R-:W-:-:S03]  /*1ae60*/  LOP3.LUT R5, R4, 0x3, RZ, 0xc0, !PT ;  /* 0x0000000304057812 */ /* 0x000fc600078ec0ff */
[----:B------:R-:W-:Y:S01]  /*1ae70*/  IMAD R252, R252, 0x90, RZ ;  /* 0x00000090fcfc7824 */ /* 0x000fe200078e02ff */
[----:B----4-:R-:W-:Y:S04]  /*1ae80*/  STL [R1+0x2088], R218 ;  /* 0x002088da01007387 */ /* 0x010fe80000100800 */
[----:B------:R1:W-:Y:S02]  /*1ae90*/  STL [R1+0x207c], R0 ;  /* 0x00207c0001007387 */ /* 0x0003e40000100800 */
[----:B-1----:R-:W-:-:S05]  /*1aea0*/  IMAD.MOV.U32 R0, RZ, RZ, R219 ;  /* 0x000000ffff007224 */ /* 0x002fca00078e00db */
[----:B------:R1:W-:Y:S01]  /*1aeb0*/  STL [R1+0x2084], R0 ;  /* 0x0020840001007387 */ /* 0x0003e20000100800 */
[----:B--2---:R-:W-:-:S03]  /*1aec0*/  IMAD.MOV.U32 R8, RZ, RZ, R221 ;  /* 0x000000ffff087224 */ /* 0x004fc600078e00dd */
[----:B------:R-:W-:Y:S04]  /*1aed0*/  STL [R1+0x2090], R220 ;  /* 0x002090dc01007387 */ /* 0x000fe80000100800 */
[----:B------:R5:W-:Y:S01]  /*1aee0*/  STL [R1+0x208c], R8 ;  /* 0x00208c0801007387 */ /* 0x000be20000100800 */
[C---:B-1----:R-:W-:Y:S01]  /*1aef0*/  LOP3.LUT R0, R4.reuse, 0x1c, RZ, 0xc0, !PT ;  /* 0x0000001c04007812 */ /* 0x042fe200078ec0ff */
[----:B------:R-:W-:-:S04]  /*1af00*/  IMAD.SHL.U32 R4, R4, 0x2, RZ ;  /* 0x0000000204047824 */ /* 0x000fc800078e00ff */
[----:B------:R-:W-:Y:S01]  /*1af10*/  IMAD R0, R5, 0x420, R0 ;  /* 0x0000042005007824 */ /* 0x000fe200078e0200 */
[----:B------:R-:W-:Y:S01]  /*1af20*/  LOP3.LUT R252, R252, 0x30, R4, 0x78, !PT ;  /* 0x00000030fcfc7812 */ /* 0x000fe200078e7804 */
[----:B-----5:R-:W-:Y:S01]  /*1af30*/  IMAD.MOV.U32 R8, RZ, RZ, R223 ;  /* 0x000000ffff087224 */ /* 0x020fe200078e00df */
[----:B------:R-:W-:Y:S04]  /*1af40*/  STL [R1+0x2098], R222 ;  /* 0x002098de01007387 */ /* 0x000fe80000100800 */
[----:B------:R1:W-:Y:S04]  /*1af50*/  STL [R1+0x2094], R8 ;  /* 0x0020940801007387 */ /* 0x0003e80000100800 */
[----:B-1----:R-:W2:Y:S04]  /*1af60*/  LDL.LU.64 R8, [R1+0x1768] ;  /* 0x0017680001087983 */ /* 0x002ea80000300a00 */
[----:B------:R-:W3:Y:S04]  /*1af70*/  LDL.LU.64 R4, [R1+0x1760] ;  /* 0x0017600001047983 */ /* 0x000ee80000300a00 */
[----:B--2---:R1:W-:Y:S04]  /*1af80*/  STL.64 [R1+0x1968], R8 ;  /* 0x0019680801007387 */ /* 0x0043e80000100a00 */
[----:B-1----:R-:W2:Y:S04]  /*1af90*/  LDL.LU.64 R8, [R1+0x1758] ;  /* 0x0017580001087983 */ /* 0x002ea80000300a00 */
[----:B---3--:R1:W-:Y:S04]  /*1afa0*/  STL.64 [R1+0x1960], R4 ;  /* 0x0019600401007387 */ /* 0x0083e80000100a00 */
[----:B-1----:R-:W3:Y:S04]  /*1afb0*/  LDL.LU.64 R4, [R1+0x1750] ;  /* 0x0017500001047983 */ /* 0x002ee80000300a00 */
        /* <DEDUP_REMOVED lines=60> */
[----:B--2---:R-:W-:Y:S04]  /*1b380*/  STL.64 [R1+0x17f0], R8 ;  /* 0x0017f00801007387 */ /* 0x004fe80000100a00 */
[----:B------:R-:W-:Y:S04]  /*1b390*/  STL.64 [R1+0x16f0], R200 ;  /* 0x0016f0c801007387 */ /* 0x000fe80000100a00 */
[----:B---3--:R1:W-:Y:S04]  /*1b3a0*/  STL.64 [R1+0x1770], R4 ;  /* 0x0017700401007387 */ /* 0x0083e80000100a00 */
[----:B------:R-:W-:Y:S04]  /*1b3b0*/  STL.64 [R1+0x1670], R170 ;  /* 0x001670aa01007387 */ /* 0x000fe80000100a00 */
[----:B------:R-:W-:Y:S04]  /*1b3c0*/  STL.64 [R1+0x15f0], R152 ;  /* 0x0015f09801007387 */ /* 0x000fe80000100a00 */
[----:B------:R-:W-:Y:S04]  /*1b3d0*/  STL.64 [R1+0x1570], R136 ;  /* 0x0015708801007387 */ /* 0x000fe80000100a00 */
[----:B------:R2:W-:Y:S04]  /*1b3e0*/  STL.64 [R1+0x14e8], R2 ;  /* 0x0014e80201007387 */ /* 0x0005e80000100a00 */
[----:B-1----:R-:W3:Y:S04]  /*1b3f0*/  LDL.LU.64 R4, [R1+0x1650] ;  /* 0x0016500001047983 */ /* 0x002ee80000300a00 */
[----:B--2---:R-:W2:Y:S04]  /*1b400*/  LDL.LU.64 R2, [R1+0x1548] ;  /* 0x0015480001027983 */ /* 0x004ea80000300a00 */
[----:B---3--:R1:W-:Y:S04]  /*1b410*/  STL.64 [R1+0x1868], R4 ;  /* 0x0018680401007387 */ /* 0x0083e80000100a00 */
[----:B-1----:R-:W3:Y:S04]  /*1b420*/  LDL.LU.64 R4, [R1+0x14b0] ;  /* 0x0014b00001047983 */ /* 0x002ee80000300a00 */
[----:B--2---:R1:W-:Y:S04]  /*1b430*/  STL.64 [R1+0x17e8], R2 ;  /* 0x0017e80201007387 */ /* 0x0043e80000100a00 */
[----:B-1----:R-:W2:Y:S04]  /*1b440*/  LDL.LU.64 R2, [R1+0x1458] ;  /* 0x0014580001027983 */ /* 0x002ea80000300a00 */
[----:B---3--:R1:W-:Y:S04]  /*1b450*/  STL.64 [R1+0x1768], R4 ;  /* 0x0017680401007387 */ /* 0x0083e80000100a00 */
[----:B------:R-:W-:Y:S04]  /*1b460*/  STL.64 [R1+0x1668], R184 ;  /* 0x001668b801007387 */ /* 0x000fe80000100a00 */
[----:B--2---:R2:W-:Y:S04]  /*1b470*/  STL.64 [R1+0x16e8], R2 ;  /* 0x0016e80201007387 */ /* 0x0045e80000100a00 */
[----:B------:R-:W-:Y:S04]  /*1b480*/  STL.64 [R1+0x15e8], R156 ;  /* 0x0015e89c01007387 */ /* 0x000fe80000100a00 */
[----:B------:R-:W-:Y:S04]  /*1b490*/  STL.64 [R1+0x1568], R140 ;  /* 0x0015688c01007387 */ /* 0x000fe80000100a00 */
[----:B------:R-:W-:Y:S04]  /*1b4a0*/  STL.64 [R1+0x14e0], R128 ;  /* 0x0014e08001007387 */ /* 0x000fe80000100a00 */
[----:B-1----:R-:W3:Y:S04]  /*1b4b0*/  LDL.LU.64 R4, [R1+0x1658] ;  /* 0x0016580001047983 */ /* 0x002ee80000300a00 */
[----:B--2---:R-:W2:Y:S04]  /*1b4c0*/  LDL.LU.64 R2, [R1+0x1558] ;  /* 0x0015580001027983 */ /* 0x004ea80000300a00 */
[----:B---3--:R1:W-:Y:S04]  /*1b4d0*/  STL.64 [R1+0x1860], R4 ;  /* 0x0018600401007387 */ /* 0x0083e80000100a00 */
[----:B-1----:R-:W3:Y:S04]  /*1b4e0*/  LDL.LU.64 R4, [R1+0x14c8] ;  /* 0x0014c80001047983 */ /* 0x002ee80000300a00 */
[----:B--2---:R1:W-:Y:S04]  /*1b4f0*/  STL.64 [R1+0x17e0], R2 ;  /* 0x0017e00201007387 */ /* 0x0043e80000100a00 */
[----:B-1----:R-:W2:Y:S04]  /*1b500*/  LDL.LU.64 R2, [R1+0x1480] ;  /* 0x0014800001027983 */ /* 0x002ea80000300a00 */
[----:B---3--:R-:W-:Y:S04]  /*1b510*/  STL.64 [R1+0x1760], R4 ;  /* 0x0017600401007387 */ /* 0x008fe80000100a00 */
[----:B------:R-:W-:Y:S04]  /*1b520*/  STL.64 [R1+0x1660], R198 ;  /* 0x001660c601007387 */ /* 0x000fe80000100a00 */
[----:B--2---:R1:W-:Y:S04]  /*1b530*/  STL.64 [R1+0x16e0], R2 ;  /* 0x0016e00201007387 */ /* 0x0043e80000100a00 */
[----:B------:R-:W-:Y:S04]  /*1b540*/  STL.64 [R1+0x15e0], R168 ;  /* 0x0015e0a801007387 */ /* 0x000fe80000100a00 */
[----:B------:R-:W-:Y:S04]  /*1b550*/  STL.64 [R1+0x1560], R150 ;  /* 0x0015609601007387 */ /* 0x000fe80000100a00 */
[----:B------:R-:W-:Y:S04]  /*1b560*/  STL.64 [R1+0x14d8], R134 ;  /* 0x0014d88601007387 */ /* 0x000fe80000100a00 */
        /* <DEDUP_REMOVED lines=134> */
[----:B------:R-:W2:Y:S04]  /*1bdd0*/  LDL.LU R222, [R1+0x9c0] ;  /* 0x0009c00001de7983 */ /* 0x000ea80000300800 */
[----:B-1----:R-:W4:Y:S04]  /*1bde0*/  LDL.LU.64 R2, [R1+0x1680] ;  /* 0x0016800001027983 */ /* 0x002f280000300a00 */
[----:B---3--:R1:W-:Y:S04]  /*1bdf0*/  STL.64 [R1+0x1690], R4 ;  /* 0x0016900401007387 */ /* 0x0083e80000100a00 */
[----:B------:R-:W3:Y:S04]  /*1be00*/  LDL.LU R223, [R1+0x4e0] ;  /* 0x0004e00001df7983 */ /* 0x000ee80000300800 */
[----:B-1----:R-:W5:Y:S04]  /*1be10*/  LDL.LU.64 R4, [R1+0x1600] ;  /* 0x0016000001047983 */ /* 0x002f680000300a00 */
[----:B----4-:R1:W-:Y:S04]  /*1be20*/  STL.64 [R1+0x1610], R2 ;  /* 0x0016100201007387 */ /* 0x0103e80000100a00 */
[----:B-1----:R-:W4:Y:S04]  /*1be30*/  LDL.LU.64 R2, [R1+0x1578] ;  /* 0x0015780001027983 */ /* 0x002f280000300a00 */
[----:B-----5:R1:W-:Y:S04]  /*1be40*/  STL.64 [R1+0x1590], R4 ;  /* 0x0015900401007387 */ /* 0x0203e80000100a00 */
[----:B------:R-:W-:Y:S04]  /*1be50*/  STL.64 [R1+0x1488], R178 ;  /* 0x001488b201007387 */ /* 0x000fe80000100a00 */
[----:B----4-:R4:W-:Y:S04]  /*1be60*/  STL.64 [R1+0x1510], R2 ;  /* 0x0015100201007387 */ /* 0x0109e80000100a00 */
[----:B-1----:R-:W5:Y:S04]  /*1be70*/  LDL.LU.64 R4, [R1+0x2108] ;  /* 0x0021080001047983 */ /* 0x002f680000300a00 */
[----:B----4-:R-:W4:Y:S04]  /*1be80*/  LDL.LU.64 R2, [R1+0x20e0] ;  /* 0x0020e00001027983 */ /* 0x010f280000300a00 */
[----:B-----5:R1:W-:Y:S04]  /*1be90*/  STL.64 [R1+0x1808], R4 ;  /* 0x0018080401007387 */ /* 0x0203e80000100a00 */
[----:B-1----:R-:W5:Y:S04]  /*1bea0*/  LDL.LU.64 R4, [R1+0x1800] ;  /* 0x0018000001047983 */ /* 0x002f680000300a00 */
[----:B----4-:R1:W-:Y:S04]  /*1beb0*/  STL.64 [R1+0x1788], R2 ;  /* 0x0017880201007387 */ /* 0x0103e80000100a00 */
[----:B-1----:R-:W4:Y:S04]  /*1bec0*/  LDL.LU.64 R2, [R1+0x1780] ;  /* 0x0017800001027983 */ /* 0x002f280000300a00 */
[----:B-----5:R1:W-:Y:S04]  /*1bed0*/  STL.64 [R1+0x1708], R4 ;  /* 0x0017080401007387 */ /* 0x0203e80000100a00 */
[----:B-1----:R-:W5:Y:S04]  /*1bee0*/  LDL.LU.64 R4, [R1+0x1700] ;  /* 0x0017000001047983 */ /* 0x002f680000300a00 */
[----:B----4-:R1:W-:Y:S04]  /*1bef0*/  STL.64 [R1+0x1688], R2 ;  /* 0x0016880201007387 */ /* 0x0103e80000100a00 */
[----:B-1----:R-:W4:Y:S04]  /*1bf00*/  LDL.LU.64 R2, [R1+0x1678] ;  /* 0x0016780001027983 */ /* 0x002f280000300a00 */
[----:B-----5:R-:W-:Y:S04]  /*1bf10*/  STL.64 [R1+0x1608], R4 ;  /* 0x0016080401007387 */ /* 0x020fe80000100a00 */
[----:B------:R-:W-:Y:S04]  /*1bf20*/  STL.64 [R1+0x1508], R192 ;  /* 0x001508c001007387 */ /* 0x000fe80000100a00 */
[----:B----4-:R1:W-:Y:S04]  /*1bf30*/  STL.64 [R1+0x1588], R2 ;  /* 0x0015880201007387 */ /* 0x0103e80000100a00 */
[----:B------:R-:W-:Y:S04]  /*1bf40*/  STL.64 [R1+0x1480], R194 ;  /* 0x001480c201007387 */ /* 0x000fe80000100a00 */
[----:B-1----:R-:W4:Y:S04]  /*1bf50*/  LDL.LU.64 R2, [R1+0x2110] ;  /* 0x0021100001027983 */ /* 0x002f280000300a00 */
[----:B------:R-:W5:Y:S04]  /*1bf60*/  LDL.LU.64 R4, [R1+0x20e8] ;  /* 0x0020e80001047983 */ /* 0x000f680000300a00 */
[----:B----4-:R1:W-:Y:S04]  /*1bf70*/  STL.64 [R1+0x1800], R2 ;  /* 0x0018000201007387 */ /* 0x0103e80000100a00 */
[----:B-1----:R-:W4:Y:S04]  /*1bf80*/  LDL.LU.64 R2, [R1+0x20d0] ;  /* 0x0020d00001027983 */ /* 0x002f280000300a00 */
        /* <DEDUP_REMOVED lines=22> */
[----:B-1----:R-:W4:Y:S04]  /*1c0f0*/  LDL.64 R2, [R1+0x20a0] ;  /* 0x0020a00001027983 */ /* 0x002f280000100a00 */
[----:B-----5:R-:W-:Y:S04]  /*1c100*/  STL.64 [R1+0x1578], R4 ;  /* 0x0015780401007387 */ /* 0x020fe80000100a00 */
[----:B------:R-:W-:Y:S04]  /*1c110*/  STL.64 [R1+0x14f0], R6 ;  /* 0x0014f00601007387 */ /* 0x000fe80000100a00 */
[----:B----4-:R2:W-:Y:S04]  /*1c120*/  STL.64 [R1+0x14f8], R2 ;  /* 0x0014f80201007387 */ /* 0x0105e80000100a00 */
        /* <DEDUP_REMOVED lines=856> */
[----:B------:R-:W-:Y:S01]  /*1f6b0*/  USHF.R.S32.HI UR8, URZ, 0x1f, UR4 ;  /* 0x0000001fff087899 */ /* 0x000fe20008011404 */
[----:B--2---:R-:W-:-:S02]  /*1f6c0*/  SHF.R.S32.HI R2, RZ, 0x1f, R222 ;  /* 0x0000001fff027819 */ /* 0x004fc400000114de */
[----:B---3--:R-:W-:Y:S01]  /*1f6d0*/  SHF.R.S32.HI R4, RZ, 0x1f, R223 ;  /* 0x0000001fff047819 */ /* 0x008fe200000114df */
[----:B------:R-:W-:Y:S01]  /*1f6e0*/  ULEA.HI UR4, UR8, UR4, URZ, 0x5 ;  /* 0x0000000408047291 */ /* 0x000fe2000f8f28ff */
[C---:B------:R-:W-:Y:S01]  /*1f6f0*/  SHF.L.U64.HI R2, R222.reuse, 0x2, R2 ;  /* 0x00000002de027819 */ /* 0x040fe20000010202 */
[----:B------:R-:W-:Y:S01]  /*1f700*/  IMAD.SHL.U32 R3, R222, 0x4, RZ ;  /* 0x00000004de037824 */ /* 0x000fe200078e00ff */
[C---:B------:R-:W-:Y:S01]  /*1f710*/  SHF.L.U64.HI R4, R223.reuse, 0x2, R4 ;  /* 0x00000002df047819 */ /* 0x040fe20000010204 */
[----:B------:R-:W-:Y:S01]  /*1f720*/  IMAD.SHL.U32 R5, R223, 0x4, RZ ;  /* 0x00000004df057824 */ /* 0x000fe200078e00ff */
[----:B------:R-:W-:Y:S01]  /*1f730*/  USHF.R.S32.HI UR4, URZ, 0x5, UR4 ;  /* 0x00000005ff047899 */ /* 0x000fe20008011404 */
[----:B------:R-:W-:Y:S02]  /*1f740*/  LOP3.LUT R6, R0, 0x20, RZ, 0x3c, !PT ;  /* 0x0000002000067812 */ /* 0x000fe400078e3cff */
        /* <DEDUP_REMOVED lines=84> */
[C---:B------:R-:W-:Y:S02]  /*1fc90*/  LOP3.LUT R128, R0.reuse, 0x40, RZ, 0x3c, !PT ;  /* 0x0000004000807812 */ /* 0x040fe400078e3cff */
[----:B------:R-:W-:-:S02]  /*1fca0*/  LOP3.LUT R7, R0, 0x60, RZ, 0x3c, !PT ;  /* 0x0000006000077812 */ /* 0x000fc400078e3cff */
[----:B------:R-:W-:Y:S01]  /*1fcb0*/  LOP3.LUT R6, R252, 0x40, RZ, 0x3c, !PT ;  /* 0x00000040fc067812 */ /* 0x000fe200078e3cff */
[----:B------:R-:W-:Y:S01]  /*1fcc0*/  UMOV UR5, URZ ;  /* 0x000000ff00057c82 */ /* 0x000fe20008000000 */
[----:B------:R-:W-:Y:S01]  /*1fcd0*/  UMOV UR9, 0x1 ;  /* 0x0000000100097882 */ /* 0x000fe20000000000 */
[----:B------:R-:W-:Y:S01]  /*1fce0*/  UIADD3 UR11, UPT, UPT, UR4, -0x2, URZ ;  /* 0xfffffffe040b7890 */ /* 0x000fe2000fffe0ff */
[----:B-1----:R-:W-:-:S11]  /*1fcf0*/  UMOV UR8, 0xffffffff ;  /* 0xffffffff00087882 */ /* 0x002fd60000000000 */
.L_x_1:
[----:B-----5:R-:W-:Y:S01]  /*1fd00*/  STL.64 [R1+0x2e88], R38 ;  /* 0x002e882601007387 */ /* 0x020fe20000100a00 */
[----:B------:R-:W-:-:S04]  /*1fd10*/  DEPBAR.LE SB0, 0x2 ;  /* 0x000080800000791a */ /* 0x000fc80000000000 */
[----:B-1----:R1:W-:Y:S04]  /*1fd20*/  STL.64 [R1+0x2e80], R36 ;  /* 0x002e802401007387 */ /* 0x0023e80000100a00 */
[----:B-1----:R-:W2:Y:S04]  /*1fd30*/  LDL.LU.64 R36, [R1+0x770] ;  /* 0x0007700001247983 */ /* 0x002ea80000300a00 */
[----:B------:R-:W2:Y:S04]  /*1fd40*/  LDL.LU.64 R38, [R1+0x778] ;  /* 0x0007780001267983 */ /* 0x000ea80000300a00 */
[----:B------:R-:W-:Y:S04]  /*1fd50*/  STL.64 [R1+0x2e78], R34 ;  /* 0x002e782201007387 */ /* 0x000fe80000100a00 */
[----:B------:R1:W-:Y:S04]  /*1fd60*/  STL.64 [R1+0x2e70], R32 ;  /* 0x002e702001007387 */ /* 0x0003e80000100a00 */
[----:B-1----:R-:W3:Y:S04]  /*1fd70*/  LDL.LU.64 R32, [R1+0x780] ;  /* 0x0007800001207983 */ /* 0x002ee80000300a00 */
[----:B------:R-:W3:Y:S04]  /*1fd80*/  LDL.LU.64 R34, [R1+0x788] ;  /* 0x0007880001227983 */ /* 0x000ee80000300a00 */
[----:B------:R-:W-:Y:S04]  /*1fd90*/  STL.64 [R1+0x2e68], R30 ;  /* 0x002e681e01007387 */ /* 0x000fe80000100a00 */
[----:B------:R1:W-:Y:S04]  /*1fda0*/  STL.64 [R1+0x2e60], R28 ;  /* 0x002e601c01007387 */ /* 0x0003e80000100a00 */
[----:B-1----:R-:W4:Y:S04]  /*1fdb0*/  LDL.LU.64 R28, [R1+0x790] ;  /* 0x00079000011c7983 */ /* 0x002f280000300a00 */
[----:B------:R-:W4:Y:S04]  /*1fdc0*/  LDL.LU.64 R30, [R1+0x798] ;  /* 0x00079800011e7983 */ /* 0x000f280000300a00 */
[----:B------:R-:W-:Y:S04]  /*1fdd0*/  STL.64 [R1+0x2e58], R26 ;  /* 0x002e581a01007387 */ /* 0x000fe80000100a00 */
[----:B------:R1:W-:Y:S04]  /*1fde0*/  STL.64 [R1+0x2e50], R24 ;  /* 0x002e501801007387 */ /* 0x0003e80000100a00 */
[----:B-1----:R-:W2:Y:S04]  /*1fdf0*/  LDL.LU.64 R24, [R1+0x7a0] ;  /* 0x0007a00001187983 */ /* 0x002ea80000300a00 */
[----:B------:R-:W2:Y:S01]  /*1fe00*/  LDL.LU.64 R26, [R1+0x7a8] ;  /* 0x0007a800011a7983 */ /* 0x000ea20000300a00 */
[----:B------:R-:W-:Y:S01]  /*1fe10*/  UIADD3 UR8, UPT, UPT, UR8, 0x1, URZ ;  /* 0x0000000108087890 */ /* 0x000fe2000fffe0ff */
[----:B------:R-:W-:-:S02]  /*1fe20*/  LOP3.LUT R200, R0, 0x40, RZ, 0x3c, !PT ;  /* 0x0000004000c87812 */ /* 0x000fc400078e3cff */
[----:B------:R-:W-:Y:S01]  /*1fe30*/  STL.64 [R1+0x2e48], R22 ;  /* 0x002e481601007387 */ /* 0x000fe20000100a00 */
[----:B------:R-:W-:-:S03]  /*1fe40*/  UISETP.GT.AND UP0, UPT, UR8, 0x1, UPT ;  /* 0x000000010800788c */ /* 0x000fc6000bf04270 */
[----:B------:R-:W-:Y:S01]  /*1fe50*/  STL.64 [R1+0x2e40], R20 ;  /* 0x002e401401007387 */ /* 0x000fe20000100a00 */
[----:B------:R-:W-:-:S03]  /*1fe60*/  USEL UR8, UR8, URZ, !UP0 ;  /* 0x000000ff08087287 */ /* 0x000fc6000c000000 */
[----:B------:R-:W-:Y:S01]  /*1fe70*/  STL.64 [R1+0x2e38], R18 ;  /* 0x002e381201007387 */ /* 0x000fe20000100a00 */
[----:B------:R-:W-:Y:S02]  /*1fe80*/  ULEA UR12, UR8, UR6, 0xe ;  /* 0x00000006080c7291 */ /* 0x000fe4000f8e70ff */
[----:B------:R-:W-:Y:S01]  /*1fe90*/  ULEA UR10, UR8, UR6, 0xf ;  /* 0x00000006080a7291 */ /* 0x000fe2000f8e78ff */
[----:B------:R-:W-:Y:S06]  /*1fea0*/  BAR.SYNC.DEFER_BLOCKING 0x0 ;  /* 0x0000000000007b1d */ /* 0x000fec0000010000 */
        /* <DEDUP_REMOVED lines=8> */
[----:B------:R-:W1:Y:S04]  /*1ff30*/  LDSM.16.M88.4 R188, [R252+UR12+0x10000] ;  /* 0x0100000cfcbc783b */ /* 0x000e680008000200 */
        /* <DEDUP_REMOVED lines=10> */
[----:B------:R1:W-:Y:S04]  /*1ffe0*/  STL [R1+0x2524], R3 ;  /* 0x0025240301007387 */ /* 0x0003e80000100800 */
[----:B------:R-:W1:Y:S04]  /*1fff0*/  LDSM.16.M88.4 R172, [R252+UR12+0x11000] ;  /* 0x0110000cfcac783b */ /* 0x000e680008000200 */
[----:B------:R-:W1:Y:S02]  /*20000*/  LDSM.16.M88.4 R168, [R252+UR12+0x11400] ;  /* 0x0114000cfca8783b */ /* 0x000e640008000200 */
[----:B-1----:R-:W-:-:S02]  /*20010*/  LOP3.LUT R3, R0, 0x20, RZ, 0x3c, !PT ;  /* 0x0000002000037812 */ /* 0x002fc400078e3cff */
[----:B------:R-:W1:Y:S04]  /*20020*/  LDSM.16.M88.4 R164, [R252+UR12+0x11800] ;  /* 0x0118000cfca4783b */ /* 0x000e680008000200 */
[----:B------:R-:W-:Y:S04]  /*20030*/  LDS R192, [R0+UR10] ;  /* 0x0000000a00c07984 */ /* 0x000fe80008000800 */
[----:B------:R-:W-:Y:S04]  /*20040*/  LDS R194, [R0+UR10+0x1000] ;  /* 0x0010000a00c27984 */ /* 0x000fe80008000800 */
[----:B------:R-:W-:Y:S04]  /*20050*/  LDS R193, [R3+UR10] ;  /* 0x0000000a03c17984 */ /* 0x000fe80008000800 */
[----:B------:R-:W-:Y:S04]  /*20060*/  LDS R195, [R3+UR10+0x1000] ;  /* 0x0010000a03c37984 */ /* 0x000fe80008000800 */
[----:B------:R-:W1:Y:S04]  /*20070*/  LDSM.16.M88.4 R160, [R252+UR12+0x11c00] ;  /* 0x011c000cfca0783b */ /* 0x000e680008000200 */
        /* <DEDUP_REMOVED lines=8> */
[----:B------:R-:W-:Y:S04]  /*20100*/  STL [R1+0x2520], R2 ;  /* 0x0025200201007387 */ /* 0x000fe80000100800 */
[----:B------:R-:W-:Y:S04]  /*20110*/  STL [R1+0x251c], R5 ;  /* 0x00251c0501007387 */ /* 0x000fe80000100800 */
[----:B------:R4:W-:Y:S04]  /*20120*/  STL [R1+0x2518], R4 ;  /* 0x0025180401007387 */ /* 0x0009e80000100800 */
[----:B------:R1:W-:Y:S04]  /*20130*/  STL [R1+0x2dbc], R190 ;  /* 0x002dbcbe01007387 */ /* 0x0003e80000100800 */
[----:B------:R-:W-:Y:S04]  /*20140*/  STL [R1+0x2db8], R191 ;  /* 0x002db8bf01007387 */ /* 0x000fe80000100800 */
        /* <DEDUP_REMOVED lines=10> */
[----:B-1----:R-:W-:Y:S04]  /*201f0*/  STL [R1+0x2cbc], R166 ;  /* 0x002cbca601007387 */ /* 0x002fe80000100800 */
        /* <DEDUP_REMOVED lines=11> */
[----:B------:R-:W-:Y:S01]  /*202b0*/  STL [R1+0x2cec], R142 ;  /* 0x002cec8e01007387 */ /* 0x000fe20000100800 */
[C---:B----4-:R-:W-:Y:S03]  /*202c0*/  HMMA.1688.F32.TF32 R4, R192.reuse, R184, R28 ;  /* 0x000000b8c004723c */ /* 0x050fe6000008101c */
[----:B------:R-:W-:Y:S04]  /*202d0*/  STL [R1+0x2ce8], R143 ;  /* 0x002ce88f01007387 */ /* 0x000fe80000100800 */
[----:B------:R-:W-:Y:S04]  /*202e0*/  STL [R1+0x2cf4], R138 ;  /* 0x002cf48a01007387 */ /* 0x000fe80000100800 */
[----:B------:R-:W-:Y:S04]  /*202f0*/  STL [R1+0x2cf0], R139 ;  /* 0x002cf08b01007387 */ /* 0x000fe80000100800 */
[----:B------:R-:W-:Y:S04]  /*20300*/  STL [R1+0x2cfc], R134 ;  /* 0x002cfc8601007387 */ /* 0x000fe80000100800 */
[----:B------:R-:W-:Y:S01]  /*20310*/  STL [R1+0x2cf8], R135 ;  /* 0x002cf88701007387 */ /* 0x000fe20000100800 */
[----:B--2---:R-:W-:Y:S03]  /*20320*/  HMMA.1688.F32.TF32 R24, R192, R188, R24 ;  /* 0x000000bcc018723c */ /* 0x004fe60000081018 */
[----:B------:R-:W-:Y:S04]  /*20330*/  STL [R1+0x2d04], R130 ;  /* 0x002d048201007387 */ /* 0x000fe80000100800 */
[----:B------:R-:W-:Y:S04]  /*20340*/  STL [R1+0x2d00], R131 ;  /* 0x002d008301007387 */ /* 0x000fe80000100800 */
[----:B------:R1:W-:Y:S04]  /*20350*/  STL [R1+0x2164], R252 ;  /* 0x002164fc01007387 */ /* 0x0003e80000100800 */
[----:B------:R-:W-:Y:S04]  /*20360*/  LDS R196, [R200+UR10] ;  /* 0x0000000ac8c47984 */ /* 0x000fe80008000800 */
[----:B------:R-:W-:Y:S01]  /*20370*/  LDS R198, [R200+UR10+0x1000] ;  /* 0x0010000ac8c67984 */ /* 0x000fe20008000800 */
[----:B------:R-:W-:Y:S01]  /*20380*/  IMAD.MOV.U32 R190, RZ, RZ, R25 ;  /* 0x000000ffffbe7224 */ /* 0x000fe200078e0019 */
[----:B-1----:R-:W-:-:S02]  /*20390*/  LOP3.LUT R252, R0, 0x60, RZ, 0x3c, !PT ;  /* 0x0000006000fc7812 */ /* 0x002fc400078e3cff */
[----:B------:R-:W-:Y:S01]  /*203a0*/  STL [R1+0xf30], R24 ;  /* 0x000f301801007387 */ /* 0x000fe20000100800 */
[----:B------:R-:W-:Y:S02]  /*203b0*/  IMAD.MOV.U32 R191, RZ, RZ, R26 ;  /* 0x000000ffffbf7224 */ /* 0x000fe400078e001a */
[----:B------:R-:W-:Y:S01]  /*203c0*/  IMAD.MOV.U32 R2, RZ, RZ, R27 ;  /* 0x000000ffff027224 */ /* 0x000fe200078e001b */
[----:B------:R-:W2:Y:S04]  /*203d0*/  LDL.LU.64 R12, [R1+0x760] ;  /* 0x00076000010c7983 */ /* 0x000ea80000300a00 */
[----:B------:R-:W2:Y:S04]  /*203e0*/  LDL.LU.64 R14, [R1+0x768] ;  /* 0x00076800010e7983 */ /* 0x000ea80000300a00 */
[----:B------:R-:W-:Y:S04]  /*203f0*/  STL.64 [R1+0x7a0], R4 ;  /* 0x0007a00401007387 */ /* 0x000fe80000100a00 */
[----:B------:R3:W-:Y:S04]  /*20400*/  STL.64 [R1+0x7a8], R6 ;  /* 0x0007a80601007387 */ /* 0x0007e80000100a00 */
[----:B------:R-:W4:Y:S04]  /*20410*/  LDL.LU.64 R8, [R1+0x750] ;  /* 0x0007500001087983 */ /* 0x000f280000300a00 */
[----:B------:R-:W4:Y:S01]  /*20420*/  LDL.LU.64 R10, [R1+0x758] ;  /* 0x00075800010a7983 */ /* 0x000f220000300a00 */
[----:B---3--:R-:W-:Y:S03]  /*20430*/  HMMA.1688.F32.TF32 R4, R192, R180, R32 ;  /* 0x000000b4c004723c */ /* 0x008fe60000081020 */
[----:B------:R-:W-:Y:S04]  /*20440*/  LDS R197, [R252+UR10] ;  /* 0x0000000afcc57984 */ /* 0x000fe80008000800 */
[----:B------:R-:W1:-:S12]  /*20450*/  LDS R199, [R252+UR10+0x1000] ;  /* 0x0010000afcc77984 */ /* 0x000e580008000800 */
[----:B------:R-:W-:Y:S01]  /*20460*/  IMAD.MOV.U32 R130, RZ, RZ, R6 ;  /* 0x000000ffff827224 */ /* 0x000fe200078e0006 */
[----:B------:R3:W-:Y:S01]  /*20470*/  STL.64 [R1+0x780], R4 ;  /* 0x0007800401007387 */ /* 0x0007e20000100a00 */
[----:B------:R-:W-:Y:S02]  /*20480*/  IMAD.MOV.U32 R131, RZ, RZ, R7 ;  /* 0x000000ffff837224 */ /* 0x000fe400078e0007 */
[----:B---3--:R-:W-:Y:S03]  /*20490*/  HMMA.1688.F32.TF32 R4, R192, R176, R36 ;  /* 0x000000b0c004723c */ /* 0x008fe60000081024 */
[----:B------:R-:W-:Y:S04]  /*204a0*/  STL [R1+0x2d0c], R131 ;  /* 0x002d0c8301007387 */ /* 0x000fe80000100800 */
[----:B------:R-:W-:-:S12]  /*204b0*/  STL [R1+0x2d08], R130 ;  /* 0x002d088201007387 */ /* 0x000fd80000100800 */
[----:B------:R-:W-:Y:S02]  /*204c0*/  IMAD.MOV.U32 R142, RZ, RZ, R4 ;  /* 0x000000ffff8e7224 */ /* 0x000fe400078e0004 */
[----:B------:R-:W-:Y:S02]  /*204d0*/  IMAD.MOV.U32 R143, RZ, RZ, R5 ;  /* 0x000000ffff8f7224 */ /* 0x000fe400078e0005 */
[----:B------:R-:W-:Y:S01]  /*204e0*/  IMAD.MOV.U32 R146, RZ, RZ, R6 ;  /* 0x000000ffff927224 */ /* 0x000fe200078e0006 */
[----:B------:R-:W3:Y:S01]  /*204f0*/  LDL.LU.64 R4, [R1+0xa00] ;  /* 0x000a000001047983 */ /* 0x000ee20000300a00 */
[----:B------:R-:W-:-:S03]  /*20500*/  IMAD.MOV.U32 R147, RZ, RZ, R7 ;  /* 0x000000ffff937224 */ /* 0x000fc600078e0007 */
[----:B------:R-:W3:Y:S04]  /*20510*/  LDL.LU.64 R6, [R1+0xa08] ;  /* 0x000a080001067983 */ /* 0x000ee80000300a00 */
[----:B------:R-:W-:Y:S04]  /*20520*/  STL [R1+0x2d1c], R147 ;  /* 0x002d1c9301007387 */ /* 0x000fe80000100800 */
[----:B------:R-:W-:Y:S04]  /*20530*/  STL [R1+0x2d18], R146 ;  /* 0x002d189201007387 */ /* 0x000fe80000100800 */
[----:B------:R1:W-:Y:S04]  /*20540*/  STL [R1+0x2d14], R143 ;  /* 0x002d148f01007387 */ /* 0x0003e80000100800 */
[----:B------:R1:W-:Y:S01]  /*20550*/  STL [R1+0x2d10], R142 ;  /* 0x002d108e01007387 */ /* 0x0003e20000100800 */
[C---:B--2---:R-:W-:Y:S08]  /*20560*/  HMMA.1688.F32.TF32 R12, R192.reuse, R172, R12 ;  /* 0x000000acc00c723c */ /* 0x044ff0000008100c */
[----:B----4-:R-:W-:Y:S11]  /*20570*/  HMMA.1688.F32.TF32 R8, R192, R168, R8 ;  /* 0x000000a8c008723c */ /* 0x010ff60000081008 */
[----:B------:R-:W-:-:S02]  /*20580*/  IMAD.MOV.U32 R134, RZ, RZ, R12 ;  /* 0x000000ffff867224 */ /* 0x000fc400078e000c */
[----:B------:R-:W-:Y:S02]  /*20590*/  IMAD.MOV.U32 R135, RZ, RZ, R13 ;  /* 0x000000ffff877224 */ /* 0x000fe400078e000d */
[----:B------:R-:W-:Y:S01]  /*205a0*/  IMAD.MOV.U32 R138, RZ, RZ, R14 ;  /* 0x000000ffff8a7224 */ /* 0x000fe200078e000e */
[----:B------:R-:W2:Y:S01]  /*205b0*/  LDL.LU.64 R12, [R1+0xae0] ;  /* 0x000ae000010c7983 */ /* 0x000ea20000300a00 */
[----:B------:R-:W-:-:S03]  /*205c0*/  IMAD.MOV.U32 R139, RZ, RZ, R15 ;  /* 0x000000ffff8b7224 */ /* 0x000fc600078e000f */
[----:B------:R-:W2:Y:S04]  /*205d0*/  LDL.LU.64 R14, [R1+0xae8] ;  /* 0x000ae800010e7983 */ /* 0x000ea80000300a00 */
[----:B------:R-:W-:Y:S04]  /*205e0*/  STL [R1+0x2d2c], R139 ;  /* 0x002d2c8b01007387 */ /* 0x000fe80000100800 */
[----:B------:R-:W-:Y:S01]  /*205f0*/  STL [R1+0x2d28], R138 ;  /* 0x002d288a01007387 */ /* 0x000fe20000100800 */
[----:B-1----:R-:W-:Y:S02]  /*20600*/  IMAD.MOV.U32 R143, RZ, RZ, R8 ;  /* 0x000000ffff8f7224 */ /* 0x002fe400078e0008 */
[----:B------:R-:W-:Y:S01]  /*20610*/  IMAD.MOV.U32 R142, RZ, RZ, R9 ;  /* 0x000000ffff8e7224 */ /* 0x000fe200078e0009 */
[----:B------:R1:W-:Y:S01]  /*20620*/  STL [R1+0x2d24], R135 ;  /* 0x002d248701007387 */ /* 0x0003e20000100800 */
[----:B------:R-:W-:-:S02]  /*20630*/  IMAD.MOV.U32 R131, RZ, RZ, R10 ;  /* 0x000000ffff837224 */ /* 0x000fc400078e000a */
[----:B------:R-:W-:Y:S01]  /*20640*/  IMAD.MOV.U32 R130, RZ, RZ, R11 ;  /* 0x000000ffff827224 */ /* 0x000fe200078e000b */
[----:B------:R4:W-:Y:S04]  /*20650*/  STL [R1+0x2d20], R134 ;  /* 0x002d208601007387 */ /* 0x0009e80000100800 */
[----:B------:R-:W2:Y:S04]  /*20660*/  LDL.LU.64 R8, [R1+0xb00] ;  /* 0x000b000001087983 */ /* 0x000ea80000300a00 */
[----:B------:R-:W2:Y:S04]  /*20670*/  LDL.LU.64 R10, [R1+0xb08] ;  /* 0x000b0800010a7983 */ /* 0x000ea80000300a00 */
[----:B------:R-:W-:Y:S04]  /*20680*/  STL [R1+0x2d3c], R130 ;  /* 0x002d3c8201007387 */ /* 0x000fe80000100800 */
[----:B------:R-:W-:Y:S01]  /*20690*/  STL [R1+0x2d38], R131 ;  /* 0x002d388301007387 */ /* 0x000fe20000100800 */
[----:B---3--:R-:W-:Y:S03]  /*206a0*/  HMMA.1688.F32.TF32 R4, R192, R164, R4 ;  /* 0x000000a4c004723c */ /* 0x008fe60000081004 */
[----:B------:R3:W-:Y:S04]  /*206b0*/  STL [R1+0x2d34], R142 ;  /* 0x002d348e01007387 */ /* 0x0007e80000100800 */
[----:B------:R1:W-:-:S12]  /*206c0*/  STL [R1+0x2d30], R143 ;  /* 0x002d308f01007387 */ /* 0x0003d80000100800 */
[----:B-1----:R-:W-:Y:S01]  /*206d0*/  IMAD.MOV.U32 R135, RZ, RZ, R4 ;  /* 0x000000ffff877224 */ /* 0x002fe200078e0004 */
[----:B----4-:R-:W-:Y:S01]  /*206e0*/  MOV R134, R5 ;  /* 0x0000000500867202 */ /* 0x010fe20000000f00 */
[----:B------:R-:W-:Y:S01]  /*206f0*/  IMAD.MOV.U32 R147, RZ, RZ, R6 ;  /* 0x000000ffff937224 */ /* 0x000fe200078e0006 */
[----:B------:R-:W4:Y:S01]  /*20700*/  LDL.LU.64 R4, [R1+0xb80] ;  /* 0x000b800001047983 */ /* 0x000f220000300a00 */
[----:B------:R-:W-:-:S03]  /*20710*/  IMAD.MOV.U32 R146, RZ, RZ, R7 ;  /* 0x000000ffff927224 */ /* 0x000fc600078e0007 */
[----:B------:R-:W4:Y:S04]  /*20720*/  LDL.LU.64 R6, [R1+0xb88] ;  /* 0x000b880001067983 */ /* 0x000f280000300a00 */
[----:B------:R-:W-:Y:S04]  /*20730*/  STL [R1+0x2d4c], R146 ;  /* 0x002d4c9201007387 */ /* 0x000fe80000100800 */
[----:B------:R-:W-:Y:S04]  /*20740*/  STL [R1+0x2d48], R147 ;  /* 0x002d489301007387 */ /* 0x000fe80000100800 */
[----:B------:R1:W-:Y:S04]  /*20750*/  STL [R1+0x2d44], R134 ;  /* 0x002d448601007387 */ /* 0x0003e80000100800 */
[----:B------:R1:W-:Y:S01]  /*20760*/  STL [R1+0x2d40], R135 ;  /* 0x002d408701007387 */ /* 0x0003e20000100800 */
[----:B--2---:R-:W-:-:S15]  /*20770*/  HMMA.1688.F32.TF32 R12, R192, R160, R12 ;  /* 0x000000a0c00c723c */ /* 0x004fde000008100c */
[----:B------:R-:W-:-:S04]  /*20780*/  NOP ;  /* 0x0000000000007918 */ /* 0x000fc80000000000 */
[----:B------:R-:W-:Y:S02]  /*20790*/  IMAD.MOV.U32 R150, RZ, RZ, R12 ;  /* 0x000000ffff967224 */ /* 0x000fe400078e000c */
[----:B------:R-:W-:Y:S02]  /*207a0*/  IMAD.MOV.U32 R151, RZ, RZ, R13 ;  /* 0x000000ffff977224 */ /* 0x000fe400078e000d */
[----:B------:R-:W-:Y:S01]  /*207b0*/  IMAD.MOV.U32 R154, RZ, RZ, R14 ;  /* 0x000000ffff9a7224 */ /* 0x000fe200078e000e */
[----:B------:R-:W2:Y:S01]  /*207c0*/  LDL.LU.64 R12, [R1+0xc00] ;  /* 0x000c0000010c7983 */ /* 0x000ea20000300a00 */
[----:B------:R-:W-:Y:S01]  /*207d0*/  IMAD.MOV.U32 R155, RZ, RZ, R15 ;  /* 0x000000ffff9b7224 */ /* 0x000fe200078e000f */
[----:B------:R-:W-:Y:S02]  /*207e0*/  HMMA.1688.F32.TF32 R8, R192, R156, R8 ;  /* 0x0000009cc008723c */ /* 0x000fe40000081008 */
[----:B------:R-:W2:Y:S04]  /*207f0*/  LDL.LU.64 R14, [R1+0xc08] ;  /* 0x000c0800010e7983 */ /* 0x000ea80000300a00 */
[----:B------:R-:W-:Y:S04]  /*20800*/  STL [R1+0x2d5c], R155 ;  /* 0x002d5c9b01007387 */ /* 0x000fe80000100800 */
[----:B------:R-:W-:Y:S04]  /*20810*/  STL [R1+0x2d58], R154 ;  /* 0x002d589a01007387 */ /* 0x000fe80000100800 */
[----:B------:R-:W-:Y:S04]  /*20820*/  STL [R1+0x2d54], R151 ;  /* 0x002d549701007387 */ /* 0x000fe80000100800 */
[----:B------:R1:W-:Y:S01]  /*20830*/  STL [R1+0x2d50], R150 ;  /* 0x002d509601007387 */ /* 0x0003e20000100800 */
[----:B---3--:R-:W-:-:S02]  /*20840*/  IMAD.MOV.U32 R142, RZ, RZ, R8 ;  /* 0x000000ffff8e7224 */ /* 0x008fc400078e0008 */
[----:B------:R-:W-:Y:S02]  /*20850*/  IMAD.MOV.U32 R143, RZ, RZ, R9 ;  /* 0x000000ffff8f7224 */ /* 0x000fe400078e0009 */
[----:B------:R-:W-:Y:S01]  /*20860*/  IMAD.MOV.U32 R139, RZ, RZ, R10 ;  /* 0x000000ffff8b7224 */ /* 0x000fe200078e000a */
[----:B------:R-:W3:Y:S01]  /*20870*/  LDL.LU.64 R8, [R1+0xc80] ;  /* 0x000c800001087983 */ /* 0x000ee20000300a00 */
[----:B------:R-:W-:-:S03]  /*20880*/  IMAD.MOV.U32 R138, RZ, RZ, R11 ;  /* 0x000000ffff8a7224 */ /* 0x000fc600078e000b */
[----:B------:R-:W3:Y:S04]  /*20890*/  LDL.LU.64 R10, [R1+0xc88] ;  /* 0x000c8800010a7983 */ /* 0x000ee80000300a00 */
[----:B------:R-:W-:Y:S01]  /*208a0*/  STL [R1+0x2d6c], R138 ;  /* 0x002d6c8a01007387 */ /* 0x000fe20000100800 */
[----:B----4-:R-:W-:Y:S03]  /*208b0*/  HMMA.1688.F32.TF32 R4, R192, R152, R4 ;  /* 0x00000098c004723c */ /* 0x010fe60000081004 */
[----:B------:R-:W-:Y:S04]  /*208c0*/  STL [R1+0x2d68], R139 ;  /* 0x002d688b01007387 */ /* 0x000fe80000100800 */
[----:B------:R4:W-:Y:S04]  /*208d0*/  STL [R1+0x2d64], R143 ;  /* 0x002d648f01007387 */ /* 0x0009e80000100800 */
[----:B------:R2:W-:Y:S08]  /*208e0*/  STL [R1+0x2d60], R142 ;  /* 0x002d608e01007387 */ /* 0x0005f00000100800 */
[----:B-1----:R-:W-:-:S02]  /*208f0*/  IMAD.MOV.U32 R134, RZ, RZ, R4 ;  /* 0x000000ffff867224 */ /* 0x002fc400078e0004 */
[----:B------:R-:W-:Y:S02]  /*20900*/  IMAD.MOV.U32 R135, RZ, RZ, R5 ;  /* 0x000000ffff877224 */ /* 0x000fe400078e0005 */
[----:B------:R-:W-:Y:S01]  /*20910*/  IMAD.MOV.U32 R130, RZ, RZ, R6 ;  /* 0x000000ffff827224 */ /* 0x000fe200078e0006 */
[----:B------:R-:W4:Y:S01]  /*20920*/  LDL.LU.64 R4, [R1+0xd10] ;  /* 0x000d100001047983 */ /* 0x000f220000300a00 */
[----:B------:R-:W-:-:S03]  /*20930*/  IMAD.MOV.U32 R131, RZ, RZ, R7 ;  /* 0x000000ffff837224 */ /* 0x000fc600078e0007 */
[----:B------:R-:W4:Y:S04]  /*20940*/  LDL.LU.64 R6, [R1+0xd18] ;  /* 0x000d180001067983 */ /* 0x000f280000300a00 */
[----:B------:R-:W-:Y:S04]  /*20950*/  STL [R1+0x2d7c], R131 ;  /* 0x002d7c8301007387 */ /* 0x000fe80000100800 */
[----:B------:R-:W-:Y:S04]  /*20960*/  STL [R1+0x2d78], R130 ;  /* 0x002d788201007387 */ /* 0x000fe80000100800 */
[----:B------:R-:W-:Y:S04]  /*20970*/  STL [R1+0x2d74], R135 ;  /* 0x002d748701007387 */ /* 0x000fe80000100800 */
[----:B------:R1:W-:Y:S04]  /*20980*/  STL [R1+0x2d70], R134 ;  /* 0x002d708601007387 */ /* 0x0003e80000100800 */
[----:B------:R-:W4:Y:S04]  /*20990*/  LDL.LU.64 R28, [R1+0xd90] ;  /* 0x000d9000011c7983 */ /* 0x000f280000300a00 */
[----:B------:R-:W4:Y:S01]  /*209a0*/  LDL.LU.64 R30, [R1+0xd98] ;  /* 0x000d9800011e7983 */ /* 0x000f220000300a00 */
[----:B--2---:R-:W-:-:S15]  /*209b0*/  HMMA.1688.F32.TF32 R12, R192, R148, R12 ;  /* 0x00000094c00c723c */ /* 0x004fde000008100c */
[----:B------:R-:W-:-:S04]  /*209c0*/  NOP ;  /* 0x0000000000007918 */ /* 0x000fc80000000000 */
[----:B------:R-:W-:Y:S02]  /*209d0*/  IMAD.MOV.U32 R147, RZ, RZ, R15 ;  /* 0x000000ffff937224 */ /* 0x000fe400078e000f */
[----:B------:R-:W-:Y:S02]  /*209e0*/  IMAD.MOV.U32 R146, RZ, RZ, R14 ;  /* 0x000000ffff927224 */ /* 0x000fe400078e000e */
[----:B------:R-:W-:Y:S02]  /*209f0*/  IMAD.MOV.U32 R150, RZ, RZ, R13 ;  /* 0x000000ffff967224 */ /* 0x000fe400078e000d */
[----:B------:R-:W-:Y:S01]  /*20a00*/  IMAD.MOV.U32 R151, RZ, RZ, R12 ;  /* 0x000000ffff977224 */ /* 0x000fe200078e000c */
[----:B---3--:R-:W-:Y:S01]  /*20a10*/  HMMA.1688.F32.TF32 R8, R192, R144, R8 ;  /* 0x00000090c008723c */ /* 0x008fe20000081008 */
[----:B------:R-:W-:Y:S04]  /*20a20*/  STL [R1+0x2d8c], R147 ;  /* 0x002d8c9301007387 */ /* 0x000fe80000100800 */
[----:B------:R-:W-:Y:S04]  /*20a30*/  STL [R1+0x2d88], R146 ;  /* 0x002d889201007387 */ /* 0x000fe80000100800 */
[----:B------:R-:W-:Y:S04]  /*20a40*/  STL [R1+0x2d84], R150 ;  /* 0x002d849601007387 */ /* 0x000fe80000100800 */
[----:B------:R-:W-:Y:S04]  /*20a50*/  STL [R1+0x2d80], R151 ;  /* 0x002d809701007387 */ /* 0x000fe80000100800 */
[----:B------:R-:W2:Y:S04]  /*20a60*/  LDL.LU.64 R24, [R1+0xe50] ;  /* 0x000e500001187983 */ /* 0x000ea80000300a00 */
[----:B------:R-:W2:Y:S04]  /*20a70*/  LDL.LU.64 R26, [R1+0xe58] ;  /* 0x000e5800011a7983 */ /* 0x000ea80000300a00 */
[----:B------:R-:W3:Y:S04]  /*20a80*/  LDL.LU.64 R20, [R1+0xe40] ;  /* 0x000e400001147983 */ /* 0x000ee80000300a00 */
[----:B------:R-:W3:Y:S01]  /*20a90*/  LDL.LU.64 R22, [R1+0xe48] ;  /* 0x000e480001167983 */ /* 0x000ee20000300a00 */
[----:B------:R-:W-:-:S02]  /*20aa0*/  IMAD.MOV.U32 R163, RZ, RZ, R11 ;  /* 0x000000ffffa37224 */ /* 0x000fc400078e000b */
[----:B------:R-:W-:Y:S02]  /*20ab0*/  IMAD.MOV.U32 R162, RZ, RZ, R10 ;  /* 0x000000ffffa27224 */ /* 0x000fe400078e000a */
[----:B------:R-:W-:Y:S02]  /*20ac0*/  IMAD.MOV.U32 R159, RZ, RZ, R9 ;  /* 0x000000ffff9f7224 */ /* 0x000fe400078e0009 */
[----:B------:R-:W-:Y:S01]  /*20ad0*/  IMAD.MOV.U32 R158, RZ, RZ, R8 ;  /* 0x000000ffff9e7224 */ /* 0x000fe200078e0008 */
[----:B------:R-:W-:Y:S04]  /*20ae0*/  STL [R1+0x2d9c], R163 ;  /* 0x002d9ca301007387 */ /* 0x000fe80000100800 */
[----:B------:R-:W-:Y:S04]  /*20af0*/  STL [R1+0x2d98], R162 ;  /* 0x002d98a201007387 */ /* 0x000fe80000100800 */
[----:B------:R-:W-:Y:S04]  /*20b00*/  STL [R1+0x2d94], R159 ;  /* 0x002d949f01007387 */ /* 0x000fe80000100800 */
[----:B------:R-:W-:Y:S04]  /*20b10*/  STL [R1+0x2d90], R158 ;  /* 0x002d909e01007387 */ /* 0x000fe80000100800 */
[----:B------:R-:W2:Y:S01]  /*20b20*/  LDL.LU.64 R16, [R1+0x990] ;  /* 0x0009900001107983 */ /* 0x000ea20000300a00 */
[----:B----4-:R-:W-:Y:S03]  /*20b30*/  HMMA.1688.F32.TF32 R4, R192, R140, R4 ;  /* 0x0000008cc004723c */ /* 0x010fe60000081004 */
[----:B------:R-:W2:Y:S04]  /*20b40*/  LDL.LU.64 R18, [R1+0x998] ;  /* 0x0009980001127983 */ /* 0x000ea80000300a00 */
[----:B------:R-:W4:Y:S04]  /*20b50*/  LDL.LU.64 R12, [R1+0x910] ;  /* 0x00091000010c7983 */ /* 0x000f280000300a00 */
[----:B------:R-:W4:Y:S04]  /*20b60*/  LDL.LU.64 R14, [R1+0x918] ;  /* 0x00091800010e7983 */ /* 0x000f280000300a00 */
[----:B------:R-:W4:Y:S04]  /*20b70*/  LDL.LU.64 R8, [R1+0x8c0] ;  /* 0x0008c00001087983 */ /* 0x000f280000300a00 */
[----:B------:R-:W4:Y:S01]  /*20b80*/  LDL.LU.64 R10, [R1+0x8c8] ;  /* 0x0008c800010a7983 */ /* 0x000f220000300a00 */
[----:B------:R-:W-:-:S02]  /*20b90*/  IMAD.MOV.U32 R143, RZ, RZ, R4 ;  /* 0x000000ffff8f7224 */ /* 0x000fc400078e0004 */
[----:B------:R-:W-:Y:S02]  /*20ba0*/  IMAD.MOV.U32 R142, RZ, RZ, R5 ;  /* 0x000000ffff8e7224 */ /* 0x000fe400078e0005 */
[----:B------:R-:W-:Y:S01]  /*20bb0*/  IMAD.MOV.U32 R155, RZ, RZ, R6 ;  /* 0x000000ffff9b7224 */ /* 0x000fe200078e0006 */
[----:B------:R-:W4:Y:S01]  /*20bc0*/  LDL.LU.64 R4, [R1+0x870] ;  /* 0x0008700001047983 */ /* 0x000f220000300a00 */
[----:B------:R-:W-:-:S03]  /*20bd0*/  IMAD.MOV.U32 R154, RZ, RZ, R7 ;  /* 0x000000ffff9a7224 */ /* 0x000fc600078e0007 */
[----:B------:R-:W4:Y:S01]  /*20be0*/  LDL.LU.64 R6, [R1+0x878] ;  /* 0x0008780001067983 */ /* 0x000f220000300a00 */
[----:B------:R-:W-:Y:S03]  /*20bf0*/  HMMA.1688.F32.TF32 R28, R192, R136, R28 ;  /* 0x00000088c01c723c */ /* 0x000fe6000008101c */
[----:B------:R-:W-:Y:S04]  /*20c00*/  STL [R1+0x2dac], R154 ;  /* 0x002dac9a01007387 */ /* 0x000fe80000100800 */
[----:B------:R-:W-:Y:S04]  /*20c10*/  STL [R1+0x2da8], R155 ;  /* 0x002da89b01007387 */ /* 0x000fe80000100800 */
[----:B------:R-:W-:Y:S04]  /*20c20*/  STL [R1+0x2da4], R142 ;  /* 0x002da48e01007387 */ /* 0x000fe80000100800 */
[----:B------:R-:W-:Y:S04]  /*20c30*/  STL [R1+0x2da0], R143 ;  /* 0x002da08f01007387 */ /* 0x000fe80000100800 */
[----:B-1----:R-:W-:-:S02]  /*20c40*/  IMAD.MOV.U32 R134, RZ, RZ, R29 ;  /* 0x000000ffff867224 */ /* 0x002fc400078e001d */
[----:B------:R-:W-:-:S03]  /*20c50*/  IMAD.MOV.U32 R135, RZ, RZ, R28 ;  /* 0x000000ffff877224 */ /* 0x000fc600078e001c */
[----:B------:R-:W-:Y:S04]  /*20c60*/  STL [R1+0x2db4], R134 ;  /* 0x002db48601007387 */ /* 0x000fe80000100800 */
[----:B------:R-:W-:Y:S01]  /*20c70*/  STL [R1+0x2db0], R135 ;  /* 0x002db08701007387 */ /* 0x000fe20000100800 */
[----:B---3--:R-:W-:-:S15]  /*20c80*/  HMMA.1688.F32.TF32 R20, R192, R128, R20 ;  /* 0x00000080c014723c */ /* 0x008fde0000081014 */
[----:B------:R-:W-:-:S04]  /*20c90*/  NOP ;  /* 0x0000000000007918 */ /* 0x000fc80000000000 */
[----:B------:R-:W-:Y:S02]  /*20ca0*/  IMAD.MOV.U32 R166, RZ, RZ, R20 ;  /* 0x000000ffffa67224 */ /* 0x000fe400078e0014 */
[----:B------:R-:W-:Y:S02]  /*20cb0*/  IMAD.MOV.U32 R167, RZ, RZ, R21 ;  /* 0x000000ffffa77224 */ /* 0x000fe400078e0015 */
[----:B------:R-:W-:Y:S02]  /*20cc0*/  IMAD.MOV.U32 R170, RZ, RZ, R22 ;  /* 0x000000ffffaa7224 */ /* 0x000fe400078e0016 */
[----:B------:R-:W-:Y:S02]  /*20cd0*/  IMAD.MOV.U32 R171, RZ, RZ, R23 ;  /* 0x000000ffffab7224 */ /* 0x000fe400078e0017 */
[C---:B--2---:R-:W-:Y:S08]  /*20ce0*/  HMMA.1688.F32.TF32 R20, R196.reuse, R188, R16 ;  /* 0x000000bcc414723c */ /* 0x044ff00000081010 */
[C---:B----4-:R-:W-:Y:S08]  /*20cf0*/  HMMA.1688.F32.TF32 R16, R196.reuse, R184, R12 ;  /* 0x000000b8c410723c */ /* 0x050ff0000008100c */
[C---:B------:R-:W-:Y:S03]  /*20d00*/  HMMA.1688.F32.TF32 R12, R196.reuse, R180, R8 ;  /* 0x000000b4c40c723c */ /* 0x040fe60000081008 */
[----:B------:R-:W-:Y:S04]  /*20d10*/  STL.64 [R1+0x1460], R20 ;  /* 0x0014601401007387 */ /* 0x000fe80000100a00 */
[----:B------:R-:W-:Y:S01]  /*20d20*/  STL.64 [R1+0x1468], R22 ;  /* 0x0014681601007387 */ /* 0x000fe20000100a00 */
[----:B------:R-:W-:Y:S03]  /*20d30*/  HMMA.1688.F32.TF32 R8, R196, R176, R4 ;  /* 0x000000b0c408723c */ /* 0x000fe60000081004 */
[----:B------:R1:W-:Y:S04]  /*20d40*/  STL.64 [R1+0x1450], R16 ;  /* 0x0014501001007387 */ /* 0x0003e80000100a00 */
[----:B------:R2:W-:Y:S04]  /*20d50*/  STL.64 [R1+0x1458], R18 ;  /* 0x0014581201007387 */ /* 0x0005e80000100a00 */
[----:B------:R-:W3:Y:S04]  /*20d60*/  LDL.LU.64 R4, [R1+0x810] ;  /* 0x0008100001047983 */ /* 0x000ee80000300a00 */
[----:B------:R4:W-:Y:S04]  /*20d70*/  STL.64 [R1+0x1440], R12 ;  /* 0x0014400c01007387 */ /* 0x0009e80000100a00 */
[----:B------:R1:W-:Y:S04]  /*20d80*/  STL.64 [R1+0x1448], R14 ;  /* 0x0014480e01007387 */ /* 0x0003e80000100a00 */
[----:B------:R-:W3:Y:S04]  /*20d90*/  LDL.LU.64 R6, [R1+0x818] ;  /* 0x0008180001067983 */ /* 0x000ee80000300a00 */
[----:B------:R1:W-:Y:S04]  /*20da0*/  STL.64 [R1+0x1430], R8 ;  /* 0x0014300801007387 */ /* 0x0003e80000100a00 */
[----:B------:R1:W-:Y:S04]  /*20db0*/  STL.64 [R1+0x1438], R10 ;  /* 0x0014380a01007387 */ /* 0x0003e80000100a00 */
[----:B------:R-:W3:Y:S04]  /*20dc0*/  LDL.LU.64 R208, [R1+0x7d0] ;  /* 0x0007d00001d07983 */ /* 0x000ee80000300a00 */
[----:B------:R-:W3:Y:S04]  /*20dd0*/  LDL.LU.64 R210, [R1+0x7d8] ;  /* 0x0007d80001d27983 */ /* 0x000ee80000300a00 */
[----:B------:R-:W3:Y:S04]  /*20de0*/  LDL.LU.64 R204, [R1+0xa20] ;  /* 0x000a200001cc7983 */ /* 0x000ee80000300a00 */
[----:B------:R-:W3:Y:S04]  /*20df0*/  LDL.LU.64 R206, [R1+0xa28] ;  /* 0x000a280001ce7983 */ /* 0x000ee80000300a00 */
[----:B------:R-:W3:Y:S04]  /*20e00*/  LDL.LU.64 R36, [R1+0xad0] ;  /* 0x000ad00001247983 */ /* 0x000ee80000300a00 */
[----:B------:R-:W3:Y:S04]  /*20e10*/  LDL.LU.64 R38, [R1+0xad8] ;  /* 0x000ad80001267983 */ /* 0x000ee80000300a00 */
[----:B------:R-:W3:Y:S04]  /*20e20*/  LDL.LU.64 R32, [R1+0x9a0] ;  /* 0x0009a00001207983 */ /* 0x000ee80000300a00 */
[----:B------:R-:W3:Y:S04]  /*20e30*/  LDL.LU.64 R34, [R1+0x9a8] ;  /* 0x0009a80001227983 */ /* 0x000ee80000300a00 */
[----:B-1----:R-:W3:Y:S01]  /*20e40*/  LDL.LU.64 R16, [R1+0x6d0] ;  /* 0x0006d00001107983 */ /* 0x002ee20000300a00 */
[----:B------:R-:W-:Y:S03]  /*20e50*/  HMMA.1688.F32.TF32 R24, R192, R132, R24 ;  /* 0x00000084c018723c */ /* 0x000fe60000081018 */
[----:B--2---:R-:W2:Y:S01]  /*20e60*/  LDL.LU.64 R18, [R1+0x6d8] ;  /* 0x0006d80001127983 */ /* 0x004ea20000300a00 */
[----:B------:R-:W-:-:S02]  /*20e70*/  IMAD.MOV.U32 R138, RZ, RZ, R30 ;  /* 0x000000ffff8a7224 */ /* 0x000fc400078e001e */
[----:B------:R-:W-:Y:S01]  /*20e80*/  IMAD.MOV.U32 R139, RZ, RZ, R31 ;  /* 0x000000ffff8b7224 */ /* 0x000fe200078e001f */
[----:B------:R-:W2:Y:S04]  /*20e90*/  LDL.LU.64 R28, [R1+0x620] ;  /* 0x00062000011c7983 */ /* 0x000ea80000300a00 */
[----:B------:R-:W2:Y:S04]  /*20ea0*/  LDL.LU.64 R30, [R1+0x628] ;  /* 0x00062800011e7983 */ /* 0x000ea80000300a00 */
[----:B------:R-:W-:Y:S04]  /*20eb0*/  LDS R192, [R0+UR10+0x80] ;  /* 0x0000800a00c07984 */ /* 0x000fe80008000800 */
[----:B------:R-:W-:Y:S01]  /*20ec0*/  IMAD.MOV.U32 R150, RZ, RZ, R24 ;  /* 0x000000ffff967224 */ /* 0x000fe200078e0018 */
[----:B------:R-:W-:Y:S01]  /*20ed0*/  LDS R194, [R0+UR10+0x1080] ;  /* 0x0010800a00c27984 */ /* 0x000fe20008000800 */
[----:B------:R-:W-:-:S02]  /*20ee0*/  IMAD.MOV.U32 R151, RZ, RZ, R25 ;  /* 0x000000ffff977224 */ /* 0x000fc400078e0019 */
[----:B------:R-:W-:Y:S01]  /*20ef0*/  IMAD.MOV.U32 R131, RZ, RZ, R26 ;  /* 0x000000ffff837224 */ /* 0x000fe200078e001a */
[----:B------:R-:W2:Y:S01]  /*20f00*/  LDL.LU.64 R24, [R1+0x5c0] ;  /* 0x0005c00001187983 */ /* 0x000ea20000300a00 */
[----:B------:R-:W-:-:S03]  /*20f10*/  IMAD.MOV.U32 R130, RZ, RZ, R27 ;  /* 0x000000ffff827224 */ /* 0x000fc600078e001b */
[----:B------:R-:W2:Y:S04]  /*20f20*/  LDL.LU.64 R26, [R1+0x5c8] ;  /* 0x0005c800011a7983 */ /* 0x000ea80000300a00 */
[----:B----4-:R-:W4:Y:S04]  /*20f30*/  LDL.LU.64 R12, [R1+0x3a0] ;  /* 0x0003a000010c7983 */ /* 0x010f280000300a00 */
[----:B------:R-:W4:Y:S04]  /*20f40*/  LDL.LU.64 R14, [R1+0x3a8] ;  /* 0x0003a800010e7983 */ /* 0x000f280000300a00 */
[----:B------:R-:W4:Y:S04]  /*20f50*/  LDL.LU.64 R20, [R1+0x390] ;  /* 0x0003900001147983 */ /* 0x000f280000300a00 */
[----:B------:R-:W4:Y:S04]  /*20f60*/  LDL.LU.64 R22, [R1+0x398] ;  /* 0x0003980001167983 */ /* 0x000f280000300a00 */
[----:B------:R-:W4:Y:S04]  /*20f70*/  LDL.LU.64 R8, [R1+0x280] ;  /* 0x0002800001087983 */ /* 0x000f280000300a00 */
[----:B------:R-:W4:Y:S04]  /*20f80*/  LDL.LU.64 R10, [R1+0x288] ;  /* 0x00028800010a7983 */ /* 0x000f280000300a00 */
[----:B------:R-:W-:Y:S04]  /*20f90*/  LDS R193, [R3+UR10+0x80] ;  /* 0x0000800a03c17984 */ /* 0x000fe80008000800 */
[----:B------:R-:W1:Y:S01]  /*20fa0*/  LDS R195, [R3+UR10+0x1080] ;  /* 0x0010800a03c37984 */ /* 0x000e620008000800 */
[----:B---3--:R-:W-:Y:S03]  /*20fb0*/  HMMA.1688.F32.TF32 R212, R196, R172, R4 ;  /* 0x000000acc4d4723c */ /* 0x008fe60000081004 */
[----:B------:R-:W3:Y:S04]  /*20fc0*/  LDL.LU.64 R4, [R1+0x30] ;  /* 0x0000300001047983 */ /* 0x000ee80000300a00 */
[----:B------:R-:W3:-:S12]  /*20fd0*/  LDL.LU.64 R6, [R1+0x38] ;  /* 0x0000380001067983 */ /* 0x000ed80000300a00 */
[----:B------:R-:W-:Y:S04]  /*20fe0*/  STL.64 [R1+0x1420], R212 ;  /* 0x001420d401007387 */ /* 0x000fe80000100a00 */
[----:B------:R1:W-:Y:S02]  /*20ff0*/  STL.64 [R1+0x1428], R214 ;  /* 0x001428d601007387 */ /* 0x0003e40000100a00 */
[C---:B-1----:R-:W-:Y:S08]  /*21000*/  HMMA.1688.F32.TF32 R212, R196.reuse, R168, R208 ;  /* 0x000000a8c4d4723c */ /* 0x042ff000000810d0 */
[C---:B------:R-:W-:Y:S08]  /*21010*/  HMMA.1688.F32.TF32 R208, R196.reuse, R164, R204 ;  /* 0x000000a4c4d0723c */ /* 0x040ff000000810cc */
[C---:B------:R-:W-:Y:S08]  /*21020*/  HMMA.1688.F32.TF32 R204, R196.reuse, R160, R36 ;  /* 0x000000a0c4cc723c */ /* 0x040ff00000081024 */
[C---:B------:R-:W-:Y:S08]  /*21030*/  HMMA.1688.F32.TF32 R36, R196.reuse, R156, R32 ;  /* 0x0000009cc424723c */ /* 0x040ff00000081020 */
[C---:B--2---:R-:W-:Y:S01]  /*21040*/  HMMA.1688.F32.TF32 R32, R196.reuse, R152, R16 ;  /* 0x00000098c420723c */ /* 0x044fe20000081010 */
[----:B------:R-:W-:Y:S04]  /*21050*/  STL.64 [R1+0x1410], R212 ;  /* 0x001410d401007387 */ /* 0x000fe80000100a00 */
[----:B------:R-:W-:Y:S04]  /*21060*/  STL.64 [R1+0x1418], R214 ;  /* 0x001418d601007387 */ /* 0x000fe80000100a00 */
[----:B------:R-:W-:Y:S04]  /*21070*/  STL.64 [R1+0x1400], R208 ;  /* 0x001400d001007387 */ /* 0x000fe80000100a00 */
[----:B------:R-:W-:Y:S04]  /*21080*/  STL.64 [R1+0x1408], R210 ;  /* 0x001408d201007387 */ /* 0x000fe80000100a00 */
[----:B------:R-:W-:Y:S04]  /*21090*/  STL.64 [R1+0x13f0], R204 ;  /* 0x0013f0cc01007387 */ /* 0x000fe80000100a00 */
[----:B------:R-:W-:Y:S04]  /*210a0*/  STL.64 [R1+0x13f8], R206 ;  /* 0x0013f8ce01007387 */ /* 0x000fe80000100a00 */
[----:B------:R-:W2:Y:S04]  /*210b0*/  LDL.LU.64 R16, [R1+0x270] ;  /* 0x0002700001107983 */ /* 0x000ea80000300a00 */
[----:B------:R-:W-:Y:S04]  /*210c0*/  STL.64 [R1+0x13e0], R36 ;  /* 0x0013e02401007387 */ /* 0x000fe80000100a00 */
[----:B------:R-:W-:Y:S04]  /*210d0*/  STL.64 [R1+0x13e8], R38 ;  /* 0x0013e82601007387 */ /* 0x000fe80000100a00 */
[----:B------:R-:W2:Y:S04]  /*210e0*/  LDL.LU.64 R18, [R1+0x278] ;  /* 0x0002780001127983 */ /* 0x000ea80000300a00 */
[----:B------:R-:W-:Y:S04]  /*210f0*/  STL.64 [R1+0x13d0], R32 ;  /* 0x0013d02001007387 */ /* 0x000fe80000100a00 */
[----:B------:R1:W-:Y:S02]  /*21100*/  STL.64 [R1+0x13d8], R34 ;  /* 0x0013d82201007387 */ /* 0x0003e40000100a00 */
[C---:B-1----:R-:W-:Y:S08]  /*21110*/  HMMA.1688.F32.TF32 R32, R196.reuse, R148, R28 ;  /* 0x00000094c420723c */ /* 0x042ff0000008101c */
[C---:B------:R-:W-:Y:S08]  /*21120*/  HMMA.1688.F32.TF32 R28, R196.reuse, R144, R24 ;  /* 0x00000090c41c723c */ /* 0x040ff00000081018 */
[C---:B----4-:R-:W-:Y:S03]  /*21130*/  HMMA.1688.F32.TF32 R24, R196.reuse, R140, R12 ;  /* 0x0000008cc418723c */ /* 0x050fe6000008100c */
[----:B------:R-:W-:Y:S04]  /*21140*/  STL.64 [R1+0x13c0], R32 ;  /* 0x0013c02001007387 */ /* 0x000fe80000100a00 */
[----:B------:R-:W-:Y:S04]  /*21150*/  STL.64 [R1+0x13c8], R34 ;  /* 0x0013c82201007387 */ /* 0x000fe80000100a00 */
[----:B------:R-:W4:Y:S04]  /*21160*/  LDL.LU.64 R12, [R1+0x260] ;  /* 0x00026000010c7983 */ /* 0x000f280000300a00 */
[----:B------:R-:W-:Y:S04]  /*21170*/  STL.64 [R1+0x13b0], R28 ;  /* 0x0013b01c01007387 */ /* 0x000fe80000100a00 */
[----:B------:R-:W-:Y:S04]  /*21180*/  STL.64 [R1+0x13b8], R30 ;  /* 0x0013b81e01007387 */ /* 0x000fe80000100a00 */
[----:B------:R-:W4:Y:S04]  /*21190*/  LDL.LU.64 R14, [R1+0x268] ;  /* 0x00026800010e7983 */ /* 0x000f280000300a00 */
[----:B------:R-:W-:Y:S04]  /*211a0*/  STL.64 [R1+0x13a0], R24 ;  /* 0x0013a01801007387 */ /* 0x000fe80000100a00 */
[----:B------:R1:W-:Y:S02]  /*211b0*/  STL.64 [R1+0x13a8], R26 ;  /* 0x0013a81a01007387 */ /* 0x0003e40000100a00 */
[C---:B-1----:R-:W-:Y:S08]  /*211c0*/  HMMA.1688.F32.TF32 R24, R196.reuse, R136, R20 ;  /* 0x00000088c418723c */ /* 0x042ff00000081014 */
[C---:B------:R-:W-:Y:S01]  /*211d0*/  HMMA.1688.F32.TF32 R20, R196.reuse, R132, R8 ;  /* 0x00000084c414723c */ /* 0x040fe20000081008 */
[----:B------:R-:W4:Y:S10]  /*211e0*/  LDL.LU.64 R8, [R1+0x50] ;  /* 0x0000500001087983 */ /* 0x000f340000300a00 */
[----:B------:R-:W-:Y:S04]  /*211f0*/  STL.64 [R1+0x1390], R24 ;  /* 0x0013901801007387 */ /* 0x000fe80000100a00 */
[----:B------:R-:W-:Y:S04]  /*21200*/  STL.64 [R1+0x1398], R26 ;  /* 0x0013981a01007387 */ /* 0x000fe80000100a00 */
[----:B------:R-:W4:Y:S04]  /*21210*/  LDL.LU.64 R10, [R1+0x58] ;  /* 0x00005800010a7983 */ /* 0x000f280000300a00 */
[----:B------:R-:W-:Y:S04]  /*21220*/  STL.64 [R1+0x1380], R20 ;  /* 0x0013801401007387 */ /* 0x000fe80000100a00 */
[----:B------:R3:W-:Y:S02]  /*21230*/  STL.64 [R1+0x1388], R22 ;  /* 0x0013881601007387 */ /* 0x0007e40000100a00 */
[----:B---3--:R-:W-:Y:S02]  /*21240*/  HMMA.1688.F32.TF32 R20, R196, R128, R4 ;  /* 0x00000080c414723c */ /* 0x008fe40000081004 */
[----:B------:R-:W3:Y:S04]  /*21250*/  LDL.LU.64 R4, [R1+0x40] ;  /* 0x0000400001047983 */ /* 0x000ee80000300a00 */
[----:B------:R-:W3:Y:S04]  /*21260*/  LDL.LU.64 R6, [R1+0x48] ;  /* 0x0000480001067983 */ /* 0x000ee80000300a00 */
[----:B------:R-:W-:Y:S04]  /*21270*/  LDS R196, [R200+UR10+0x80] ;  /* 0x0000800ac8c47984 */ /* 0x000fe80008000800 */
[----:B------:R1:W-:Y:S04]  /*21280*/  LDS R198, [R200+UR10+0x1080] ;  /* 0x0010800ac8c67984 */ /* 0x0003e80008000800 */
[----:B------:R-:W-:Y:S04]  /*21290*/  LDS R197, [R252+UR10+0x80] ;  /* 0x0000800afcc57984 */ /* 0x000fe80008000800 */
[----:B------:R1:W-:Y:S04]  /*212a0*/  STL.64 [R1+0x1370], R20 ;  /* 0x0013701401007387 */ /* 0x0003e80000100a00 */
[----:B------:R1:W-:Y:S04]  /*212b0*/  STL.64 [R1+0x1378], R22 ;  /* 0x0013781601007387 */ /* 0x0003e80000100a00 */
[----:B------:R-:W3:Y:S04]  /*212c0*/  LDL.LU.64 R208, [R1+0x5b0] ;  /* 0x0005b00001d07983 */ /* 0x000ee80000300a00 */
[----:B------:R-:W3:Y:S04]  /*212d0*/  LDL.LU.64 R210, [R1+0x5b8] ;  /* 0x0005b80001d27983 */ /* 0x000ee80000300a00 */
[----:B------:R-:W3:Y:S04]  /*212e0*/  LDL.LU.64 R204, [R1+0x610] ;  /* 0x0006100001cc7983 */ /* 0x000ee80000300a00 */
[----:B------:R-:W3:Y:S04]  /*212f0*/  LDL.LU.64 R206, [R1+0x618] ;  /* 0x0006180001ce7983 */ /* 0x000ee80000300a00 */
[----:B-1----:R-:W3:Y:S04]  /*21300*/  LDL.LU.64 R200, [R1+0x6c0] ;  /* 0x0006c00001c87983 */ /* 0x002ee80000300a00 */
        /* <DEDUP_REMOVED lines=11> */
[----:B------:R-:W-:Y:S01]  /*213c0*/  LDS R199, [R252+UR10+0x1080] ;  /* 0x0010800afcc77984 */ /* 0x000fe20008000800 */
[----:B--2---:R-:W-:-:S15]  /*213d0*/  HMMA.1688.F32.TF32 R16, R192, R188, R16 ;  /* 0x000000bcc010723c */ /* 0x004fde0000081010 */
[----:B------:R-:W-:-:S04]  /*213e0*/  NOP ;  /* 0x0000000000007918 */ /* 0x000fc80000000000 */
[----:B------:R-:W-:Y:S02]  /*213f0*/  IMAD.MOV.U32 R174, RZ, RZ, R16 ;  /* 0x000000ffffae7224 */ /* 0x000fe400078e0010 */
[----:B------:R-:W-:Y:S02]  /*21400*/  IMAD.MOV.U32 R186, RZ, RZ, R17 ;  /* 0x000000ffffba7224 */ /* 0x000fe400078e0011 */
[----:B------:R-:W-:Y:S01]  /*21410*/  IMAD.MOV.U32 R187, RZ, RZ, R18 ;  /* 0x000000ffffbb7224 */ /* 0x000fe200078e0012 */
[----:B------:R-:W2:Y:S01]  /*21420*/  LDL.LU.64 R16, [R1+0xd00] ;  /* 0x000d000001107983 */ /* 0x000ea20000300a00 */
[----:B------:R-:W-:-:S03]  /*21430*/  IMAD.MOV.U32 R182, RZ, RZ, R19 ;  /* 0x000000ffffb67224 */ /* 0x000fc600078e0013 */
[----:B------:R-:W2:Y:S01]  /*21440*/  LDL.LU.64 R18, [R1+0xd08] ;  /* 0x000d080001127983 */ /* 0x000ea20000300a00 */
[----:B----4-:R-:W-:-:S15]  /*21450*/  HMMA.1688.F32.TF32 R12, R192, R184, R12 ;  /* 0x000000b8c00c723c */ /* 0x010fde000008100c */
[----:B------:R-:W-:-:S04]  /*21460*/  NOP ;  /* 0x0000000000007918 */ /* 0x000fc80000000000 */
[----:B------:R-:W-:Y:S02]  /*21470*/  IMAD.MOV.U32 R159, RZ, RZ, R12 ;  /* 0x000000ffff9f7224 */ /* 0x000fe400078e000c */
[----:B------:R-:W-:Y:S02]  /*21480*/  IMAD.MOV.U32 R158, RZ, RZ, R13 ;  /* 0x000000ffff9e7224 */ /* 0x000fe400078e000d */
[----:B------:R-:W-:Y:S01]  /*21490*/  IMAD.MOV.U32 R147, RZ, RZ, R14 ;  /* 0x000000ffff937224 */ /* 0x000fe200078e000e */
[----:B------:R-:W4:Y:S01]  /*214a0*/  LDL.LU.64 R12, [R1+0xd80] ;  /* 0x000d8000010c7983 */ /* 0x000f220000300a00 */
[----:B------:R-:W-:-:S03]  /*214b0*/  IMAD.MOV.U32 R146, RZ, RZ, R15 ;  /* 0x000000ffff927224 */ /* 0x000fc600078e000f */
[----:B------:R-:W4:Y:S01]  /*214c0*/  LDL.LU.64 R14, [R1+0xd88] ;  /* 0x000d8800010e7983 */ /* 0x000f220000300a00 */
[----:B------:R-:W-:-:S15]  /*214d0*/  HMMA.1688.F32.TF32 R8, R192, R180, R8 ;  /* 0x000000b4c008723c */ /* 0x000fde0000081008 */
[----:B------:R-:W-:-:S04]  /*214e0*/  NOP ;  /* 0x0000000000007918 */ /* 0x000fc80000000000 */
[----:B------:R-:W-:Y:S02]  /*214f0*/  IMAD.MOV.U32 R142, RZ, RZ, R8 ;  /* 0x000000ffff8e7224 */ /* 0x000fe400078e0008 */
[----:B------:R-:W-:Y:S02]  /*21500*/  IMAD.MOV.U32 R143, RZ, RZ, R9 ;  /* 0x000000ffff8f7224 */ /* 0x000fe400078e0009 */
[----:B------:R-:W-:Y:S01]  /*21510*/  IMAD.MOV.U32 R163, RZ, RZ, R10 ;  /* 0x000000ffffa37224 */ /* 0x000fe200078e000a */
[----:B------:R-:W4:Y:S01]  /*21520*/  LDL.LU.64 R8, [R1+0xe30] ;  /* 0x000e300001087983 */ /* 0x000f220000300a00 */
[----:B------:R-:W-:-:S03]  /*21530*/  IMAD.MOV.U32 R162, RZ, RZ, R11 ;  /* 0x000000ffffa27224 */ /* 0x000fc600078e000b */
[----:B------:R-:W4:Y:S01]  /*21540*/  LDL.LU.64 R10, [R1+0xe38] ;  /* 0x000e3800010a7983 */ /* 0x000f220000300a00 */
[----:B---3--:R-:W-:-:S15]  /*21550*/  HMMA.1688.F32.TF32 R4, R192, R176, R4 ;  /* 0x000000b0c004723c */ /* 0x008fde0000081004 */
[----:B------:R-:W-:-:S04]  /*21560*/  NOP ;  /* 0x0000000000007918 */ /* 0x000fc80000000000 */
[----:B------:R-:W-:Y:S02]  /*21570*/  IMAD.MOV.U32 R183, RZ, RZ, R4 ;  /* 0x000000ffffb77224 */ /* 0x000fe400078e0004 */
[----:B------:R-:W-:Y:S02]  /*21580*/  IMAD.MOV.U32 R175, RZ, RZ, R5 ;  /* 0x000000ffffaf7224 */ /* 0x000fe400078e0005 */
[----:B------:R-:W-:Y:S01]  /*21590*/  IMAD.MOV.U32 R178, RZ, RZ, R6 ;  /* 0x000000ffffb27224 */ /* 0x000fe200078e0006 */
[----:B------:R-:W3:Y:S01]  /*215a0*/  LDL.LU.64 R4, [R1+0xe20] ;  /* 0x000e200001047983 */ /* 0x000ee20000300a00 */
[----:B------:R-:W-:-:S03]  /*215b0*/  IMAD.MOV.U32 R179, RZ, RZ, R7 ;  /* 0x000000ffffb37224 */ /* 0x000fc600078e0007 */
[----:B------:R-:W3:Y:S01]  /*215c0*/  LDL.LU.64 R6, [R1+0xe28] ;  /* 0x000e280001067983 */ /* 0x000ee20000300a00 */
[C---:B------:R-:W-:Y:S08]  /*215d0*/  HMMA.1688.F32.TF32 R204, R192.reuse, R168, R204 ;  /* 0x000000a8c0cc723c */ /* 0x040ff000000810cc */
[C---:B------:R-:W-:Y:S08]  /*215e0*/  HMMA.1688.F32.TF32 R200, R192.reuse, R164, R200 ;  /* 0x000000a4c0c8723c */ /* 0x040ff000000810c8 */
[C---:B------:R-:W-:Y:S08]  /*215f0*/  HMMA.1688.F32.TF32 R36, R192.reuse, R160, R36 ;  /* 0x000000a0c024723c */ /* 0x040ff00000081024 */
[C---:B------:R-:W-:Y:S08]  /*21600*/  HMMA.1688.F32.TF32 R32, R192.reuse, R156, R32 ;  /* 0x0000009cc020723c */ /* 0x040ff00000081020 */
[C---:B------:R-:W-:Y:S08]  /*21610*/  HMMA.1688.F32.TF32 R28, R192.reuse, R152, R28 ;  /* 0x00000098c01c723c */ /* 0x040ff0000008101c */
[C---:B------:R-:W-:Y:S01]  /*21620*/  HMMA.1688.F32.TF32 R24, R192.reuse, R148, R24 ;  /* 0x00000094c018723c */ /* 0x040fe20000081018 */
[----:B------:R-:W-:Y:S07]  /*21630*/  STL.64 [R1+0x410], R204 ;  /* 0x000410cc01007387 */ /* 0x000fee0000100a00 */
[C---:B------:R-:W-:Y:S01]  /*21640*/  HMMA.1688.F32.TF32 R20, R192.reuse, R144, R20 ;  /* 0x00000090c014723c */ /* 0x040fe20000081014 */
[----:B------:R-:W-:Y:S04]  /*21650*/  STL.64 [R1+0x418], R206 ;  /* 0x000418ce01007387 */ /* 0x000fe80000100a00 */
[----:B------:R-:W-:Y:S04]  /*21660*/  STL.64 [R1+0x400], R200 ;  /* 0x000400c801007387 */ /* 0x000fe80000100a00 */
[----:B------:R-:W-:Y:S04]  /*21670*/  STL.64 [R1+0x408], R202 ;  /* 0x000408ca01007387 */ /* 0x000fe80000100a00 */
[----:B------:R1:W-:Y:S04]  /*21680*/  STL.64 [R1+0x3f0], R36 ;  /* 0x0003f02401007387 */ /* 0x0003e80000100a00 */
[----:B------:R1:W-:Y:S04]  /*21690*/  STL.64 [R1+0x3f8], R38 ;  /* 0x0003f82601007387 */ /* 0x0003e80000100a00 */
[----:B------:R1:W-:Y:S04]  /*216a0*/  STL.64 [R1+0x3e0], R32 ;  /* 0x0003e02001007387 */ /* 0x0003e80000100a00 */
[----:B------:R1:W-:Y:S01]  /*216b0*/  STL.64 [R1+0x3e8], R34 ;  /* 0x0003e82201007387 */ /* 0x0003e20000100a00 */
[C---:B--2---:R-:W-:Y:S03]  /*216c0*/  HMMA.1688.F32.TF32 R16, R192.reuse, R140, R16 ;  /* 0x0000008cc010723c */ /* 0x044fe60000081010 */
[----:B------:R2:W-:Y:S04]  /*216d0*/  STL.64 [R1+0x3d0], R28 ;  /* 0x0003d01c01007387 */ /* 0x0005e80000100a00 */
[----:B------:R1:W-:Y:S04]  /*216e0*/  STL.64 [R1+0x3d8], R30 ;  /* 0x0003d81e01007387 */ /* 0x0003e80000100a00 */
[----:B------:R1:W-:Y:S04]  /*216f0*/  STL.64 [R1+0x3c0], R24 ;  /* 0x0003c01801007387 */ /* 0x0003e80000100a00 */
[----:B------:R1:W-:Y:S04]  /*21700*/  STL.64 [R1+0x3c8], R26 ;  /* 0x0003c81a01007387 */ /* 0x0003e80000100a00 */
[----:B------:R1:W-:Y:S04]  /*21710*/  STL.64 [R1+0x3b0], R20 ;  /* 0x0003b01401007387 */ /* 0x0003e80000100a00 */
[----:B------:R1:W-:Y:S04]  /*21720*/  STL.64 [R1+0x3b8], R22 ;  /* 0x0003b81601007387 */ /* 0x0003e80000100a00 */
[----:B------:R1:W-:Y:S04]  /*21730*/  STL.64 [R1+0x3a0], R16 ;  /* 0x0003a01001007387 */ /* 0x0003e80000100a00 */
[----:B------:R1:W-:Y:S01]  /*21740*/  STL.64 [R1+0x3a8], R18 ;  /* 0x0003a81201007387 */ /* 0x0003e20000100a00 */
[----:B----4-:R-:W-:-:S15]  /*21750*/  HMMA.1688.F32.TF32 R12, R192, R136, R12 ;  /* 0x00000088c00c723c */ /* 0x010fde000008100c */
[----:B------:R-:W-:-:S04]  /*21760*/  NOP ;  /* 0x0000000000007918 */ /* 0x000fc80000000000 */
[----:B------:R4:W-:Y:S04]  /*21770*/  STL.64 [R1+0x390], R12 ;  /* 0x0003900c01007387 */ /* 0x0009e80000100a00 */
[----:B------:R2:W-:Y:S04]  /*21780*/  STL.64 [R1+0x398], R14 ;  /* 0x0003980e01007387 */ /* 0x0005e80000100a00 */
[----:B-1----:R-:W4:Y:S01]  /*21790*/  LDL.LU.64 R36, [R1+0x970] ;  /* 0x0009700001247983 */ /* 0x002f220000300a00 */
[----:B------:R-:W-:-:S15]  /*217a0*/  HMMA.1688.F32.TF32 R8, R192, R132, R8 ;  /* 0x00000084c008723c */ /* 0x000fde0000081008 */
[----:B------:R-:W-:-:S04]  /*217b0*/  NOP ;  /* 0x0000000000007918 */ /* 0x000fc80000000000 */
[----:B------:R1:W-:Y:S04]  /*217c0*/  STL.64 [R1+0x380], R8 ;  /* 0x0003800801007387 */ /* 0x0003e80000100a00 */
[----:B------:R1:W-:Y:S04]  /*217d0*/  STL.64 [R1+0x388], R10 ;  /* 0x0003880a01007387 */ /* 0x0003e80000100a00 */
[----:B------:R-:W4:Y:S01]  /*217e0*/  LDL.LU.64 R38, [R1+0x978] ;  /* 0x0009780001267983 */ /* 0x000f220000300a00 */
[C---:B------:R-:W-:Y:S08]  /*217f0*/  HMMA.1688.F32.TF32 R208, R192.reuse, R172, R208 ;  /* 0x000000acc0d0723c */ /* 0x040ff000000810d0 */
[----:B---3--:R-:W-:Y:S11]  /*21800*/  HMMA.1688.F32.TF32 R4, R192, R128, R4 ;  /* 0x00000080c004723c */ /* 0x008ff60000081004 */
[----:B------:R-:W-:Y:S01]  /*21810*/  IMAD.MOV.U32 R134, RZ, RZ, R208 ;  /* 0x000000ffff867224 */ /* 0x000fe200078e00d0 */
[----:B------:R-:W-:Y:S01]  /*21820*/  LDS R192, [R0+UR10+0x100] ;  /* 0x0001000a00c07984 */ /* 0x000fe20008000800 */
[----:B------:R-:W-:-:S02]  /*21830*/  IMAD.MOV.U32 R135, RZ, RZ, R209 ;  /* 0x000000ffff877224 */ /* 0x000fc400078e00d1 */
[----:B------:R-:W-:Y:S01]  /*21840*/  IMAD.MOV.U32 R154, RZ, RZ, R210 ;  /* 0x000000ffff9a7224 */ /* 0x000fe200078e00d2 */
[----:B------:R-:W-:Y:S01]  /*21850*/  LDS R194, [R0+UR10+0x1100] ;  /* 0x0011000a00c27984 */ /* 0x000fe20008000800 */
[----:B------:R-:W-:-:S03]  /*21860*/  IMAD.MOV.U32 R155, RZ, RZ, R211 ;  /* 0x000000ffff9b7224 */ /* 0x000fc600078e00d3 */
[----:B------:R-:W-:Y:S04]  /*21870*/  LDS R193, [R3+UR10+0x100] ;  /* 0x0001000a03c17984 */ /* 0x000fe80008000800 */
[----:B------:R-:W3:Y:S04]  /*21880*/  LDS R195, [R3+UR10+0x1100] ;  /* 0x0011000a03c37984 */ /* 0x000ee80008000800 */
[----:B------:R1:W-:Y:S04]  /*21890*/  STL.64 [R1+0x370], R4 ;  /* 0x0003700401007387 */ /* 0x0003e80000100a00 */
[----:B------:R1:W-:Y:S04]  /*218a0*/  STL.64 [R1+0x378], R6 ;  /* 0x0003780601007387 */ /* 0x0003e80000100a00 */
[----:B------:R-:W4:Y:S04]  /*218b0*/  LDL.LU.64 R32, [R1+0x900] ;  /* 0x0009000001207983 */ /* 0x000f280000300a00 */
[----:B------:R-:W4:Y:S04]  /*218c0*/  LDL.LU.64 R34, [R1+0x908] ;  /* 0x0009080001227983 */ /* 0x000f280000300a00 */
[----:B--2---:R-:W2:Y:S04]  /*218d0*/  LDL.LU.64 R28, [R1+0x8b0] ;  /* 0x0008b000011c7983 */ /* 0x004ea80000300a00 */
        /* <DEDUP_REMOVED lines=8> */
[----:B------:R-:W4:Y:S04]  /*21960*/  LDL.LU.64 R14, [R1+0xa48] ;  /* 0x000a4800010e7983 */ /* 0x000f280000300a00 */
[----:B-1----:R-:W4:Y:S04]  /*21970*/  LDL.LU.64 R8, [R1+0xac0] ;  /* 0x000ac00001087983 */ /* 0x002f280000300a00 */
[----:B------:R-:W4:Y:S04]  /*21980*/  LDL.LU.64 R10, [R1+0xac8] ;  /* 0x000ac800010a7983 */ /* 0x000f280000300a00 */
        /* <DEDUP_REMOVED lines=12> */
[----:B------:R-:W4:Y:S04]  /*21a50*/  LDL.LU.64 R4, [R1] ;  /* 0x0000000001047983 */ /* 0x000f280000300a00 */
[----:B------:R-:W4:Y:S01]  /*21a60*/  LDL.LU.64 R6, [R1+0x8] ;  /* 0x0000080001067983 */ /* 0x000f220000300a00 */
[-C--:B---3--:R-:W-:Y:S08]  /*21a70*/  HMMA.1688.F32.TF32 R244, R192, R188.reuse, R244 ;  /* 0x000000bcc0f4723c */ /* 0x088ff000000810f4 */
[----:B------:R-:W-:-:S15]  /*21a80*/  HMMA.1688.F32.TF32 R36, R196, R188, R36 ;  /* 0x000000bcc424723c */ /* 0x000fde0000081024 */
[----:B------:R-:W-:-:S04]  /*21a90*/  NOP ;  /* 0x0000000000007918 */ /* 0x000fc80000000000 */
[----:B------:R-:W-:Y:S04]  /*21aa0*/  STL.64 [R1+0x1360], R36 ;  /* 0x0013602401007387 */ /* 0x000fe80000100a00 */
[----:B------:R1:W-:Y:S04]  /*21ab0*/  STL.64 [R1+0x1368], R38 ;  /* 0x0013682601007387 */ /* 0x0003e80000100a00 */
[----:B-1----:R-:W3:Y:S04]  /*21ac0*/  LDL.LU.64 R38, [R1+0x2e88] ;  /* 0x002e880001267983 */ /* 0x002ee80000300a00 */
[----:B------:R-:W3:Y:S01]  /*21ad0*/  LDL.LU.64 R36, [R1+0x2e80] ;  /* 0x002e800001247983 */ /* 0x000ee20000300a00 */
[C---:B------:R-:W-:Y:S08]  /*21ae0*/  HMMA.1688.F32.TF32 R32, R196.reuse, R184, R32 ;  /* 0x000000b8c420723c */ /* 0x040ff00000081020 */
[C---:B--2---:R-:W-:Y:S08]  /*21af0*/  HMMA.1688.F32.TF32 R28, R196.reuse, R180, R28 ;  /* 0x000000b4c41c723c */ /* 0x044ff0000008101c */
[C---:B------:R-:W-:Y:S08]  /*21b00*/  HMMA.1688.F32.TF32 R24, R196.reuse, R176, R24 ;  /* 0x000000b0c418723c */ /* 0x040ff00000081018 */
[C---:B------:R-:W-:Y:S01]  /*21b10*/  HMMA.1688.F32.TF32 R20, R196.reuse, R172, R20 ;  /* 0x000000acc414723c */ /* 0x040fe20000081014 */
[----:B------:R-:W-:Y:S07]  /*21b20*/  STL.64 [R1+0x1350], R32 ;  /* 0x0013502001007387 */ /* 0x000fee0000100a00 */
[C---:B------:R-:W-:Y:S01]  /*21b30*/  HMMA.1688.F32.TF32 R16, R196.reuse, R168, R16 ;  /* 0x000000a8c410723c */ /* 0x040fe20000081010 */
[----:B------:R1:W-:Y:S07]  /*21b40*/  STL.64 [R1+0x1358], R34 ;  /* 0x0013582201007387 */ /* 0x0003ee0000100a00 */
[C---:B----4-:R-:W-:Y:S01]  /*21b50*/  HMMA.1688.F32.TF32 R12, R196.reuse, R164, R12 ;  /* 0x000000a4c40c723c */ /* 0x050fe2000008100c */
[----:B-1----:R-:W2:Y:S04]  /*21b60*/  LDL.LU.64 R34, [R1+0x2e78] ;  /* 0x002e780001227983 */ /* 0x002ea80000300a00 */
[----:B------:R-:W2:Y:S03]  /*21b70*/  LDL.LU.64 R32, [R1+0x2e70] ;  /* 0x002e700001207983 */ /* 0x000ea60000300a00 */
[C---:B------:R-:W-:Y:S01]  /*21b80*/  HMMA.1688.F32.TF32 R8, R196.reuse, R160, R8 ;  /* 0x000000a0c408723c */ /* 0x040fe20000081008 */
[----:B------:R-:W-:Y:S04]  /*21b90*/  STL.64 [R1+0x1340], R28 ;  /* 0x0013401c01007387 */ /* 0x000fe80000100a00 */
[----:B------:R1:W-:Y:S03]  /*21ba0*/  STL.64 [R1+0x1348], R30 ;  /* 0x0013481e01007387 */ /* 0x0003e60000100a00 */
[C---:B------:R-:W-:Y:S01]  /*21bb0*/  HMMA.1688.F32.TF32 R220, R196.reuse, R156, R220 ;  /* 0x0000009cc4dc723c */ /* 0x040fe200000810dc */
[----:B-1----:R-:W4:Y:S04]  /*21bc0*/  LDL.LU.64 R30, [R1+0x2e68] ;  /* 0x002e6800011e7983 */ /* 0x002f280000300a00 */
[----:B------:R-:W4:Y:S04]  /*21bd0*/  LDL.LU.64 R28, [R1+0x2e60] ;  /* 0x002e6000011c7983 */ /* 0x000f280000300a00 */
[----:B------:R-:W-:Y:S04]  /*21be0*/  STL.64 [R1+0x1330], R24 ;  /* 0x0013301801007387 */ /* 0x000fe80000100a00 */
[----:B------:R1:W-:Y:S04]  /*21bf0*/  STL.64 [R1+0x1338], R26 ;  /* 0x0013381a01007387 */ /* 0x0003e80000100a00 */
[----:B-1----:R-:W2:Y:S04]  /*21c00*/  LDL.LU.64 R26, [R1+0x2e58] ;  /* 0x002e5800011a7983 */ /* 0x002ea80000300a00 */
[----:B------:R-:W2:Y:S04]  /*21c10*/  LDL.LU.64 R24, [R1+0x2e50] ;  /* 0x002e500001187983 */ /* 0x000ea80000300a00 */
        /* <DEDUP_REMOVED lines=17> */
[----:B------:R1:W-:Y:S02]  /*21d30*/  STL.64 [R1+0x12e8], R222 ;  /* 0x0012e8de01007387 */ /* 0x0003e40000100a00 */
[C---:B-1----:R-:W-:Y:S08]  /*21d40*/  HMMA.1688.F32.TF32 R220, R196.reuse, R152, R216 ;  /* 0x00000098c4dc723c */ /* 0x042ff000000810d8 */
[C---:B------:R-:W-:Y:S08]  /*21d50*/  HMMA.1688.F32.TF32 R216, R196.reuse, R148, R212 ;  /* 0x00000094c4d8723c */ /* 0x040ff000000810d4 */
[C---:B------:R-:W-:Y:S08]  /*21d60*/  HMMA.1688.F32.TF32 R212, R196.reuse, R144, R208 ;  /* 0x00000090c4d4723c */ /* 0x040ff000000810d0 */
[C---:B------:R-:W-:Y:S08]  /*21d70*/  HMMA.1688.F32.TF32 R208, R196.reuse, R140, R204 ;  /* 0x0000008cc4d0723c */ /* 0x040ff000000810cc */
[C---:B------:R-:W-:Y:S08]  /*21d80*/  HMMA.1688.F32.TF32 R204, R196.reuse, R136, R200 ;  /* 0x00000088c4cc723c */ /* 0x040ff000000810c8 */
[C---:B------:R-:W-:Y:S01]  /*21d90*/  HMMA.1688.F32.TF32 R200, R196.reuse, R132, R4 ;  /* 0x00000084c4c8723c */ /* 0x040fe20000081004 */
[----:B------:R1:W-:Y:S07]  /*21da0*/  STL.64 [R1+0x12d0], R220 ;  /* 0x0012d0dc01007387 */ /* 0x0003ee0000100a00 */
[----:B------:R-:W-:Y:S01]  /*21db0*/  HMMA.1688.F32.TF32 R4, R196, R128, R248 ;  /* 0x00000080c404723c */ /* 0x000fe200000810f8 */
[----:B------:R1:W-:Y:S04]  /*21dc0*/  STL.64 [R1+0x12d8], R222 ;  /* 0x0012d8de01007387 */ /* 0x0003e80000100a00 */
        /* <DEDUP_REMOVED lines=8> */
[----:B------:R-:W2:Y:S04]  /*21e50*/  LDL.LU.64 R248, [R1+0x6a0] ;  /* 0x0006a00001f87983 */ /* 0x000ea80000300a00 */
[----:B------:R1:W-:Y:S04]  /*21e60*/  STL.64 [R1+0x1280], R200 ;  /* 0x001280c801007387 */ /* 0x0003e80000100a00 */
[----:B------:R1:W-:Y:S04]  /*21e70*/  STL.64 [R1+0x1288], R202 ;  /* 0x001288ca01007387 */ /* 0x0003e80000100a00 */
[----:B------:R-:W2:Y:S04]  /*21e80*/  LDL.LU.64 R250, [R1+0x6a8] ;  /* 0x0006a80001fa7983 */ /* 0x000ea80000300a00 */
[----:B------:R3:W-:Y:S04]  /*21e90*/  STL.64 [R1+0x1270], R4 ;  /* 0x0012700401007387 */ /* 0x0007e80000100a00 */
[----:B------:R3:W-:Y:S04]  /*21ea0*/  STL.64 [R1+0x1278], R6 ;  /* 0x0012780601007387 */ /* 0x0007e80000100a00 */
        /* <DEDUP_REMOVED lines=12> */
[----:B---3--:R-:W3:Y:S04]  /*21f70*/  LDL.LU.64 R4, [R1+0xd70] ;  /* 0x000d700001047983 */ /* 0x008ee80000300a00 */
[----:B------:R-:W3:Y:S04]  /*21f80*/  LDL.LU.64 R6, [R1+0xd78] ;  /* 0x000d780001067983 */ /* 0x000ee80000300a00 */
[----:B------:R1:W-:Y:S04]  /*21f90*/  STL.64 [R1+0x360], R244 ;  /* 0x000360f401007387 */ /* 0x0003e80000100a00 */
[----:B------:R1:W-:Y:S01]  /*21fa0*/  STL.64 [R1+0x368], R246 ;  /* 0x000368f601007387 */ /* 0x0003e20000100a00 */
[C---:B------:R-:W-:Y:S03]  /*21fb0*/  HMMA.1688.F32.TF32 R240, R192.reuse, R184, R240 ;  /* 0x000000b8c0f0723c */ /* 0x040fe600000810f0 */
[----:B------:R-:W-:Y:S04]  /*21fc0*/  LDS R197, [R252+UR10+0x100] ;  /* 0x0001000afcc57984 */ /* 0x000fe80008000800 */
[----:B-1----:R-:W3:Y:S04]  /*21fd0*/  LDL.LU.64 R244, [R1+0x5f0] ;  /* 0x0005f00001f47983 */ /* 0x002ee80000300a00 */
[----:B------:R-:W3:Y:S01]  /*21fe0*/  LDL.LU.64 R246, [R1+0x5f8] ;  /* 0x0005f80001f67983 */ /* 0x000ee20000300a00 */
[C---:B------:R-:W-:Y:S07]  /*21ff0*/  HMMA.1688.F32.TF32 R232, R192.reuse, R180, R232 ;  /* 0x000000b4c0e8723c */ /* 0x040fee00000810e8 */
[----:B------:R-:W-:Y:S04]  /*22000*/  STL.64 [R1+0x350], R240 ;  /* 0x000350f001007387 */ /* 0x000fe80000100a00 */
[----:B------:R1:W-:Y:S08]  /*22010*/  STL.64 [R1+0x358], R242 ;  /* 0x000358f201007387 */ /* 0x0003f00000100a00 */
[----:B------:R-:W-:Y:S01]  /*22020*/  STL.64 [R1+0x340], R232 ;  /* 0x000340e801007387 */ /* 0x000fe20000100a00 */
[C---:B-1----:R-:W-:Y:S03]  /*22030*/  HMMA.1688.F32.TF32 R240, R192.reuse, R176, R228 ;  /* 0x000000b0c0f0723c */ /* 0x042fe600000810e4 */
[----:B------:R1:W-:Y:S05]  /*22040*/  STL.64 [R1+0x348], R234 ;  /* 0x000348ea01007387 */ /* 0x0003ea0000100a00 */
[C---:B-1----:R-:W-:Y:S11]  /*22050*/  HMMA.1688.F32.TF32 R232, R192.reuse, R172, R224 ;  /* 0x000000acc0e8723c */ /* 0x042ff600000810e0 */
[----:B------:R-:W-:Y:S04]  /*22060*/  STL.64 [R1+0x330], R240 ;  /* 0x000330f001007387 */ /* 0x000fe80000100a00 */
[----:B------:R-:W-:Y:S04]  /*22070*/  STL.64 [R1+0x338], R242 ;  /* 0x000338f201007387 */ /* 0x000fe80000100a00 */
[----:B------:R-:W-:Y:S04]  /*22080*/  STL.64 [R1+0x310], R232 ;  /* 0x000310e801007387 */ /* 0x000fe80000100a00 */
[----:B------:R-:W-:Y:S01]  /*22090*/  STL.64 [R1+0x318], R234 ;  /* 0x000318ea01007387 */ /* 0x000fe20000100a00 */
[C---:B--2---:R-:W-:Y:S08]  /*220a0*/  HMMA.1688.F32.TF32 R224, R192.reuse, R164, R248 ;  /* 0x000000a4c0e0723c */ /* 0x044ff000000810f8 */
[C---:B----4-:R-:W-:Y:S08]  /*220b0*/  HMMA.1688.F32.TF32 R220, R192.reuse, R160, R220 ;  /* 0x000000a0c0dc723c */ /* 0x050ff000000810dc */
[C---:B------:R-:W-:Y:S08]  /*220c0*/  HMMA.1688.F32.TF32 R216, R192.reuse, R156, R216 ;  /* 0x0000009cc0d8723c */ /* 0x040ff000000810d8 */
[C---:B------:R-:W-:Y:S08]  /*220d0*/  HMMA.1688.F32.TF32 R212, R192.reuse, R152, R212 ;  /* 0x00000098c0d4723c */ /* 0x040ff000000810d4 */
[C---:B------:R-:W-:Y:S08]  /*220e0*/  HMMA.1688.F32.TF32 R208, R192.reuse, R148, R208 ;  /* 0x00000094c0d0723c */ /* 0x040ff000000810d0 */
[C---:B------:R-:W-:Y:S08]  /*220f0*/  HMMA.1688.F32.TF32 R204, R192.reuse, R144, R204 ;  /* 0x00000090c0cc723c */ /* 0x040ff000000810cc */
[C---:B------:R-:W-:Y:S08]  /*22100*/  HMMA.1688.F32.TF32 R200, R192.reuse, R140, R200 ;  /* 0x0000008cc0c8723c */ /* 0x040ff000000810c8 */
[C---:B---3--:R-:W-:Y:S08]  /*22110*/  HMMA.1688.F32.TF32 R4, R192.reuse, R136, R4 ;  /* 0x00000088c004723c */ /* 0x048ff00000081004 */
[----:B------:R-:W-:-:S15]  /*22120*/  HMMA.1688.F32.TF32 R228, R192, R168, R244 ;  /* 0x000000a8c0e4723c */ /* 0x000fde00000810f4 */
[----:B------:R-:W-:-:S04]  /*22130*/  NOP ;  /* 0x0000000000007918 */ /* 0x000fc80000000000 */
        /* <DEDUP_REMOVED lines=13> */
[----:B------:R2:W-:Y:S04]  /*22210*/  STL.64 [R1+0x2a8], R206 ;  /* 0x0002a8ce01007387 */ /* 0x0005e80000100a00 */
[----:B-1----:R-:W3:Y:S04]  /*22220*/  LDL.LU.64 R204, [R1+0xe10] ;  /* 0x000e100001cc7983 */ /* 0x002ee80000300a00 */
[----:B------:R1:W-:Y:S04]  /*22230*/  STL.64 [R1+0x290], R200 ;  /* 0x000290c801007387 */ /* 0x0003e80000100a00 */
[----:B------:R4:W-:Y:S04]  /*22240*/  STL.64 [R1+0x298], R202 ;  /* 0x000298ca01007387 */ /* 0x0009e80000100a00 */
[----:B--2---:R-:W3:Y:S04]  /*22250*/  LDL.LU.64 R206, [R1+0xe18] ;  /* 0x000e180001ce7983 */ /* 0x004ee80000300a00 */
        /* <DEDUP_REMOVED lines=22> */
[----:B-1----:R-:W3:Y:S04]  /*223c0*/  LDL.LU.64 R200, [R1+0x690] ;  /* 0x0006900001c87983 */ /* 0x002ee80000300a00 */
[----:B----4-:R-:W4:Y:S04]  /*223d0*/  LDL.LU.64 R202, [R1+0x698] ;  /* 0x0006980001ca7983 */ /* 0x010f280000300a00 */
[----:B--2---:R-:W2:Y:S04]  /*223e0*/  LDL.LU.64 R4, [R1+0x5e0] ;  /* 0x0005e00001047983 */ /* 0x004ea80000300a00 */
[----:B------:R-:W2:Y:S01]  /*223f0*/  LDL.LU.64 R6, [R1+0x5e8] ;  /* 0x0005e80001067983 */ /* 0x000ea20000300a00 */
[----:B------:R-:W-:-:S05]  /*22400*/  LOP3.LUT R199, R0, 0x40, RZ, 0x3c, !PT ;  /* 0x0000004000c77812 */ /* 0x000fca00078e3cff */
[----:B------:R-:W-:Y:S04]  /*22410*/  LDS R196, [R199+UR10+0x100] ;  /* 0x0001000ac7c47984 */ /* 0x000fe80008000800 */
[----:B------:R-:W-:Y:S04]  /*22420*/  LDS R198, [R199+UR10+0x1100] ;  /* 0x0011000ac7c67984 */ /* 0x000fe80008000800 */
[----:B------:R-:W1:Y:S02]  /*22430*/  LDS R199, [R252+UR10+0x1100] ;  /* 0x0011000afcc77984 */ /* 0x000e640008000800 */
[C---:B-1----:R-:W-:Y:S08]  /*22440*/  HMMA.1688.F32.TF32 R124, R196.reuse, R144, R124 ;  /* 0x00000090c47c723c */ /* 0x042ff0000008107c */
[C---:B------:R-:W-:Y:S08]  /*22450*/  HMMA.1688.F32.TF32 R116, R196.reuse, R136, R116 ;  /* 0x00000088c474723c */ /* 0x040ff00000081074 */
[-C--:B------:R-:W-:Y:S08]  /*22460*/  HMMA.1688.F32.TF32 R112, R196, R132.reuse, R112 ;  /* 0x00000084c470723c */ /* 0x080ff00000081070 */
[C---:B---3--:R-:W-:Y:S08]  /*22470*/  HMMA.1688.F32.TF32 R204, R192.reuse, R132, R204 ;  /* 0x00000084c0cc723c */ /* 0x048ff000000810cc */
[----:B------:R-:W-:Y:S08]  /*22480*/  HMMA.1688.F32.TF32 R192, R192, R128, R208 ;  /* 0x00000080c0c0723c */ /* 0x000ff000000810d0 */
[C---:B------:R-:W-:Y:S03]  /*22490*/  HMMA.1688.F32.TF32 R212, R196.reuse, R188, R212 ;  /* 0x000000bcc4d4723c */ /* 0x040fe600000810d4 */
[----:B------:R-:W-:Y:S05]  /*224a0*/  STL.64 [R1+0x270], R204 ;  /* 0x000270cc01007387 */ /* 0x000fea0000100a00 */
[C---:B------:R-:W-:Y:S01]  /*224b0*/  HMMA.1688.F32.TF32 R216, R196.reuse, R184, R216 ;  /* 0x000000b8c4d8723c */ /* 0x040fe200000810d8 */
[----:B------:R1:W-:Y:S07]  /*224c0*/  STL.64 [R1+0x278], R206 ;  /* 0x000278ce01007387 */ /* 0x0003ee0000100a00 */
[C---:B------:R-:W-:Y:S01]  /*224d0*/  HMMA.1688.F32.TF32 R220, R196.reuse, R180, R220 ;  /* 0x000000b4c4dc723c */ /* 0x040fe200000810dc */
[----:B-1----:R-:W3:Y:S07]  /*224e0*/  LDL.LU.64 R206, [R1+0x2e08] ;  /* 0x002e080001ce7983 */ /* 0x002eee0000300a00 */
[C---:B------:R-:W-:Y:S01]  /*224f0*/  HMMA.1688.F32.TF32 R248, R196.reuse, R176, R248 ;  /* 0x000000b0c4f8723c */ /* 0x040fe200000810f8 */
[----:B------:R-:W3:Y:S04]  /*22500*/  LDL.LU.64 R204, [R1+0x2e00] ;  /* 0x002e000001cc7983 */ /* 0x000ee80000300a00 */
[----:B------:R-:W3:Y:S04]  /*22510*/  LDL.LU.64 R210, [R1+0x2df8] ;  /* 0x002df80001d27983 */ /* 0x000ee80000300a00 */
[----:B------:R-:W3:Y:S04]  /*22520*/  LDL.LU.64 R208, [R1+0x2df0] ;  /* 0x002df00001d07983 */ /* 0x000ee80000300a00 */
[----:B------:R-:W-:Y:S04]  /*22530*/  STL.64 [R1+0x260], R192 ;  /* 0x000260c001007387 */ /* 0x000fe80000100a00 */
[----:B------:R-:W-:Y:S04]  /*22540*/  STL.64 [R1+0x268], R194 ;  /* 0x000268c201007387 */ /* 0x000fe80000100a00 */
[----:B------:R-:W-:Y:S04]  /*22550*/  STL.64 [R1+0x1260], R212 ;  /* 0x001260d401007387 */ /* 0x000fe80000100a00 */
[----:B------:R1:W-:Y:S04]  /*22560*/  STL.64 [R1+0x1268], R214 ;  /* 0x001268d601007387 */ /* 0x0003e80000100a00 */
[----:B------:R-:W-:Y:S04]  /*22570*/  LDS R192, [R0+UR10+0x180] ;  /* 0x0001800a00c07984 */ /* 0x000fe80008000800 */
[----:B------:R-:W-:Y:S04]  /*22580*/  LDS R194, [R0+UR10+0x1180] ;  /* 0x0011800a00c27984 */ /* 0x000fe80008000800 */
[----:B-1----:R-:W3:Y:S04]  /*22590*/  LDL.LU.64 R214, [R1+0x2de8] ;  /* 0x002de80001d67983 */ /* 0x002ee80000300a00 */
[----:B------:R-:W3:Y:S04]  /*225a0*/  LDL.LU.64 R212, [R1+0x2de0] ;  /* 0x002de00001d47983 */ /* 0x000ee80000300a00 */
[----:B------:R-:W-:Y:S04]  /*225b0*/  STL.64 [R1+0x1250], R216 ;  /* 0x001250d801007387 */ /* 0x000fe80000100a00 */
[----:B------:R1:W-:Y:S04]  /*225c0*/  STL.64 [R1+0x1258], R218 ;  /* 0x001258da01007387 */ /* 0x0003e80000100a00 */
[----:B------:R-:W-:Y:S04]  /*225d0*/  LDS R193, [R3+UR10+0x180] ;  /* 0x0001800a03c17984 */ /* 0x000fe80008000800 */
[----:B------:R-:W2:Y:S04]  /*225e0*/  LDS R195, [R3+UR10+0x1180] ;  /* 0x0011800a03c37984 */ /* 0x000ea80008000800 */
[----:B-1----:R-:W3:Y:S04]  /*225f0*/  LDL.LU.64 R218, [R1+0x2dd8] ;  /* 0x002dd80001da7983 */ /* 0x002ee80000300a00 */
[----:B------:R-:W3:Y:S04]  /*22600*/  LDL.LU.64 R216, [R1+0x2dd0] ;  /* 0x002dd00001d87983 */ /* 0x000ee80000300a00 */
[----:B------:R-:W-:Y:S04]  /*22610*/  STL.64 [R1+0x1240], R220 ;  /* 0x001240dc01007387 */ /* 0x000fe80000100a00 */
[----:B------:R1:W-:Y:S04]  /*22620*/  STL.64 [R1+0x1248], R222 ;  /* 0x001248de01007387 */ /* 0x0003e80000100a00 */
[----:B-1----:R-:W3:Y:S04]  /*22630*/  LDL.LU.64 R222, [R1+0x2dc8] ;  /* 0x002dc80001de7983 */ /* 0x002ee80000300a00 */
[----:B------:R-:W3:Y:S04]  /*22640*/  LDL.LU.64 R220, [R1+0x2dc0] ;  /* 0x002dc00001dc7983 */ /* 0x000ee80000300a00 */
[----:B------:R-:W-:Y:S04]  /*22650*/  STL.64 [R1+0x1230], R248 ;  /* 0x001230f801007387 */ /* 0x000fe80000100a00 */
[----:B------:R1:W-:Y:S02]  /*22660*/  STL.64 [R1+0x1238], R250 ;  /* 0x001238fa01007387 */ /* 0x0003e40000100a00 */
[C---:B-1----:R-:W-:Y:S08]  /*22670*/  HMMA.1688.F32.TF32 R248, R196.reuse, R172, R244 ;  /* 0x000000acc4f8723c */ /* 0x042ff000000810f4 */
[C---:B------:R-:W-:Y:S08]  /*22680*/  HMMA.1688.F32.TF32 R244, R196.reuse, R168, R240 ;  /* 0x000000a8c4f4723c */ /* 0x040ff000000810f0 */
[C---:B------:R-:W-:Y:S08]  /*22690*/  HMMA.1688.F32.TF32 R240, R196.reuse, R164, R232 ;  /* 0x000000a4c4f0723c */ /* 0x040ff000000810e8 */
[C---:B------:R-:W-:Y:S08]  /*226a0*/  HMMA.1688.F32.TF32 R232, R196.reuse, R160, R228 ;  /* 0x000000a0c4e8723c */ /* 0x040ff000000810e4 */
[C---:B------:R-:W-:Y:S08]  /*226b0*/  HMMA.1688.F32.TF32 R228, R196.reuse, R156, R224 ;  /* 0x0000009cc4e4723c */ /* 0x040ff000000810e0 */
[C---:B----4-:R-:W-:Y:S01]  /*226c0*/  HMMA.1688.F32.TF32 R224, R196.reuse, R152, R200 ;  /* 0x00000098c4e0723c */ /* 0x050fe200000810c8 */
[----:B------:R-:W-:Y:S07]  /*226d0*/  STL.64 [R1+0x1220], R248 ;  /* 0x001220f801007387 */ /* 0x000fee0000100a00 */
[C---:B--2---:R-:W-:Y:S01]  /*226e0*/  HMMA.1688.F32.TF32 R200, R196.reuse, R148, R4 ;  /* 0x00000094c4c8723c */ /* 0x044fe20000081004 */
[----:B------:R-:W-:Y:S07]  /*226f0*/  STL.64 [R1+0x1228], R250 ;  /* 0x001228fa01007387 */ /* 0x000fee0000100a00 */
[----:B------:R-:W-:Y:S01]  /*22700*/  HMMA.1688.F32.TF32 R4, R196, R140, R120 ;  /* 0x0000008cc404723c */ /* 0x000fe20000081078 */
        /* <DEDUP_REMOVED lines=15> */
[----:B------:R2:W-:Y:S01]  /*22800*/  STL.64 [R1+0x11a8], R6 ;  /* 0x0011a80601007387 */ /* 0x0005e20000100a00 */
[----:B-1----:R-:W-:Y:S03]  /*22810*/  HMMA.1688.F32.TF32 R244, R192, R188, R104 ;  /* 0x000000bcc0f4723c */ /* 0x002fe60000081068 */
[----:B------:R-:W-:Y:S05]  /*22820*/  LDS R233, [R252+UR10+0x380] ;  /* 0x0003800afce97984 */ /* 0x000fea0008000800 */
[----:B--2---:R-:W-:Y:S01]  /*22830*/  HMMA.1688.F32.TF32 R4, R196, R128, R108 ;  /* 0x00000080c404723c */ /* 0x004fe2000008106c */
[----:B------:R1:W-:Y:S04]  /*22840*/  STL.64 [R1+0x1190], R116 ;  /* 0x0011907401007387 */ /* 0x0003e80000100a00 */
[----:B------:R2:W-:Y:S04]  /*22850*/  STL.64 [R1+0x1198], R118 ;  /* 0x0011987601007387 */ /* 0x0005e80000100a00 */
[----:B------:R-:W4:Y:S04]  /*22860*/  LDL.LU.64 R240, [R1+0x5d0] ;  /* 0x0005d00001f07983 */ /* 0x000f280000300a00 */
[----:B------:R1:W-:Y:S04]  /*22870*/  STL.64 [R1+0x1180], R112 ;  /* 0x0011807001007387 */ /* 0x0003e80000100a00 */
[----:B------:R1:W-:Y:S04]  /*22880*/  STL.64 [R1+0x1188], R114 ;  /* 0x0011887201007387 */ /* 0x0003e80000100a00 */
[----:B------:R-:W4:Y:S04]  /*22890*/  LDL.LU.64 R242, [R1+0x5d8] ;  /* 0x0005d80001f27983 */ /* 0x000f280000300a00 */
        /* <DEDUP_REMOVED lines=13> */
[----:B--2---:R-:W2:Y:S04]  /*22970*/  LDL.LU.64 R118, [R1+0xc58] ;  /* 0x000c580001767983 */ /* 0x004ea80000300a00 */
[----:B------:R-:W2:Y:S04]  /*22980*/  LDL.LU.64 R112, [R1+0xce0] ;  /* 0x000ce00001707983 */ /* 0x000ea80000300a00 */
[----:B------:R-:W2:Y:S04]  /*22990*/  LDL.LU.64 R114, [R1+0xce8] ;  /* 0x000ce80001727983 */ /* 0x000ea80000300a00 */
[----:B------:R-:W2:Y:S04]  /*229a0*/  LDL.LU.64 R4, [R1+0xd60] ;  /* 0x000d600001047983 */ /* 0x000ea80000300a00 */
[----:B------:R-:W2:Y:S01]  /*229b0*/  LDL.LU.64 R6, [R1+0xd68] ;  /* 0x000d680001067983 */ /* 0x000ea20000300a00 */
[----:B------:R-:W-:Y:S01]  /*229c0*/  HMMA.1688.F32.TF32 R196, R192, R184, R100 ;  /* 0x000000b8c0c4723c */ /* 0x000fe20000081064 */
[----:B------:R-:W-:-:S07]  /*229d0*/  LOP3.LUT R235, R0, 0x40, RZ, 0x3c, !PT ;  /* 0x0000004000eb7812 */ /* 0x000fce00078e3cff */
[C---:B------:R-:W-:Y:S01]  /*229e0*/  HMMA.1688.F32.TF32 R104, R192.reuse, R180, R96 ;  /* 0x000000b4c068723c */ /* 0x040fe20000081060 */
[----:B------:R-:W-:Y:S04]  /*229f0*/  STL.64 [R1+0x250], R244 ;  /* 0x000250f401007387 */ /* 0x000fe80000100a00 */
[----:B------:R-:W-:Y:S03]  /*22a00*/  LDS R108, [R235+UR10+0x180] ;  /* 0x0001800aeb6c7984 */ /* 0x000fe60008000800 */
[C---:B------:R-:W-:Y:S01]  /*22a10*/  HMMA.1688.F32.TF32 R100, R192.reuse, R176, R92 ;  /* 0x000000b0c064723c */ /* 0x040fe2000008105c */
[----:B------:R-:W-:Y:S04]  /*22a20*/  LDS R110, [R235+UR10+0x1180] ;  /* 0x0011800aeb6e7984 */ /* 0x000fe80008000800 */
[----:B------:R-:W-:Y:S03]  /*22a30*/  LDS R109, [R252+UR10+0x180] ;  /* 0x0001800afc6d7984 */ /* 0x000fe60008000800 */
[C---:B------:R-:W-:Y:S01]  /*22a40*/  HMMA.1688.F32.TF32 R96, R192.reuse, R172, R88 ;  /* 0x000000acc060723c */ /* 0x040fe20000081058 */
        /* <DEDUP_REMOVED lines=9> */
[----:B------:R-:W1:Y:S04]  /*22ae0*/  LDS R111, [R252+UR10+0x1180] ;  /* 0x0011800afc6f7984 */ /* 0x000e680008000800 */
[----:B------:R-:W-:Y:S04]  /*22af0*/  LDS R232, [R235+UR10+0x380] ;  /* 0x0003800aebe87984 */ /* 0x000fe80008000800 */
[----:B------:R-:W-:Y:S01]  /*22b00*/  LDS R234, [R235+UR10+0x1380] ;  /* 0x0013800aebea7984 */ /* 0x000fe20008000800 */
[C---:B----4-:R-:W-:Y:S08]  /*22b10*/  HMMA.1688.F32.TF32 R92, R192.reuse, R168, R240 ;  /* 0x000000a8c05c723c */ /* 0x050ff000000810f0 */
[C---:B---3--:R-:W-:Y:S01]  /*22b20*/  HMMA.1688.F32.TF32 R88, R192.reuse, R164, R228 ;  /* 0x000000a4c058723c */ /* 0x048fe200000810e4 */
[----:B------:R-:W-:Y:S10]  /*22b30*/  LDS R228, [R0+UR10+0x380] ;  /* 0x0003800a00e47984 */ /* 0x000ff40008000800 */
[----:B------:R-:W-:Y:S01]  /*22b40*/  STL.64 [R1+0x200], R92 ;  /* 0x0002005c01007387 */ /* 0x000fe20000100a00 */
[C---:B-1----:R-:W-:Y:S03]  /*22b50*/  HMMA.1688.F32.TF32 R96, R192.reuse, R160, R224 ;  /* 0x000000a0c060723c */ /* 0x042fe600000810e0 */
[----:B------:R1:W-:Y:S04]  /*22b60*/  STL.64 [R1+0x208], R94 ;  /* 0x0002085e01007387 */ /* 0x0003e80000100a00 */
[----:B------:R-:W-:Y:S01]  /*22b70*/  LDS R230, [R0+UR10+0x1380] ;  /* 0x0013800a00e67984 */ /* 0x000fe20008000800 */
[C---:B--2---:R-:W-:Y:S03]  /*22b80*/  HMMA.1688.F32.TF32 R4, R192.reuse, R136, R4 ;  /* 0x00000088c004723c */ /* 0x044fe60000081004 */
[----:B------:R-:W-:Y:S04]  /*22b90*/  STL.64 [R1+0x1f0], R88 ;  /* 0x0001f05801007387 */ /* 0x000fe80000100a00 */
[----:B------:R2:W-:Y:S01]  /*22ba0*/  STL.64 [R1+0x1f8], R90 ;  /* 0x0001f85a01007387 */ /* 0x0005e20000100a00 */
[C---:B-1----:R-:W-:Y:S03]  /*22bb0*/  HMMA.1688.F32.TF32 R92, R192.reuse, R156, R200 ;  /* 0x0000009cc05c723c */ /* 0x042fe600000810c8 */
[----:B------:R-:W-:Y:S04]  /*22bc0*/  LDS R229, [R3+UR10+0x380] ;  /* 0x0003800a03e57984 */ /* 0x000fe80008000800 */
[----:B------:R-:W-:Y:S01]  /*22bd0*/  LDS R231, [R3+UR10+0x1380] ;  /* 0x0013800a03e77984 */ /* 0x000fe20008000800 */
[C---:B--2---:R-:W-:Y:S03]  /*22be0*/  HMMA.1688.F32.TF32 R88, R192.reuse, R152, R124 ;  /* 0x00000098c058723c */ /* 0x044fe6000008107c */
[----:B------:R-:W-:Y:S04]  /*22bf0*/  STL.64 [R1+0x1e0], R96 ;  /* 0x0001e06001007387 */ /* 0x000fe80000100a00 */
[----:B------:R1:W-:Y:S04]  /*22c00*/  STL.64 [R1+0x1e8], R98 ;  /* 0x0001e86201007387 */ /* 0x0003e80000100a00 */
[----:B------:R-:W-:Y:S04]  /*22c10*/  STL.64 [R1+0x1d0], R92 ;  /* 0x0001d05c01007387 */ /* 0x000fe80000100a00 */
[----:B------:R2:W-:Y:S01]  /*22c20*/  STL.64 [R1+0x1d8], R94 ;  /* 0x0001d85e01007387 */ /* 0x0005e20000100a00 */
[C---:B-1----:R-:W-:Y:S03]  /*22c30*/  HMMA.1688.F32.TF32 R96, R192.reuse, R148, R120 ;  /* 0x00000094c060723c */ /* 0x042fe60000081078 */
[----:B------:R-:W-:Y:S04]  /*22c40*/  STL.64 [R1+0x1c0], R88 ;  /* 0x0001c05801007387 */ /* 0x000fe80000100a00 */
[----:B------:R1:W-:Y:S01]  /*22c50*/  STL.64 [R1+0x1c8], R90 ;  /* 0x0001c85a01007387 */ /* 0x0003e20000100a00 */
[C---:B--2---:R-:W-:Y:S08]  /*22c60*/  HMMA.1688.F32.TF32 R92, R192.reuse, R144, R116 ;  /* 0x00000090c05c723c */ /* 0x044ff00000081074 */
[C---:B-1----:R-:W-:Y:S03]  /*22c70*/  HMMA.1688.F32.TF32 R88, R192.reuse, R140, R112 ;  /* 0x0000008cc058723c */ /* 0x042fe60000081070 */
[----:B------:R-:W-:Y:S04]  /*22c80*/  STL.64 [R1+0x1b0], R96 ;  /* 0x0001b06001007387 */ /* 0x000fe80000100a00 */
[----:B------:R-:W-:Y:S04]  /*22c90*/  STL.64 [R1+0x1b8], R98 ;  /* 0x0001b86201007387 */ /* 0x000fe80000100a00 */
[----:B------:R-:W2:Y:S04]  /*22ca0*/  LDL.LU.64 R224, [R1+0xdf0] ;  /* 0x000df00001e07983 */ /* 0x000ea80000300a00 */
[----:B------:R-:W-:Y:S04]  /*22cb0*/  STL.64 [R1+0x1a0], R92 ;  /* 0x0001a05c01007387 */ /* 0x000fe80000100a00 */
[----:B------:R-:W-:Y:S04]  /*22cc0*/  STL.64 [R1+0x1a8], R94 ;  /* 0x0001a85e01007387 */ /* 0x000fe80000100a00 */
[----:B------:R-:W2:Y:S04]  /*22cd0*/  LDL.LU.64 R226, [R1+0xdf8] ;  /* 0x000df80001e27983 */ /* 0x000ea80000300a00 */
[----:B------:R1:W-:Y:S04]  /*22ce0*/  STL.64 [R1+0x190], R88 ;  /* 0x0001905801007387 */ /* 0x0003e80000100a00 */
[----:B------:R3:W-:Y:S04]  /*22cf0*/  STL.64 [R1+0x198], R90 ;  /* 0x0001985a01007387 */ /* 0x0007e80000100a00 */
[----:B-1----:R-:W4:Y:S04]  /*22d00*/  LDL.LU.64 R88, [R1+0xde0] ;  /* 0x000de00001587983 */ /* 0x002f280000300a00 */
[----:B---3--:R-:W4:Y:S04]  /*22d10*/  LDL.LU.64 R90, [R1+0xde8] ;  /* 0x000de800015a7983 */ /* 0x008f280000300a00 */
[----:B------:R1:W-:Y:S04]  /*22d20*/  STL.64 [R1+0x180], R4 ;  /* 0x0001800401007387 */ /* 0x0003e80000100a00 */
[----:B------:R3:W-:Y:S04]  /*22d30*/  STL.64 [R1+0x188], R6 ;  /* 0x0001880601007387 */ /* 0x0007e80000100a00 */
        /* <DEDUP_REMOVED lines=20> */
[----:B-1----:R-:W4:Y:S04]  /*22e80*/  LDL.LU.64 R4, [R1+0x70] ;  /* 0x0000700001047983 */ /* 0x002f280000300a00 */
[----:B---3--:R-:W3:Y:S01]  /*22e90*/  LDL.LU.64 R6, [R1+0x78] ;  /* 0x0000780001067983 */ /* 0x008ee20000300a00 */
[C---:B--2---:R-:W-:Y:S08]  /*22ea0*/  HMMA.1688.F32.TF32 R224, R192.reuse, R132, R224 ;  /* 0x00000084c0e0723c */ /* 0x044ff000000810e0 */
[----:B----4-:R-:W-:Y:S11]  /*22eb0*/  HMMA.1688.F32.TF32 R192, R192, R128, R88 ;  /* 0x00000080c0c0723c */ /* 0x010ff60000081058 */
[----:B------:R-:W-:Y:S04]  /*22ec0*/  STL.64 [R1+0x170], R224 ;  /* 0x000170e001007387 */ /* 0x000fe80000100a00 */
[----:B------:R-:W-:Y:S01]  /*22ed0*/  STL.64 [R1+0x178], R226 ;  /* 0x000178e201007387 */ /* 0x000fe20000100a00 */
[C---:B------:R-:W-:Y:S03]  /*22ee0*/  HMMA.1688.F32.TF32 R84, R108.reuse, R144, R84 ;  /* 0x000000906c54723c */ /* 0x040fe60000081054 */
[----:B------:R-:W-:Y:S04]  /*22ef0*/  LDS R88, [R0+UR10+0x200] ;  /* 0x0002000a00587984 */ /* 0x000fe80008000800 */
[----:B------:R-:W-:Y:S01]  /*22f00*/  LDS R90, [R0+UR10+0x1200] ;  /* 0x0012000a005a7984 */ /* 0x000fe20008000800 */
[C---:B------:R-:W-:Y:S03]  /*22f10*/  HMMA.1688.F32.TF32 R200, R108.reuse, R188, R200 ;  /* 0x000000bc6cc8723c */ /* 0x040fe600000810c8 */
[----:B------:R-:W-:Y:S04]  /*22f20*/  LDS R89, [R3+UR10+0x200] ;  /* 0x0002000a03597984 */ /* 0x000fe80008000800 */
[----:B------:R-:W-:Y:S04]  /*22f30*/  STL.64 [R1+0x160], R192 ;  /* 0x000160c001007387 */ /* 0x000fe80000100a00 */
[----:B------:R1:W-:Y:S01]  /*22f40*/  STL.64 [R1+0x168], R194 ;  /* 0x000168c201007387 */ /* 0x0003e20000100a00 */
[C---:B------:R-:W-:Y:S03]  /*22f50*/  HMMA.1688.F32.TF32 R80, R108.reuse, R140, R80 ;  /* 0x0000008c6c50723c */ /* 0x040fe60000081050 */
[----:B------:R-:W2:Y:S04]  /*22f60*/  LDS R91, [R3+UR10+0x1200] ;  /* 0x0012000a035b7984 */ /* 0x000ea80008000800 */
[----:B------:R-:W-:Y:S01]  /*22f70*/  LDS R224, [R235+UR10+0x280] ;  /* 0x0002800aebe07984 */ /* 0x000fe20008000800 */
[C---:B------:R-:W-:Y:S03]  /*22f80*/  HMMA.1688.F32.TF32 R124, R108.reuse, R180, R124 ;  /* 0x000000b46c7c723c */ /* 0x040fe6000008107c */
[----:B------:R-:W-:Y:S04]  /*22f90*/  LDS R226, [R235+UR10+0x1280] ;  /* 0x0012800aebe27984 */ /* 0x000fe80008000800 */
[----:B------:R-:W-:Y:S01]  /*22fa0*/  LDS R225, [R252+UR10+0x280] ;  /* 0x0002800afce17984 */ /* 0x000fe20008000800 */
[C---:B-1----:R-:W-:Y:S08]  /*22fb0*/  HMMA.1688.F32.TF32 R192, R108.reuse, R184, R196 ;  /* 0x000000b86cc0723c */ /* 0x042ff000000810c4 */
[C---:B------:R-:W-:Y:S08]  /*22fc0*/  HMMA.1688.F32.TF32 R120, R108.reuse, R176, R120 ;  /* 0x000000b06c78723c */ /* 0x040ff00000081078 */
[C---:B------:R-:W-:Y:S08]  /*22fd0*/  HMMA.1688.F32.TF32 R116, R108.reuse, R172, R116 ;  /* 0x000000ac6c74723c */ /* 0x040ff00000081074 */
[C---:B------:R-:W-:Y:S01]  /*22fe0*/  HMMA.1688.F32.TF32 R112, R108.reuse, R168, R112 ;  /* 0x000000a86c70723c */ /* 0x040fe20000081070 */
[----:B------:R-:W-:Y:S07]  /*22ff0*/  STL.64 [R1+0x1160], R200 ;  /* 0x001160c801007387 */ /* 0x000fee0000100a00 */
[C---:B------:R-:W-:Y:S01]  /*23000*/  HMMA.1688.F32.TF32 R104, R108.reuse, R164, R104 ;  /* 0x000000a46c68723c */ /* 0x040fe20000081068 */
[----:B------:R-:W-:Y:S07]  /*23010*/  STL.64 [R1+0x1168], R202 ;  /* 0x001168ca01007387 */ /* 0x000fee0000100a00 */
[C---:B------:R-:W-:Y:S01]  /*23020*/  HMMA.1688.F32.TF32 R100, R108.reuse, R160, R100 ;  /* 0x000000a06c64723c */ /* 0x040fe20000081064 */
[----:B------:R-:W-:Y:S07]  /*23030*/  STL.64 [R1+0x1150], R192 ;  /* 0x001150c001007387 */ /* 0x000fee0000100a00 */
[C---:B------:R-:W-:Y:S01]  /*23040*/  HMMA.1688.F32.TF32 R96, R108.reuse, R156, R96 ;  /* 0x0000009c6c60723c */ /* 0x040fe20000081060 */
[----:B------:R-:W-:Y:S07]  /*23050*/  STL.64 [R1+0x1158], R194 ;  /* 0x001158c201007387 */ /* 0x000fee0000100a00 */
[C---:B------:R-:W-:Y:S01]  /*23060*/  HMMA.1688.F32.TF32 R92, R108.reuse, R152, R92 ;  /* 0x000000986c5c723c */ /* 0x040fe2000008105c */
[----:B------:R-:W-:Y:S04]  /*23070*/  STL.64 [R1+0x1140], R124 ;  /* 0x0011407c01007387 */ /* 0x000fe80000100a00 */
[----:B------:R-:W-:Y:S03]  /*23080*/  STL.64 [R1+0x1148], R126 ;  /* 0x0011487e01007387 */ /* 0x000fe60000100a00 */
[C---:B---3--:R-:W-:Y:S01]  /*23090*/  HMMA.1688.F32.TF32 R4, R108.reuse, R148, R4 ;  /* 0x000000946c04723c */ /* 0x048fe20000081004 */
        /* <DEDUP_REMOVED lines=10> */
[----:B------:R4:W-:Y:S04]  /*23140*/  STL.64 [R1+0xe40], R96 ;  /* 0x000e406001007387 */ /* 0x0009e80000100a00 */
[----:B------:R2:W-:Y:S04]  /*23150*/  STL.64 [R1+0xe48], R98 ;  /* 0x000e486201007387 */ /* 0x0005e80000100a00 */
[----:B-1----:R-:W2:Y:S04]  /*23160*/  LDL.LU.64 R100, [R1+0x670] ;  /* 0x0006700001647983 */ /* 0x002ea80000300a00 */
[----:B------:R1:W-:Y:S04]  /*23170*/  STL.64 [R1+0xe30], R92 ;  /* 0x000e305c01007387 */ /* 0x0003e80000100a00 */
[----:B------:R1:W-:Y:S04]  /*23180*/  STL.64 [R1+0xe38], R94 ;  /* 0x000e385e01007387 */ /* 0x0003e80000100a00 */
[----:B---3--:R-:W3:Y:S04]  /*23190*/  LDL.LU.64 R102, [R1+0x678] ;  /* 0x0006780001667983 */ /* 0x008ee80000300a00 */
[----:B------:R1:W-:Y:S04]  /*231a0*/  STL.64 [R1+0xe20], R4 ;  /* 0x000e200401007387 */ /* 0x0003e80000100a00 */
[----:B------:R1:W-:Y:S04]  /*231b0*/  STL.64 [R1+0xe28], R6 ;  /* 0x000e280601007387 */ /* 0x0003e80000100a00 */
[----:B----4-:R-:W4:Y:S04]  /*231c0*/  LDL.LU.64 R96, [R1+0x720] ;  /* 0x0007200001607983 */ /* 0x010f280000300a00 */
[----:B--2---:R-:W4:Y:S04]  /*231d0*/  LDL.LU.64 R98, [R1+0x728] ;  /* 0x0007280001627983 */ /* 0x004f280000300a00 */
[----:B-1----:R-:W2:Y:S04]  /*231e0*/  LDL.LU.64 R92, [R1+0xa60] ;  /* 0x000a6000015c7983 */ /* 0x002ea80000300a00 */
[----:B------:R-:W2:Y:S04]  /*231f0*/  LDL.LU.64 R94, [R1+0xa68] ;  /* 0x000a6800015e7983 */ /* 0x000ea80000300a00 */
[----:B------:R-:W2:Y:S04]  /*23200*/  LDL.LU.64 R4, [R1+0xb40] ;  /* 0x000b400001047983 */ /* 0x000ea80000300a00 */
[----:B------:R-:W2:Y:S04]  /*23210*/  LDL.LU.64 R6, [R1+0xb48] ;  /* 0x000b480001067983 */ /* 0x000ea80000300a00 */
[----:B------:R1:W-:Y:S04]  /*23220*/  STL.64 [R1+0xe10], R84 ;  /* 0x000e105401007387 */ /* 0x0003e80000100a00 */
[----:B------:R1:W-:Y:S01]  /*23230*/  STL.64 [R1+0xe18], R86 ;  /* 0x000e185601007387 */ /* 0x0003e20000100a00 */
[C---:B------:R-:W-:Y:S03]  /*23240*/  HMMA.1688.F32.TF32 R76, R108.reuse, R136, R76 ;  /* 0x000000886c4c723c */ /* 0x040fe6000008104c */
[----:B------:R-:W-:Y:S04]  /*23250*/  LDS R227, [R252+UR10+0x1280] ;  /* 0x0012800afce37984 */ /* 0x000fe80008000800 */
[----:B-1----:R-:W2:Y:S04]  /*23260*/  LDL.LU.64 R84, [R1+0xbc0] ;  /* 0x000bc00001547983 */ /* 0x002ea80000300a00 */
[----:B------:R1:W-:Y:S04]  /*23270*/  STL.64 [R1+0xe00], R80 ;  /* 0x000e005001007387 */ /* 0x0003e80000100a00 */
[----:B------:R1:W-:Y:S04]  /*23280*/  STL.64 [R1+0xe08], R82 ;  /* 0x000e085201007387 */ /* 0x0003e80000100a00 */
[----:B------:R-:W2:Y:S04]  /*23290*/  LDL.LU.64 R86, [R1+0xbc8] ;  /* 0x000bc80001567983 */ /* 0x000ea80000300a00 */
[----:B------:R-:W-:Y:S04]  /*232a0*/  STL.64 [R1+0xdf0], R76 ;  /* 0x000df04c01007387 */ /* 0x000fe80000100a00 */
[----:B------:R1:W-:Y:S04]  /*232b0*/  STL.64 [R1+0xdf8], R78 ;  /* 0x000df84e01007387 */ /* 0x0003e80000100a00 */
[----:B-1----:R-:W2:Y:S04]  /*232c0*/  LDL.LU.64 R80, [R1+0xc40] ;  /* 0x000c400001507983 */ /* 0x002ea80000300a00 */
[----:B------:R-:W2:Y:S01]  /*232d0*/  LDL.LU.64 R82, [R1+0xc48] ;  /* 0x000c480001527983 */ /* 0x000ea20000300a00 */
[C---:B------:R-:W-:Y:S08]  /*232e0*/  HMMA.1688.F32.TF32 R76, R108.reuse, R132, R72 ;  /* 0x000000846c4c723c */ /* 0x040ff00000081048 */
[----:B------:R-:W-:Y:S01]  /*232f0*/  HMMA.1688.F32.TF32 R72, R108, R128, R68 ;  /* 0x000000806c48723c */ /* 0x000fe20000081044 */
[----:B------:R-:W-:Y:S04]  /*23300*/  LDS R68, [R235+UR10+0x200] ;  /* 0x0002000aeb447984 */ /* 0x000fe80008000800 */
[----:B------:R-:W-:Y:S04]  /*23310*/  LDS R70, [R235+UR10+0x1200] ;  /* 0x0012000aeb467984 */ /* 0x000fe80008000800 */
[----:B------:R-:W-:Y:S04]  /*23320*/  LDS R69, [R252+UR10+0x200] ;  /* 0x0002000afc457984 */ /* 0x000fe80008000800 */
[----:B------:R-:W-:Y:S04]  /*23330*/  STL.64 [R1+0xde0], R76 ;  /* 0x000de04c01007387 */ /* 0x000fe80000100a00 */
[----:B------:R1:W-:Y:S04]  /*23340*/  STL.64 [R1+0xde8], R78 ;  /* 0x000de84e01007387 */ /* 0x0003e80000100a00 */
[----:B------:R-:W-:Y:S04]  /*23350*/  STL.64 [R1+0xa80], R72 ;  /* 0x000a804801007387 */ /* 0x000fe80000100a00 */
[----:B------:R1:W-:Y:S02]  /*23360*/  STL.64 [R1+0xa88], R74 ;  /* 0x000a884a01007387 */ /* 0x0003e40000100a00 */
[C---:B-1----:R-:W-:Y:S02]  /*23370*/  HMMA.1688.F32.TF32 R76, R88.reuse, R188, R64 ;  /* 0x000000bc584c723c */ /* 0x042fe40000081040 */
[----:B------:R-:W1:Y:S06]  /*23380*/  LDS R71, [R252+UR10+0x1200] ;  /* 0x0012000afc477984 */ /* 0x000e6c0008000800 */
[C---:B------:R-:W-:Y:S08]  /*23390*/  HMMA.1688.F32.TF32 R72, R88.reuse, R184, R60 ;  /* 0x000000b85848723c */ /* 0x040ff0000008103c */
[C---:B------:R-:W-:Y:S08]  /*233a0*/  HMMA.1688.F32.TF32 R64, R88.reuse, R180, R56 ;  /* 0x000000b45840723c */ /* 0x040ff00000081038 */
[C---:B------:R-:W-:Y:S08]  /*233b0*/  HMMA.1688.F32.TF32 R60, R88.reuse, R176, R52 ;  /* 0x000000b0583c723c */ /* 0x040ff00000081034 */
[C---:B------:R-:W-:Y:S08]  /*233c0*/  HMMA.1688.F32.TF32 R56, R88.reuse, R172, R48 ;  /* 0x000000ac5838723c */ /* 0x040ff00000081030 */
        /* <DEDUP_REMOVED lines=12> */
[----:B------:R2:W-:Y:S01]  /*23490*/  STL.64 [R1+0x48], R54 ;  /* 0x0000483601007387 */ /* 0x0005e20000100a00 */
[C---:B---3--:R-:W-:Y:S08]  /*234a0*/  HMMA.1688.F32.TF32 R48, R88.reuse, R164, R100 ;  /* 0x000000a45830723c */ /* 0x048ff00000081064 */
[C---:B----4-:R-:W-:Y:S08]  /*234b0*/  HMMA.1688.F32.TF32 R56, R88.reuse, R160, R96 ;  /* 0x000000a05838723c */ /* 0x050ff00000081060 */
[C---:B--2---:R-:W-:Y:S03]  /*234c0*/  HMMA.1688.F32.TF32 R52, R88.reuse, R156, R92 ;  /* 0x0000009c5834723c */ /* 0x044fe6000008105c */
[----:B------:R-:W-:Y:S04]  /*234d0*/  STL.64 [R1+0x30], R48 ;  /* 0x0000303001007387 */ /* 0x000fe80000100a00 */
[----:B------:R2:W-:Y:S04]  /*234e0*/  STL.64 [R1+0x38], R50 ;  /* 0x0000383201007387 */ /* 0x0005e80000100a00 */
[----:B------:R-:W-:Y:S04]  /*234f0*/  STL.64 [R1+0x20], R56 ;  /* 0x0000203801007387 */ /* 0x000fe80000100a00 */
[----:B------:R-:W-:Y:S01]  /*23500*/  STL.64 [R1+0x28], R58 ;  /* 0x0000283a01007387 */ /* 0x000fe20000100a00 */
[C---:B--2---:R-:W-:Y:S03]  /*23510*/  HMMA.1688.F32.TF32 R48, R88.reuse, R152, R4 ;  /* 0x000000985830723c */ /* 0x044fe60000081004 */
[----:B------:R-:W2:Y:S04]  /*23520*/  LDL.LU.64 R4, [R1+0xcd0] ;  /* 0x000cd00001047983 */ /* 0x000ea80000300a00 */
[----:B------:R-:W-:Y:S04]  /*23530*/  STL.64 [R1+0x10], R52 ;  /* 0x0000103401007387 */ /* 0x000fe80000100a00 */
[----:B------:R-:W-:Y:S04]  /*23540*/  STL.64 [R1+0x18], R54 ;  /* 0x0000183601007387 */ /* 0x000fe80000100a00 */
[----:B------:R-:W2:Y:S01]  /*23550*/  LDL.LU.64 R6, [R1+0xcd8] ;  /* 0x000cd80001067983 */ /* 0x000ea20000300a00 */
[----:B------:R-:W-:Y:S03]  /*23560*/  HMMA.1688.F32.TF32 R248, R88, R148, R84 ;  /* 0x0000009458f8723c */ /* 0x000fe60000081054 */
[----:B------:R3:W-:Y:S04]  /*23570*/  STL.64 [R1], R48 ;  /* 0x0000003001007387 */ /* 0x0007e80000100a00 */
[----:B------:R4:W-:-:S12]  /*23580*/  STL.64 [R1+0x8], R50 ;  /* 0x0000083201007387 */ /* 0x0009d80000100a00 */
[----:B------:R-:W-:Y:S04]  /*23590*/  STL.64 [R1+0x2b08], R250 ;  /* 0x002b08fa01007387 */ /* 0x000fe80000100a00 */
[----:B------:R-:W-:Y:S04]  /*235a0*/  STL.64 [R1+0x2b00], R248 ;  /* 0x002b00f801007387 */ /* 0x000fe80000100a00 */
[----:B------:R-:W2:Y:S04]  /*235b0*/  LDL.LU.64 R96, [R1+0xd50] ;  /* 0x000d500001607983 */ /* 0x000ea80000300a00 */
[----:B------:R-:W2:Y:S04]  /*235c0*/  LDL.LU.64 R98, [R1+0xd58] ;  /* 0x000d580001627983 */ /* 0x000ea80000300a00 */
[----:B---3--:R-:W3:Y:S04]  /*235d0*/  LDL.LU.64 R48, [R1+0xdd0] ;  /* 0x000dd00001307983 */ /* 0x008ee80000300a00 */
[----:B----4-:R-:W3:Y:S04]  /*235e0*/  LDL.LU.64 R50, [R1+0xdd8] ;  /* 0x000dd80001327983 */ /* 0x010ee80000300a00 */
[----:B------:R-:W4:Y:S04]  /*235f0*/  LDL.LU.64 R52, [R1+0xdc0] ;  /* 0x000dc00001347983 */ /* 0x000f280000300a00 */
[----:B------:R-:W4:Y:S04]  /*23600*/  LDL.LU.64 R54, [R1+0xdc8] ;  /* 0x000dc80001367983 */ /* 0x000f280000300a00 */
[----:B------:R-:W4:Y:S04]  /*23610*/  LDL.LU.64 R104, [R1+0x920] ;  /* 0x0009200001687983 */ /* 0x000f280000300a00 */
[----:B------:R-:W4:Y:S04]  /*23620*/  LDL.LU.64 R106, [R1+0x928] ;  /* 0x00092800016a7983 */ /* 0x000f280000300a00 */
[----:B------:R-:W1:Y:S04]  /*23630*/  LDL.LU.64 R100, [R1+0x8d0] ;  /* 0x0008d00001647983 */ /* 0x000e680000300a00 */
[----:B------:R-:W1:Y:S01]  /*23640*/  LDL.LU.64 R102, [R1+0x8d8] ;  /* 0x0008d80001667983 */ /* 0x000e620000300a00 */
[C---:B------:R-:W-:Y:S03]  /*23650*/  HMMA.1688.F32.TF32 R244, R88.reuse, R144, R80 ;  /* 0x0000009058f4723c */ /* 0x040fe60000081050 */
        /* <DEDUP_REMOVED lines=14> */
[----:B------:R-:W-:Y:S04]  /*23740*/  STL.64 [R1+0x2b18], R246 ;  /* 0x002b18f601007387 */ /* 0x000fe80000100a00 */
[----:B------:R-:W-:Y:S04]  /*23750*/  STL.64 [R1+0x2b10], R244 ;  /* 0x002b10f401007387 */ /* 0x000fe80000100a00 */
[----:B------:R-:W4:Y:S04]  /*23760*/  LDL.LU.64 R56, [R1+0x660] ;  /* 0x0006600001387983 */ /* 0x000f280000300a00 */
[----:B------:R-:W4:Y:S01]  /*23770*/  LDL.LU.64 R58, [R1+0x668] ;  /* 0x00066800013a7983 */ /* 0x000f220000300a00 */
[----:B--2---:R-:W-:Y:S03]  /*23780*/  HMMA.1688.F32.TF32 R240, R88, R140, R4 ;  /* 0x0000008c58f0723c */ /* 0x004fe60000081004 */
[----:B------:R-:W2:Y:S04]  /*23790*/  LDL.LU.64 R4, [R1+0x150] ;  /* 0x0001500001047983 */ /* 0x000ea80000300a00 */
[----:B------:R-:W2:-:S12]  /*237a0*/  LDL.LU.64 R6, [R1+0x158] ;  /* 0x0001580001067983 */ /* 0x000e980000300a00 */
[----:B------:R-:W-:Y:S01]  /*237b0*/  STL.64 [R1+0x2b28], R242 ;  /* 0x002b28f201007387 */ /* 0x000fe20000100a00 */
[C---:B------:R-:W-:Y:S08]  /*237c0*/  HMMA.1688.F32.TF32 R236, R88.reuse, R136, R96 ;  /* 0x0000008858ec723c */ /* 0x040ff00000081060 */
[C---:B---3--:R-:W-:Y:S08]  /*237d0*/  HMMA.1688.F32.TF32 R48, R88.reuse, R132, R48 ;  /* 0x000000845830723c */ /* 0x048ff00000081030 */
[----:B----4-:R-:W-:Y:S01]  /*237e0*/  HMMA.1688.F32.TF32 R52, R88, R128, R52 ;  /* 0x000000805834723c */ /* 0x010fe20000081034 */
[----:B------:R-:W-:Y:S04]  /*237f0*/  STL.64 [R1+0x2b20], R240 ;  /* 0x002b20f001007387 */ /* 0x000fe80000100a00 */
[----:B------:R-:W-:Y:S04]  /*23800*/  STL.64 [R1+0x2b38], R238 ;  /* 0x002b38ee01007387 */ /* 0x000fe80000100a00 */
[----:B------:R-:W-:Y:S04]  /*23810*/  STL.64 [R1+0x2b30], R236 ;  /* 0x002b30ec01007387 */ /* 0x000fe80000100a00 */
[----:B------:R-:W-:Y:S04]  /*23820*/  STL.64 [R1+0x2b48], R50 ;  /* 0x002b483201007387 */ /* 0x000fe80000100a00 */
[----:B------:R1:W-:Y:S04]  /*23830*/  STL.64 [R1+0x2b40], R48 ;  /* 0x002b403001007387 */ /* 0x0003e80000100a00 */
[----:B------:R-:W-:Y:S04]  /*23840*/  STL.64 [R1+0x2b58], R54 ;  /* 0x002b583601007387 */ /* 0x000fe80000100a00 */
[----:B------:R3:W-:Y:S01]  /*23850*/  STL.64 [R1+0x2b50], R52 ;  /* 0x002b503401007387 */ /* 0x0007e20000100a00 */
[C---:B-1----:R-:W-:Y:S03]  /*23860*/  HMMA.1688.F32.TF32 R48, R68.reuse, R184, R100 ;  /* 0x000000b84430723c */ /* 0x042fe60000081064 */
[----:B------:R-:W-:Y:S04]  /*23870*/  LDS R96, [R0+UR10+0x280] ;  /* 0x0002800a00607984 */ /* 0x000fe80008000800 */
[----:B------:R-:W-:Y:S01]  /*23880*/  LDS R98, [R0+UR10+0x1280] ;  /* 0x0012800a00627984 */ /* 0x000fe20008000800 */
[C---:B---3--:R-:W-:Y:S03]  /*23890*/  HMMA.1688.F32.TF32 R52, R68.reuse, R188, R104 ;  /* 0x000000bc4434723c */ /* 0x048fe60000081068 */
[----:B------:R-:W-:Y:S04]  /*238a0*/  LDS R97, [R3+UR10+0x280] ;  /* 0x0002800a03617984 */ /* 0x000fe80008000800 */
[----:B------:R-:W1:Y:S01]  /*238b0*/  LDS R99, [R3+UR10+0x1280] ;  /* 0x0012800a03637984 */ /* 0x000e620008000800 */
[C---:B------:R-:W-:Y:S11]  /*238c0*/  HMMA.1688.F32.TF32 R88, R68.reuse, R180, R92 ;  /* 0x000000b44458723c */ /* 0x040ff6000008105c */
[----:B------:R-:W-:Y:S04]  /*238d0*/  STL.64 [R1+0xa70], R52 ;  /* 0x000a703401007387 */ /* 0x000fe80000100a00 */
[----:B------:R3:W-:Y:S04]  /*238e0*/  STL.64 [R1+0xa78], R54 ;  /* 0x000a783601007387 */ /* 0x0007e80000100a00 */
[----:B------:R-:W-:Y:S04]  /*238f0*/  STL.64 [R1+0xa60], R48 ;  /* 0x000a603001007387 */ /* 0x000fe80000100a00 */
[----:B------:R4:W-:Y:S01]  /*23900*/  STL.64 [R1+0xa68], R50 ;  /* 0x000a683201007387 */ /* 0x0009e20000100a00 */
[C---:B---3--:R-:W-:Y:S08]  /*23910*/  HMMA.1688.F32.TF32 R52, R68.reuse, R176, R84 ;  /* 0x000000b04434723c */ /* 0x048ff00000081054 */
[C---:B----4-:R-:W-:Y:S01]  /*23920*/  HMMA.1688.F32.TF32 R48, R68.reuse, R172, R80 ;  /* 0x000000ac4430723c */ /* 0x050fe20000081050 */
[----:B------:R-:W-:Y:S04]  /*23930*/  STL.64 [R1+0x5a0], R88 ;  /* 0x0005a05801007387 */ /* 0x000fe80000100a00 */
[----:B------:R-:W-:Y:S03]  /*23940*/  STL.64 [R1+0x5a8], R90 ;  /* 0x0005a85a01007387 */ /* 0x000fe60000100a00 */
[C---:B------:R-:W-:Y:S03]  /*23950*/  HMMA.1688.F32.TF32 R76, R68.reuse, R168, R76 ;  /* 0x000000a8444c723c */ /* 0x040fe6000008104c */
        /* <DEDUP_REMOVED lines=11> */
[----:B------:R-:W-:Y:S01]  /*23a10*/  STL.64 [R1+0xa40], R48 ;  /* 0x000a403001007387 */ /* 0x000fe20000100a00 */
[C---:B------:R-:W-:Y:S03]  /*23a20*/  HMMA.1688.F32.TF32 R44, R68.reuse, R144, R44 ;  /* 0x00000090442c723c */ /* 0x040fe6000008102c */
[----:B------:R2:W-:Y:S05]  /*23a30*/  STL.64 [R1+0xa48], R50 ;  /* 0x000a483201007387 */ /* 0x0005ea0000100a00 */
[C---:B---3--:R-:W-:Y:S01]  /*23a40*/  HMMA.1688.F32.TF32 R52, R68.reuse, R152, R56 ;  /* 0x000000984434723c */ /* 0x048fe20000081038 */
[----:B------:R-:W-:Y:S04]  /*23a50*/  STL.64 [R1+0xa30], R60 ;  /* 0x000a303c01007387 */ /* 0x000fe80000100a00 */
[----:B------:R-:W-:Y:S03]  /*23a60*/  STL.64 [R1+0xa38], R62 ;  /* 0x000a383e01007387 */ /* 0x000fe60000100a00 */
[C---:B------:R-:W-:Y:S08]  /*23a70*/  HMMA.1688.F32.TF32 R36, R68.reuse, R136, R36 ;  /* 0x000000884424723c */ /* 0x040ff00000081024 */
[C---:B------:R-:W-:Y:S03]  /*23a80*/  HMMA.1688.F32.TF32 R32, R68.reuse, R132, R32 ;  /* 0x000000844420723c */ /* 0x040fe60000081020 */
[----:B------:R-:W-:Y:S04]  /*23a90*/  STL.64 [R1+0x680], R52 ;  /* 0x0006803401007387 */ /* 0x000fe80000100a00 */
[----:B------:R-:W-:Y:S01]  /*23aa0*/  STL.64 [R1+0x688], R54 ;  /* 0x0006883601007387 */ /* 0x000fe20000100a00 */
[C---:B--2---:R-:W-:Y:S08]  /*23ab0*/  HMMA.1688.F32.TF32 R48, R68.reuse, R148, R4 ;  /* 0x000000944430723c */ /* 0x044ff00000081004 */
[----:B------:R-:W-:Y:S01]  /*23ac0*/  HMMA.1688.F32.TF32 R4, R68, R140, R40 ;  /* 0x0000008c4404723c */ /* 0x000fe20000081028 */
[----:B------:R-:W-:Y:S04]  /*23ad0*/  LDS R40, [R0+UR10+0x300] ;  /* 0x0003000a00287984 */ /* 0x000fe80008000800 */
[----:B------:R-:W-:Y:S03]  /*23ae0*/  LDS R42, [R0+UR10+0x1300] ;  /* 0x0013000a002a7984 */ /* 0x000fe60008000800 */
[C---:B-1----:R-:W-:Y:S01]  /*23af0*/  HMMA.1688.F32.TF32 R12, R96.reuse, R176, R12 ;  /* 0x000000b0600c723c */ /* 0x042fe2000008100c */
[----:B------:R-:W-:Y:S04]  /*23b00*/  LDS R41, [R3+UR10+0x300] ;  /* 0x0003000a03297984 */ /* 0x000fe80008000800 */
[----:B------:R-:W-:Y:S04]  /*23b10*/  STL.64 [R1+0x6a0], R48 ;  /* 0x0006a03001007387 */ /* 0x000fe80000100a00 */
[----:B------:R-:W-:Y:S04]  /*23b20*/  STL.64 [R1+0x6a8], R50 ;  /* 0x0006a83201007387 */ /* 0x000fe80000100a00 */
[----:B------:R-:W-:Y:S04]  /*23b30*/  STL.64 [R1+0x6c0], R44 ;  /* 0x0006c02c01007387 */ /* 0x000fe80000100a00 */
[----:B------:R-:W-:Y:S04]  /*23b40*/  STL.64 [R1+0x6c8], R46 ;  /* 0x0006c82e01007387 */ /* 0x000fe80000100a00 */
[----:B------:R-:W-:Y:S04]  /*23b50*/  STL.64 [R1+0x9b0], R4 ;  /* 0x0009b00401007387 */ /* 0x000fe80000100a00 */
[----:B------:R1:W-:Y:S04]  /*23b60*/  STL.64 [R1+0x9b8], R6 ;  /* 0x0009b80601007387 */ /* 0x0003e80000100a00 */
[----:B------:R-:W-:Y:S01]  /*23b70*/  STL.64 [R1+0x9a0], R36 ;  /* 0x0009a02401007387 */ /* 0x000fe20000100a00 */
[----:B------:R-:W-:Y:S03]  /*23b80*/  HMMA.1688.F32.TF32 R8, R96, R172, R8 ;  /* 0x000000ac6008723c */ /* 0x000fe60000081008 */
[----:B------:R-:W2:Y:S05]  /*23b90*/  LDS R43, [R3+UR10+0x1300] ;  /* 0x0013000a032b7984 */ /* 0x000eaa0008000800 */
[----:B-1----:R-:W-:Y:S01]  /*23ba0*/  HMMA.1688.F32.TF32 R4, R68, R128, R28 ;  /* 0x000000804404723c */ /* 0x002fe2000008101c */
[----:B------:R-:W-:Y:S04]  /*23bb0*/  STL.64 [R1+0x9a8], R38 ;  /* 0x0009a82601007387 */ /* 0x000fe80000100a00 */
[----:B------:R-:W3:Y:S04]  /*23bc0*/  LDL.LU.64 R44, [R1+0x140] ;  /* 0x00014000012c7983 */ /* 0x000ee80000300a00 */
[----:B------:R-:W-:Y:S04]  /*23bd0*/  STL.64 [R1+0x730], R32 ;  /* 0x0007302001007387 */ /* 0x000fe80000100a00 */
[----:B------:R-:W-:Y:S04]  /*23be0*/  STL.64 [R1+0x738], R34 ;  /* 0x0007382201007387 */ /* 0x000fe80000100a00 */
[----:B------:R-:W3:Y:S04]  /*23bf0*/  LDL.LU.64 R46, [R1+0x148] ;  /* 0x00014800012e7983 */ /* 0x000ee80000300a00 */
[----:B------:R1:W-:Y:S04]  /*23c00*/  STL.64 [R1+0x720], R4 ;  /* 0x0007200401007387 */ /* 0x0003e80000100a00 */
        /* <DEDUP_REMOVED lines=17> */
[----:B-1----:R-:W2:Y:S04]  /*23d20*/  LDL.LU.64 R4, [R1+0xdb0] ;  /* 0x000db00001047983 */ /* 0x002ea80000300a00 */
[----:B----4-:R-:W4:Y:S01]  /*23d30*/  LDL.LU.64 R6, [R1+0xdb8] ;  /* 0x000db80001067983 */ /* 0x010f220000300a00 */
[C---:B------:R-:W-:Y:S08]  /*23d40*/  HMMA.1688.F32.TF32 R28, R96.reuse, R188, R24 ;  /* 0x000000bc601c723c */ /* 0x040ff00000081018 */
[C---:B------:R-:W-:Y:S08]  /*23d50*/  HMMA.1688.F32.TF32 R32, R96.reuse, R184, R20 ;  /* 0x000000b86020723c */ /* 0x040ff00000081014 */
[C---:B------:R-:W-:Y:S03]  /*23d60*/  HMMA.1688.F32.TF32 R36, R96.reuse, R180, R16 ;  /* 0x000000b46024723c */ /* 0x040fe60000081010 */
        /* <DEDUP_REMOVED lines=10> */
[C---:B---3--:R-:W-:Y:S08]  /*23e10*/  HMMA.1688.F32.TF32 R44, R96.reuse, R168, R44 ;  /* 0x000000a8602c723c */ /* 0x048ff0000008102c */
[C---:B--2---:R-:W-:Y:S08]  /*23e20*/  HMMA.1688.F32.TF32 R56, R96.reuse, R164, R56 ;  /* 0x000000a46038723c */ /* 0x044ff00000081038 */
[C---:B------:R-:W-:Y:S03]  /*23e30*/  HMMA.1688.F32.TF32 R60, R96.reuse, R160, R60 ;  /* 0x000000a0603c723c */ /* 0x040fe6000008103c */
[----:B------:R-:W-:Y:S05]  /*23e40*/  STL.64 [R1+0x2bb8], R46 ;  /* 0x002bb82e01007387 */ /* 0x000fea0000100a00 */
[C---:B------:R-:W-:Y:S01]  /*23e50*/  HMMA.1688.F32.TF32 R64, R96.reuse, R156, R64 ;  /* 0x0000009c6040723c */ /* 0x040fe20000081040 */
[----:B------:R-:W-:Y:S04]  /*23e60*/  STL.64 [R1+0x2bb0], R44 ;  /* 0x002bb02c01007387 */ /* 0x000fe80000100a00 */
[----:B-1----:R-:W2:Y:S03]  /*23e70*/  LDL.LU.64 R8, [R1+0xda0] ;  /* 0x000da00001087983 */ /* 0x002ea60000300a00 */
[C---:B------:R-:W-:Y:S01]  /*23e80*/  HMMA.1688.F32.TF32 R68, R96.reuse, R152, R80 ;  /* 0x000000986044723c */ /* 0x040fe20000081050 */
[----:B------:R-:W2:Y:S07]  /*23e90*/  LDL.LU.64 R10, [R1+0xda8] ;  /* 0x000da800010a7983 */ /* 0x000eae0000300a00 */
[C---:B------:R-:W-:Y:S08]  /*23ea0*/  HMMA.1688.F32.TF32 R72, R96.reuse, R148, R72 ;  /* 0x000000946048723c */ /* 0x040ff00000081048 */
[C---:B------:R-:W-:Y:S01]  /*23eb0*/  HMMA.1688.F32.TF32 R80, R96.reuse, R144, R76 ;  /* 0x000000906050723c */ /* 0x040fe2000008104c */
[----:B------:R-:W-:Y:S07]  /*23ec0*/  STL.64 [R1+0x2bc8], R58 ;  /* 0x002bc83a01007387 */ /* 0x000fee0000100a00 */
[C---:B------:R-:W-:Y:S01]  /*23ed0*/  HMMA.1688.F32.TF32 R84, R96.reuse, R140, R52 ;  /* 0x0000008c6054723c */ /* 0x040fe20000081034 */
[----:B------:R-:W-:Y:S07]  /*23ee0*/  STL.64 [R1+0x2bc0], R56 ;  /* 0x002bc03801007387 */ /* 0x000fee0000100a00 */
        /* <DEDUP_REMOVED lines=14> */
[----:B------:R-:W-:Y:S01]  /*23fd0*/  STL.64 [R1+0x2c30], R88 ;  /* 0x002c305801007387 */ /* 0x000fe20000100a00 */
[----:B----4-:R-:W-:Y:S03]  /*23fe0*/  HMMA.1688.F32.TF32 R92, R96, R132, R4 ;  /* 0x00000084605c723c */ /* 0x010fe60000081004 */
[----:B------:R-:W3:Y:S04]  /*23ff0*/  LDL.LU.64 R28, [R1+0x60] ;  /* 0x00006000011c7983 */ /* 0x000ee80000300a00 */
[----:B------:R-:W3:Y:S04]  /*24000*/  LDL.LU.64 R30, [R1+0x68] ;  /* 0x00006800011e7983 */ /* 0x000ee80000300a00 */
[----:B------:R-:W4:Y:S04]  /*24010*/  LDL.LU.64 R24, [R1+0x130] ;  /* 0x0001300001187983 */ /* 0x000f280000300a00 */
[----:B------:R-:W4:Y:S04]  /*24020*/  LDL.LU.64 R26, [R1+0x138] ;  /* 0x00013800011a7983 */ /* 0x000f280000300a00 */
[----:B------:R-:W3:Y:S04]  /*24030*/  LDL.LU.64 R4, [R1+0x640] ;  /* 0x0006400001047983 */ /* 0x000ee80000300a00 */
[----:B------:R-:W3:Y:S04]  /*24040*/  LDL.LU.64 R6, [R1+0x648] ;  /* 0x0006480001067983 */ /* 0x000ee80000300a00 */
[----:B------:R-:W-:Y:S04]  /*24050*/  STL.64 [R1+0x2c48], R94 ;  /* 0x002c485e01007387 */ /* 0x000fe80000100a00 */
[----:B------:R-:W-:Y:S04]  /*24060*/  STL.64 [R1+0x2c40], R92 ;  /* 0x002c405c01007387 */ /* 0x000fe80000100a00 */
[----:B------:R-:W4:Y:S04]  /*24070*/  LDL.LU.64 R20, [R1+0x6f0] ;  /* 0x0006f00001147983 */ /* 0x000f280000300a00 */
[----:B------:R-:W4:Y:S04]  /*24080*/  LDL.LU.64 R22, [R1+0x6f8] ;  /* 0x0006f80001167983 */ /* 0x000f280000300a00 */
[----:B------:R-:W4:Y:S04]  /*24090*/  LDL.LU.64 R16, [R1+0x9e0] ;  /* 0x0009e00001107983 */ /* 0x000f280000300a00 */
[----:B------:R-:W4:Y:S04]  /*240a0*/  LDL.LU.64 R18, [R1+0x9e8] ;  /* 0x0009e80001127983 */ /* 0x000f280000300a00 */
[----:B------:R-:W4:Y:S04]  /*240b0*/  LDL.LU.64 R12, [R1+0xb20] ;  /* 0x000b2000010c7983 */ /* 0x000f280000300a00 */
[----:B------:R-:W4:Y:S01]  /*240c0*/  LDL.LU.64 R14, [R1+0xb28] ;  /* 0x000b2800010e7983 */ /* 0x000f220000300a00 */
[C---:B------:R-:W-:Y:S08]  /*240d0*/  HMMA.1688.F32.TF32 R100, R40.reuse, R188, R204 ;  /* 0x000000bc2864723c */ /* 0x040ff000000810cc */
[C---:B------:R-:W-:Y:S08]  /*240e0*/  HMMA.1688.F32.TF32 R104, R40.reuse, R184, R208 ;  /* 0x000000b82868723c */ /* 0x040ff000000810d0 */
[----:B------:R-:W-:Y:S08]  /*240f0*/  HMMA.1688.F32.TF32 R108, R40, R180, R212 ;  /* 0x000000b4286c723c */ /* 0x000ff000000810d4 */
[----:B--2---:R-:W-:Y:S01]  /*24100*/  HMMA.1688.F32.TF32 R96, R96, R128, R8 ;  /* 0x000000806060723c */ /* 0x004fe20000081008 */
[----:B------:R-:W2:Y:S04]  /*24110*/  LDL.LU.64 R8, [R1+0xba0] ;  /* 0x000ba00001087983 */ /* 0x000ea80000300a00 */
[----:B------:R-:W2:-:S14]  /*24120*/  LDL.LU.64 R10, [R1+0xba8] ;  /* 0x000ba800010a7983 */ /* 0x000e9c0000300a00 */
        /* <DEDUP_REMOVED lines=8> */
[C---:B---3--:R-:W-:Y:S03]  /*241b0*/  HMMA.1688.F32.TF32 R192, R40.reuse, R160, R4 ;  /* 0x000000a028c0723c */ /* 0x048fe60000081004 */
[----:B------:R-:W3:Y:S04]  /*241c0*/  LDL.LU.64 R4, [R1+0xc20] ;  /* 0x000c200001047983 */ /* 0x000ee80000300a00 */
[----:B------:R-:W3:Y:S01]  /*241d0*/  LDL.LU.64 R6, [R1+0xc28] ;  /* 0x000c280001067983 */ /* 0x000ee20000300a00 */
[C---:B----4-:R-:W-:Y:S08]  /*241e0*/  HMMA.1688.F32.TF32 R196, R40.reuse, R156, R20 ;  /* 0x0000009c28c4723c */ /* 0x050ff00000081014 */
[C---:B------:R-:W-:Y:S03]  /*241f0*/  HMMA.1688.F32.TF32 R200, R40.reuse, R152, R16 ;  /* 0x0000009828c8723c */ /* 0x040fe60000081010 */
[----:B------:R-:W-:Y:S04]  /*24200*/  STL [R1+0x2aa0], R192 ;  /* 0x002aa0c001007387 */ /* 0x000fe80000100800 */
[----:B------:R1:W-:Y:S01]  /*24210*/  STL [R1+0x2a9c], R193 ;  /* 0x002a9cc101007387 */ /* 0x0003e20000100800 */
[C---:B------:R-:W-:Y:S03]  /*24220*/  HMMA.1688.F32.TF32 R204, R40.reuse, R148, R12 ;  /* 0x0000009428cc723c */ /* 0x040fe6000008100c */
[----:B------:R4:W-:Y:S04]  /*24230*/  STL [R1+0x2a98], R194 ;  /* 0x002a98c201007387 */ /* 0x0009e80000100800 */
[----:B------:R1:W-:Y:S04]  /*24240*/  STL [R1+0x2a94], R195 ;  /* 0x002a94c301007387 */ /* 0x0003e80000100800 */
[----:B------:R-:W-:Y:S04]  /*24250*/  STL [R1+0x2aac], R196 ;  /* 0x002aacc401007387 */ /* 0x000fe80000100800 */
[----:B------:R-:W-:Y:S04]  /*24260*/  STL [R1+0x2aa8], R197 ;  /* 0x002aa8c501007387 */ /* 0x000fe80000100800 */
[----:B------:R-:W-:Y:S04]  /*24270*/  STL [R1+0x2aa4], R198 ;  /* 0x002aa4c601007387 */ /* 0x000fe80000100800 */
[----:B------:R1:W-:Y:S01]  /*24280*/  STL [R1+0x2a90], R199 ;  /* 0x002a90c701007387 */ /* 0x0003e20000100800 */
[C---:B------:R-:W-:Y:S03]  /*24290*/  HMMA.1688.F32.TF32 R120, R40.reuse, R168, R28 ;  /* 0x000000a82878723c */ /* 0x040fe6000008101c */
[----:B------:R-:W-:Y:S04]  /*242a0*/  STL [R1+0x2ab4], R200 ;  /* 0x002ab4c801007387 */ /* 0x000fe80000100800 */
[----:B------:R-:W-:Y:S04]  /*242b0*/  STL [R1+0x2ab0], R201 ;  /* 0x002ab0c901007387 */ /* 0x000fe80000100800 */
[----:B------:R1:W-:Y:S04]  /*242c0*/  STL [R1+0x2a8c], R202 ;  /* 0x002a8cca01007387 */ /* 0x0003e80000100800 */
[----:B------:R1:W-:Y:S04]  /*242d0*/  STL [R1+0x2a88], R203 ;  /* 0x002a88cb01007387 */ /* 0x0003e80000100800 */
[----:B------:R-:W4:Y:S04]  /*242e0*/  LDL.LU.64 R28, [R1+0xcb0] ;  /* 0x000cb000011c7983 */ /* 0x000f280000300a00 */
[----:B------:R-:W4:Y:S04]  /*242f0*/  LDL.LU.64 R30, [R1+0xcb8] ;  /* 0x000cb800011e7983 */ /* 0x000f280000300a00 */
[----:B------:R-:W-:Y:S04]  /*24300*/  STL [R1+0x2ac0], R204 ;  /* 0x002ac0cc01007387 */ /* 0x000fe80000100800 */
[----:B------:R-:W-:Y:S04]  /*24310*/  STL [R1+0x2abc], R205 ;  /* 0x002abccd01007387 */ /* 0x000fe80000100800 */
[----:B------:R-:W-:Y:S04]  /*24320*/  STL [R1+0x2ab8], R206 ;  /* 0x002ab8ce01007387 */ /* 0x000fe80000100800 */
[----:B------:R1:W-:Y:S04]  /*24330*/  STL [R1+0x2a84], R207 ;  /* 0x002a84cf01007387 */ /* 0x0003e80000100800 */
[----:B------:R-:W4:Y:S04]  /*24340*/  LDL.LU.64 R36, [R1+0xd30] ;  /* 0x000d300001247983 */ /* 0x000f280000300a00 */
[----:B------:R-:W4:Y:S04]  /*24350*/  LDL.LU.64 R38, [R1+0xd38] ;  /* 0x000d380001267983 */ /* 0x000f280000300a00 */
[----:B------:R-:W4:Y:S04]  /*24360*/  LDL.LU.64 R12, [R1+0xd20] ;  /* 0x000d2000010c7983 */ /* 0x000f280000300a00 */
[----:B------:R-:W4:Y:S01]  /*24370*/  LDL.LU.64 R14, [R1+0xd28] ;  /* 0x000d2800010e7983 */ /* 0x000f220000300a00 */
[C---:B------:R-:W-:Y:S08]  /*24380*/  HMMA.1688.F32.TF32 R124, R40.reuse, R164, R24 ;  /* 0x000000a4287c723c */ /* 0x040ff00000081018 */
[----:B--2---:R-:W-:-:S15]  /*24390*/  HMMA.1688.F32.TF32 R208, R40, R144, R8 ;  /* 0x0000009028d0723c */ /* 0x004fde0000081008 */
[----:B------:R-:W-:-:S04]  /*243a0*/  NOP ;  /* 0x0000000000007918 */ /* 0x000fc80000000000 */
[----:B------:R-:W-:Y:S04]  /*243b0*/  STL [R1+0x2acc], R208 ;  /* 0x002accd001007387 */ /* 0x000fe80000100800 */
[----:B------:R-:W-:Y:S04]  /*243c0*/  STL [R1+0x2ac8], R209 ;  /* 0x002ac8d101007387 */ /* 0x000fe80000100800 */
[----:B------:R-:W-:Y:S04]  /*243d0*/  STL [R1+0x2ac4], R210 ;  /* 0x002ac4d201007387 */ /* 0x000fe80000100800 */
[----:B------:R2:W-:Y:S04]  /*243e0*/  STL [R1+0x2a80], R211 ;  /* 0x002a80d301007387 */ /* 0x0005e80000100800 */
[----:B------:R-:W2:Y:S04]  /*243f0*/  LDL.LU.64 R24, [R1+0x80] ;  /* 0x0000800001187983 */ /* 0x000ea80000300a00 */
[----:B------:R-:W2:Y:S04]  /*24400*/  LDL.LU.64 R26, [R1+0x88] ;  /* 0x00008800011a7983 */ /* 0x000ea80000300a00 */
[----:B------:R-:W2:Y:S04]  /*24410*/  LDL.LU.64 R16, [R1+0xa0] ;  /* 0x0000a00001107983 */ /* 0x000ea80000300a00 */
[----:B------:R-:W2:Y:S04]  /*24420*/  LDL.LU.64 R18, [R1+0xa8] ;  /* 0x0000a80001127983 */ /* 0x000ea80000300a00 */
[----:B------:R-:W2:Y:S04]  /*24430*/  LDL.LU.64 R20, [R1+0xb0] ;  /* 0x0000b00001147983 */ /* 0x000ea80000300a00 */
[----:B------:R-:W2:Y:S01]  /*24440*/  LDL.LU.64 R22, [R1+0xb8] ;  /* 0x0000b80001167983 */ /* 0x000ea20000300a00 */
[C---:B---3--:R-:W-:Y:S03]  /*24450*/  HMMA.1688.F32.TF32 R212, R40.reuse, R140, R4 ;  /* 0x0000008c28d4723c */ /* 0x048fe60000081004 */
[----:B------:R-:W3:Y:S04]  /*24460*/  LDL.LU.64 R4, [R1+0xd0] ;  /* 0x0000d00001047983 */ /* 0x000ee80000300a00 */
[----:B------:R-:W3:Y:S04]  /*24470*/  LDL.LU.64 R6, [R1+0xd8] ;  /* 0x0000d80001067983 */ /* 0x000ee80000300a00 */
[----:B------:R-:W3:Y:S04]  /*24480*/  LDL.LU.64 R32, [R1+0xf0] ;  /* 0x0000f00001207983 */ /* 0x000ee80000300a00 */
[----:B------:R-:W3:Y:S04]  /*24490*/  LDL.LU.64 R34, [R1+0xf8] ;  /* 0x0000f80001227983 */ /* 0x000ee80000300a00 */
[----:B------:R-:W3:Y:S04]  /*244a0*/  LDL.LU.64 R8, [R1+0x100] ;  /* 0x0001000001087983 */ /* 0x000ee80000300a00 */
[----:B------:R-:W3:Y:S01]  /*244b0*/  LDL.LU.64 R10, [R1+0x108] ;  /* 0x00010800010a7983 */ /* 0x000ee20000300a00 */
[C---:B------:R-:W-:Y:S03]  /*244c0*/  HMMA.1688.F32.TF32 R112, R40.reuse, R176, R216 ;  /* 0x000000b02870723c */ /* 0x040fe600000810d8 */
[----:B------:R1:W-:Y:S04]  /*244d0*/  STL [R1+0x2adc], R212 ;  /* 0x002adcd401007387 */ /* 0x0003e80000100800 */
[----:B------:R1:W-:Y:S04]  /*244e0*/  STL [R1+0x2ad8], R213 ;  /* 0x002ad8d501007387 */ /* 0x0003e80000100800 */
[----:B------:R1:W-:Y:S04]  /*244f0*/  STL [R1+0x2ad4], R214 ;  /* 0x002ad4d601007387 */ /* 0x0003e80000100800 */
[----:B------:R1:W-:Y:S01]  /*24500*/  STL [R1+0x2ad0], R215 ;  /* 0x002ad0d701007387 */ /* 0x0003e20000100800 */
[C---:B------:R-:W-:Y:S08]  /*24510*/  HMMA.1688.F32.TF32 R116, R40.reuse, R172, R220 ;  /* 0x000000ac2874723c */ /* 0x040ff000000810dc */
[C---:B----4-:R-:W-:Y:S01]  /*24520*/  HMMA.1688.F32.TF32 R216, R40.reuse, R136, R28 ;  /* 0x0000008828d8723c */ /* 0x050fe2000008101c */
[----:B------:R-:W4:Y:S04]  /*24530*/  LDL.LU.64 R28, [R1+0x110] ;  /* 0x00011000011c7983 */ /* 0x000f280000300a00 */
[----:B------:R-:W4:Y:S03]  /*24540*/  LDL.LU.64 R30, [R1+0x118] ;  /* 0x00011800011e7983 */ /* 0x000f260000300a00 */
[C---:B------:R-:W-:Y:S11]  /*24550*/  HMMA.1688.F32.TF32 R220, R40.reuse, R132, R36 ;  /* 0x0000008428dc723c */ /* 0x040ff60000081024 */
[----:B------:R1:W-:Y:S04]  /*24560*/  STL [R1+0x2aec], R216 ;  /* 0x002aecd801007387 */ /* 0x0003e80000100800 */
[----:B------:R1:W-:Y:S04]  /*24570*/  STL [R1+0x2ae8], R217 ;  /* 0x002ae8d901007387 */ /* 0x0003e80000100800 */
[----:B------:R1:W-:Y:S04]  /*24580*/  STL [R1+0x2ae4], R218 ;  /* 0x002ae4da01007387 */ /* 0x0003e80000100800 */
[----:B------:R1:W-:Y:S01]  /*24590*/  STL [R1+0x2ae0], R219 ;  /* 0x002ae0db01007387 */ /* 0x0003e20000100800 */
[----:B------:R-:W-:Y:S03]  /*245a0*/  HMMA.1688.F32.TF32 R40, R40, R128, R12 ;  /* 0x000000802828723c */ /* 0x000fe6000008100c */
[----:B------:R1:W-:Y:S04]  /*245b0*/  STL [R1+0x2afc], R220 ;  /* 0x002afcdc01007387 */ /* 0x0003e80000100800 */
[----:B------:R1:W-:Y:S04]  /*245c0*/  STL [R1+0x2af8], R221 ;  /* 0x002af8dd01007387 */ /* 0x0003e80000100800 */
[----:B------:R1:W-:Y:S04]  /*245d0*/  STL [R1+0x2af4], R222 ;  /* 0x002af4de01007387 */ /* 0x0003e80000100800 */
[----:B------:R1:W-:Y:S04]  /*245e0*/  STL [R1+0x2af0], R223 ;  /* 0x002af0df01007387 */ /* 0x0003e80000100800 */
[----:B------:R-:W4:Y:S04]  /*245f0*/  LDL.LU.64 R12, [R1+0x120] ;  /* 0x00012000010c7983 */ /* 0x000f280000300a00 */
[----:B------:R-:W4:Y:S01]  /*24600*/  LDL.LU.64 R14, [R1+0x128] ;  /* 0x00012800010e7983 */ /* 0x000f220000300a00 */
[C---:B--2---:R-:W-:Y:S08]  /*24610*/  HMMA.1688.F32.TF32 R76, R228.reuse, R188, R24 ;  /* 0x000000bce44c723c */ /* 0x044ff00000081018 */
[C---:B---3--:R-:W-:Y:S01]  /*24620*/  HMMA.1688.F32.TF32 R24, R228.reuse, R176, R4 ;  /* 0x000000b0e418723c */ /* 0x048fe20000081004 */
[----:B------:R-:W2:Y:S04]  /*24630*/  LDL.LU.64 R4, [R1+0x630] ;  /* 0x0006300001047983 */ /* 0x000ea80000300a00 */
[----:B------:R-:W2:Y:S03]  /*24640*/  LDL.LU.64 R6, [R1+0x638] ;  /* 0x0006380001067983 */ /* 0x000ea60000300a00 */
[----:B------:R-:W-:-:S15]  /*24650*/  HMMA.1688.F32.TF32 R8, R228, R168, R8 ;  /* 0x000000a8e408723c */ /* 0x000fde0000081008 */
[----:B------:R-:W-:-:S04]  /*24660*/  NOP ;  /* 0x0000000000007918 */ /* 0x000fc80000000000 */
[----:B-1----:R-:W-:Y:S02]  /*24670*/  IMAD.MOV.U32 R193, RZ, RZ, R8 ;  /* 0x000000ffffc17224 */ /* 0x002fe400078e0008 */
[----:B------:R-:W-:Y:S02]  /*24680*/  IMAD.MOV.U32 R194, RZ, RZ, R9 ;  /* 0x000000ffffc27224 */ /* 0x000fe400078e0009 */
[----:B------:R-:W-:Y:S01]  /*24690*/  IMAD.MOV.U32 R195, RZ, RZ, R10 ;  /* 0x000000ffffc37224 */ /* 0x000fe200078e000a */
[----:B------:R-:W3:Y:S01]  /*246a0*/  LDL.LU.64 R8, [R1+0x6e0] ;  /* 0x0006e00001087983 */ /* 0x000ee20000300a00 */
[----:B------:R-:W-:-:S03]  /*246b0*/  IMAD.MOV.U32 R199, RZ, RZ, R11 ;  /* 0x000000ffffc77224 */ /* 0x000fc600078e000b */
[----:B------:R-:W3:Y:S01]  /*246c0*/  LDL.LU.64 R10, [R1+0x6e8] ;  /* 0x0006e800010a7983 */ /* 0x000ee20000300a00 */
[C---:B------:R-:W-:Y:S03]  /*246d0*/  HMMA.1688.F32.TF32 R32, R228.reuse, R172, R32 ;  /* 0x000000ace420723c */ /* 0x040fe60000081020 */
[----:B------:R-:W3:Y:S04]  /*246e0*/  LDL.LU.64 R44, [R1+0x9d0] ;  /* 0x0009d000012c7983 */ /* 0x000ee80000300a00 */
[----:B------:R-:W3:Y:S04]  /*246f0*/  LDL.LU.64 R46, [R1+0x9d8] ;  /* 0x0009d800012e7983 */ /* 0x000ee80000300a00 */
[----:B------:R-:W3:Y:S04]  /*24700*/  LDL.LU.64 R36, [R1+0xb10] ;  /* 0x000b100001247983 */ /* 0x000ee80000300a00 */
[----:B------:R-:W3:Y:S01]  /*24710*/  LDL.LU.64 R38, [R1+0xb18] ;  /* 0x000b180001267983 */ /* 0x000ee20000300a00 */
[----:B----4-:R-:W-:Y:S03]  /*24720*/  HMMA.1688.F32.TF32 R28, R228, R164, R28 ;  /* 0x000000a4e41c723c */ /* 0x010fe6000008101c */
[----:B------:R-:W-:-:S02]  /*24730*/  IMAD.MOV.U32 R202, RZ, RZ, R32 ;  /* 0x000000ffffca7224 */ /* 0x000fc400078e0020 */
[----:B------:R-:W-:Y:S02]  /*24740*/  IMAD.MOV.U32 R203, RZ, RZ, R33 ;  /* 0x000000ffffcb7224 */ /* 0x000fe400078e0021 */
[----:B------:R-:W-:Y:S01]  /*24750*/  IMAD.MOV.U32 R207, RZ, RZ, R34 ;  /* 0x000000ffffcf7224 */ /* 0x000fe200078e0022 */
[----:B------:R-:W4:Y:S01]  /*24760*/  LDL.LU.64 R32, [R1+0xb90] ;  /* 0x000b900001207983 */ /* 0x000f220000300a00 */
[----:B------:R-:W-:-:S03]  /*24770*/  IMAD.MOV.U32 R211, RZ, RZ, R35 ;  /* 0x000000ffffd37224 */ /* 0x000fc600078e0023 */
[----:B------:R-:W4:Y:S07]  /*24780*/  LDL.LU.64 R34, [R1+0xb98] ;  /* 0x000b980001227983 */ /* 0x000f2e0000300a00 */
        /* <DEDUP_REMOVED lines=10> */
[----:B------:R-:W-:Y:S02]  /*24830*/  IMAD.MOV.U32 R200, RZ, RZ, R14 ;  /* 0x000000ffffc87224 */ /* 0x000fe400078e000e */
[----:B------:R-:W-:Y:S01]  /*24840*/  IMAD.MOV.U32 R201, RZ, RZ, R15 ;  /* 0x000000ffffc97224 */ /* 0x000fe200078e000f */
[----:B--2---:R-:W-:-:S15]  /*24850*/  HMMA.1688.F32.TF32 R4, R228, R156, R4 ;  /* 0x0000009ce404723c */ /* 0x004fde0000081004 */
[----:B------:R-:W-:-:S04]  /*24860*/  NOP ;  /* 0x0000000000007918 */ /* 0x000fc80000000000 */
[----:B------:R-:W-:Y:S02]  /*24870*/  IMAD.MOV.U32 R208, RZ, RZ, R4 ;  /* 0x000000ffffd07224 */ /* 0x000fe400078e0004 */
[----:B------:R-:W-:Y:S02]  /*24880*/  IMAD.MOV.U32 R209, RZ, RZ, R5 ;  /* 0x000000ffffd17224 */ /* 0x000fe400078e0005 */
[----:B------:R-:W-:Y:S01]  /*24890*/  IMAD.MOV.U32 R210, RZ, RZ, R6 ;  /* 0x000000ffffd27224 */ /* 0x000fe200078e0006 */
[----:B------:R-:W2:Y:S01]  /*248a0*/  LDL.LU.64 R4, [R1+0xca0] ;  /* 0x000ca00001047983 */ /* 0x000ea20000300a00 */
[----:B------:R-:W-:-:S03]  /*248b0*/  IMAD.MOV.U32 R204, RZ, RZ, R7 ;  /* 0x000000ffffcc7224 */ /* 0x000fc600078e0007 */
[----:B------:R-:W2:Y:S04]  /*248c0*/  LDL.LU.64 R6, [R1+0xca8] ;  /* 0x000ca80001067983 */ /* 0x000ea80000300a00 */
[----:B------:R-:W2:Y:S04]  /*248d0*/  LDL.LU.64 R12, [R1+0xc90] ;  /* 0x000c9000010c7983 */ /* 0x000ea80000300a00 */
[----:B------:R-:W2:Y:S01]  /*248e0*/  LDL.LU.64 R14, [R1+0xc98] ;  /* 0x000c9800010e7983 */ /* 0x000ea20000300a00 */
        /* <DEDUP_REMOVED lines=8> */
[C---:B------:R-:W-:Y:S03]  /*24970*/  HMMA.1688.F32.TF32 R44, R228.reuse, R148, R44 ;  /* 0x00000094e42c723c */ /* 0x040fe6000008102c */
[----:B------:R-:W3:Y:S04]  /*24980*/  LDL.LU.64 R48, [R1+0xef0] ;  /* 0x000ef00001307983 */ /* 0x000ee80000300a00 */
[----:B------:R-:W3:Y:S01]  /*24990*/  LDL.LU.64 R50, [R1+0xef8] ;  /* 0x000ef80001327983 */ /* 0x000ee20000300a00 */
[C---:B----4-:R-:W-:Y:S08]  /*249a0*/  HMMA.1688.F32.TF32 R32, R228.reuse, R140, R32 ;  /* 0x0000008ce420723c */ /* 0x050ff00000081020 */
[C---:B------:R-:W-:Y:S08]  /*249b0*/  HMMA.1688.F32.TF32 R36, R228.reuse, R144, R36 ;  /* 0x00000090e424723c */ /* 0x040ff00000081024 */
[----:B------:R-:W-:Y:S03]  /*249c0*/  HMMA.1688.F32.TF32 R28, R228, R136, R28 ;  /* 0x00000088e41c723c */ /* 0x000fe6000008101c */
[----:B------:R-:W-:Y:S01]  /*249d0*/  STL.64 [R1+0x120], R32 ;  /* 0x0001202001007387 */ /* 0x000fe20000100a00 */
[----:B------:R-:W-:-:S02]  /*249e0*/  IMAD.MOV.U32 R216, RZ, RZ, R44 ;  /* 0x000000ffffd87224 */ /* 0x000fc400078e002c */
[----:B------:R-:W-:Y:S01]  /*249f0*/  IMAD.MOV.U32 R217, RZ, RZ, R45 ;  /* 0x000000ffffd97224 */ /* 0x000fe200078e002d */
[----:B------:R-:W-:Y:S01]  /*24a00*/  STL.64 [R1+0x128], R34 ;  /* 0x0001282201007387 */ /* 0x000fe20000100a00 */
[----:B------:R-:W-:Y:S02]  /*24a10*/  IMAD.MOV.U32 R218, RZ, RZ, R46 ;  /* 0x000000ffffda7224 */ /* 0x000fe400078e002e */
[----:B------:R-:W-:Y:S01]  /*24a20*/  IMAD.MOV.U32 R219, RZ, RZ, R47 ;  /* 0x000000ffffdb7224 */ /* 0x000fe200078e002f */
[----:B------:R-:W4:Y:S01]  /*24a30*/  LDL.LU.64 R44, [R1+0xee0] ;  /* 0x000ee000012c7983 */ /* 0x000f220000300a00 */
[----:B------:R-:W-:Y:S01]  /*24a40*/  IMAD.MOV.U32 R220, RZ, RZ, R36 ;  /* 0x000000ffffdc7224 */ /* 0x000fe200078e0024 */
[----:B------:R-:W-:Y:S02]  /*24a50*/  MOV R221, R37 ;  /* 0x0000002500dd7202 */ /* 0x000fe40000000f00 */
[----:B------:R-:W4:Y:S01]  /*24a60*/  LDL.LU.64 R46, [R1+0xee8] ;  /* 0x000ee800012e7983 */ /* 0x000f220000300a00 */
[----:B------:R-:W-:-:S02]  /*24a70*/  IMAD.MOV.U32 R222, RZ, RZ, R38 ;  /* 0x000000ffffde7224 */ /* 0x000fc400078e0026 */
[----:B------:R-:W-:Y:S01]  /*24a80*/  IMAD.MOV.U32 R223, RZ, RZ, R39 ;  /* 0x000000ffffdf7224 */ /* 0x000fe200078e0027 */
[----:B------:R-:W-:Y:S04]  /*24a90*/  STL.64 [R1+0x130], R28 ;  /* 0x0001301c01007387 */ /* 0x000fe80000100a00 */
[----:B------:R2:W-:Y:S04]  /*24aa0*/  STL.64 [R1+0x138], R30 ;  /* 0x0001381e01007387 */ /* 0x0005e80000100a00 */
[----:B------:R-:W4:Y:S04]  /*24ab0*/  LDL.LU.64 R36, [R1+0xed0] ;  /* 0x000ed00001247983 */ /* 0x000f280000300a00 */
[----:B------:R-:W4:Y:S01]  /*24ac0*/  LDL.LU.64 R38, [R1+0xed8] ;  /* 0x000ed80001267983 */ /* 0x000f220000300a00 */
[C---:B--2---:R-:W-:Y:S03]  /*24ad0*/  HMMA.1688.F32.TF32 R28, R228.reuse, R132, R4 ;  /* 0x00000084e41c723c */ /* 0x044fe60000081004 */
[----:B------:R-:W2:Y:S04]  /*24ae0*/  LDL.LU.64 R4, [R1+0xec0] ;  /* 0x000ec00001047983 */ /* 0x000ea80000300a00 */
[----:B------:R-:W2:Y:S01]  /*24af0*/  LDL.LU.64 R6, [R1+0xec8] ;  /* 0x000ec80001067983 */ /* 0x000ea20000300a00 */
[----:B------:R-:W-:Y:S11]  /*24b00*/  HMMA.1688.F32.TF32 R12, R228, R128, R12 ;  /* 0x00000080e40c723c */ /* 0x000ff6000008100c */
[----:B------:R1:W-:Y:S04]  /*24b10*/  STL.64 [R1+0x150], R28 ;  /* 0x0001501c01007387 */ /* 0x0003e80000100a00 */
[----:B------:R1:W-:Y:S04]  /*24b20*/  STL.64 [R1+0x158], R30 ;  /* 0x0001581e01007387 */ /* 0x0003e80000100a00 */
[----:B-1----:R-:W2:Y:S04]  /*24b30*/  LDL.LU.64 R28, [R1+0xf20] ;  /* 0x000f2000011c7983 */ /* 0x002ea80000300a00 */
[----:B------:R-:W2:Y:S01]  /*24b40*/  LDL.LU.64 R30, [R1+0xf28] ;  /* 0x000f2800011e7983 */ /* 0x000ea20000300a00 */
[C---:B---3--:R-:W-:Y:S03]  /*24b50*/  HMMA.1688.F32.TF32 R8, R224.reuse, R188, R8 ;  /* 0x000000bce008723c */ /* 0x048fe60000081008 */
[----:B------:R1:W-:Y:S04]  /*24b60*/  STL.64 [R1+0x140], R12 ;  /* 0x0001400c01007387 */ /* 0x0003e80000100a00 */
[----:B------:R3:W-:Y:S04]  /*24b70*/  STL.64 [R1+0x148], R14 ;  /* 0x0001480e01007387 */ /* 0x0007e80000100a00 */
[----:B-1----:R-:W2:Y:S04]  /*24b80*/  LDL.LU.64 R12, [R1+0xfd0] ;  /* 0x000fd000010c7983 */ /* 0x002ea80000300a00 */
[----:B---3--:R-:W3:Y:S04]  /*24b90*/  LDL.LU.64 R14, [R1+0xfd8] ;  /* 0x000fd800010e7983 */ /* 0x008ee80000300a00 */
[----:B------:R1:W-:Y:S04]  /*24ba0*/  STL.64 [R1+0x770], R8 ;  /* 0x0007700801007387 */ /* 0x0003e80000100a00 */
[----:B------:R1:W-:Y:S04]  /*24bb0*/  STL.64 [R1+0x778], R10 ;  /* 0x0007780a01007387 */ /* 0x0003e80000100a00 */
[----:B------:R-:W3:Y:S04]  /*24bc0*/  LDL.LU.64 R32, [R1+0xff0] ;  /* 0x000ff00001207983 */ /* 0x000ee80000300a00 */
[----:B------:R-:W3:Y:S04]  /*24bd0*/  LDL.LU.64 R34, [R1+0xff8] ;  /* 0x000ff80001227983 */ /* 0x000ee80000300a00 */
[----:B-1----:R-:W3:Y:S04]  /*24be0*/  LDL.LU.64 R8, [R1+0x1060] ;  /* 0x0010600001087983 */ /* 0x002ee80000300a00 */
[----:B------:R-:W3:Y:S01]  /*24bf0*/  LDL.LU.64 R10, [R1+0x1068] ;  /* 0x00106800010a7983 */ /* 0x000ee20000300a00 */
[C---:B------:R-:W-:Y:S08]  /*24c00*/  HMMA.1688.F32.TF32 R52, R224.reuse, R184, R48 ;  /* 0x000000b8e034723c */ /* 0x040ff00000081030 */
[C---:B----4-:R-:W-:Y:S08]  /*24c10*/  HMMA.1688.F32.TF32 R48, R224.reuse, R180, R44 ;  /* 0x000000b4e030723c */ /* 0x050ff0000008102c */
[C---:B------:R-:W-:Y:S03]  /*24c20*/  HMMA.1688.F32.TF32 R44, R224.reuse, R176, R36 ;  /* 0x000000b0e02c723c */ /* 0x040fe60000081024 */
[----:B------:R-:W-:Y:S04]  /*24c30*/  STL.64 [R1+0x790], R52 ;  /* 0x0007903401007387 */ /* 0x000fe80000100a00 */
[----:B------:R-:W-:Y:S04]  /*24c40*/  STL.64 [R1+0x798], R54 ;  /* 0x0007983601007387 */ /* 0x000fe80000100a00 */
[----:B------:R-:W-:Y:S04]  /*24c50*/  STL.64 [R1+0x7b0], R48 ;  /* 0x0007b03001007387 */ /* 0x000fe80000100a00 */
[----:B------:R-:W-:Y:S01]  /*24c60*/  STL.64 [R1+0x7b8], R50 ;  /* 0x0007b83201007387 */ /* 0x000fe20000100a00 */
[C---:B--2---:R-:W-:Y:S03]  /*24c70*/  HMMA.1688.F32.TF32 R36, R224.reuse, R172, R4 ;  /* 0x000000ace024723c */ /* 0x044fe60000081004 */
[----:B------:R-:W2:Y:S04]  /*24c80*/  LDL.LU.64 R4, [R1+0x1050] ;  /* 0x0010500001047983 */ /* 0x000ea80000300a00 */
[----:B------:R-:W-:Y:S04]  /*24c90*/  STL.64 [R1+0x7c0], R44 ;  /* 0x0007c02c01007387 */ /* 0x000fe80000100a00 */
[----:B------:R-:W-:Y:S04]  /*24ca0*/  STL.64 [R1+0x7c8], R46 ;  /* 0x0007c82e01007387 */ /* 0x000fe80000100a00 */
[----:B------:R-:W2:Y:S04]  /*24cb0*/  LDL.LU.64 R6, [R1+0x1058] ;  /* 0x0010580001067983 */ /* 0x000ea80000300a00 */
[----:B------:R-:W-:Y:S04]  /*24cc0*/  STL.64 [R1+0x7d0], R36 ;  /* 0x0007d02401007387 */ /* 0x000fe80000100a00 */
[----:B------:R1:W-:Y:S02]  /*24cd0*/  STL.64 [R1+0x7d8], R38 ;  /* 0x0007d82601007387 */ /* 0x0003e40000100a00 */
[----:B-1----:R-:W-:Y:S02]  /*24ce0*/  HMMA.1688.F32.TF32 R36, R224, R168, R28 ;  /* 0x000000a8e024723c */ /* 0x002fe4000008101c */
[----:B------:R-:W4:Y:S04]  /*24cf0*/  LDL.LU.64 R28, [R1+0x1040] ;  /* 0x00104000011c7983 */ /* 0x000f280000300a00 */
[----:B------:R-:W4:-:S13]  /*24d00*/  LDL.LU.64 R30, [R1+0x1048] ;  /* 0x00104800011e7983 */ /* 0x000f1a0000300a00 */
[----:B------:R-:W-:Y:S04]  /*24d10*/  STL.64 [R1+0x7e0], R36 ;  /* 0x0007e02401007387 */ /* 0x000fe80000100a00 */
[----:B------:R3:W-:Y:S02]  /*24d20*/  STL.64 [R1+0x7e8], R38 ;  /* 0x0007e82601007387 */ /* 0x0007e40000100a00 */
[C---:B---3--:R-:W-:Y:S02]  /*24d30*/  HMMA.1688.F32.TF32 R36, R224.reuse, R164, R12 ;  /* 0x000000a4e024723c */ /* 0x048fe4000008100c */
[----:B------:R-:W3:Y:S04]  /*24d40*/  LDL.LU.64 R12, [R1+0x10f0] ;  /* 0x0010f000010c7983 */ /* 0x000ee80000300a00 */
[----:B------:R-:W3:Y:S02]  /*24d50*/  LDL.LU.64 R14, [R1+0x10f8] ;  /* 0x0010f800010e7983 */ /* 0x000ee40000300a00 */
[C---:B------:R-:W-:Y:S08]  /*24d60*/  HMMA.1688.F32.TF32 R32, R224.reuse, R160, R32 ;  /* 0x000000a0e020723c */ /* 0x040ff00000081020 */
[C---:B------:R-:W-:Y:S03]  /*24d70*/  HMMA.1688.F32.TF32 R8, R224.reuse, R156, R8 ;  /* 0x0000009ce008723c */ /* 0x040fe60000081008 */
[----:B------:R-:W-:Y:S04]  /*24d80*/  STL.64 [R1+0x7f0], R36 ;  /* 0x0007f02401007387 */ /* 0x000fe80000100a00 */
[----:B------:R-:W-:Y:S04]  /*24d90*/  STL.64 [R1+0x7f8], R38 ;  /* 0x0007f82601007387 */ /* 0x000fe80000100a00 */
[----:B------:R-:W3:Y:S04]  /*24da0*/  LDL.LU.64 R52, [R1+0x10e0] ;  /* 0x0010e00001347983 */ /* 0x000ee80000300a00 */
[----:B------:R-:W3:Y:S04]  /*24db0*/  LDL.LU.64 R54, [R1+0x10e8] ;  /* 0x0010e80001367983 */ /* 0x000ee80000300a00 */
[----:B------:R-:W-:Y:S04]  /*24dc0*/  STL.64 [R1+0x800], R32 ;  /* 0x0008002001007387 */ /* 0x000fe80000100a00 */
[----:B------:R-:W-:Y:S04]  /*24dd0*/  STL.64 [R1+0x808], R34 ;  /* 0x0008082201007387 */ /* 0x000fe80000100a00 */
[----:B------:R-:W3:Y:S04]  /*24de0*/  LDL.LU.64 R48, [R1+0x10d0] ;  /* 0x0010d00001307983 */ /* 0x000ee80000300a00 */
[----:B------:R-:W3:Y:S04]  /*24df0*/  LDL.LU.64 R50, [R1+0x10d8] ;  /* 0x0010d80001327983 */ /* 0x000ee80000300a00 */
[----:B------:R1:W-:Y:S04]  /*24e00*/  STL.64 [R1+0x810], R8 ;  /* 0x0008100801007387 */ /* 0x0003e80000100a00 */
[----:B------:R1:W-:Y:S04]  /*24e10*/  STL.64 [R1+0x818], R10 ;  /* 0x0008180a01007387 */ /* 0x0003e80000100a00 */
[----:B------:R-:W3:Y:S04]  /*24e20*/  LDL.LU.64 R44, [R1+0x10c0] ;  /* 0x0010c000012c7983 */ /* 0x000ee80000300a00 */
[----:B------:R-:W3:Y:S04]  /*24e30*/  LDL.LU.64 R46, [R1+0x10c8] ;  /* 0x0010c800012e7983 */ /* 0x000ee80000300a00 */
[----:B-1----:R-:W3:Y:S04]  /*24e40*/  LDL.LU.64 R8, [R1+0x10b0] ;  /* 0x0010b00001087983 */ /* 0x002ee80000300a00 */
[----:B------:R-:W3:Y:S01]  /*24e50*/  LDL.LU.64 R10, [R1+0x10b8] ;  /* 0x0010b800010a7983 */ /* 0x000ee20000300a00 */
[----:B--2---:R-:W-:Y:S03]  /*24e60*/  HMMA.1688.F32.TF32 R32, R224, R152, R4 ;  /* 0x00000098e020723c */ /* 0x004fe60000081004 */
[----:B------:R-:W2:Y:S04]  /*24e70*/  LDL.LU.64 R4, [R1+0xea0] ;  /* 0x000ea00001047983 */ /* 0x000ea80000300a00 */
[----:B------:R-:W2:-:S12]  /*24e80*/  LDL.LU.64 R6, [R1+0xea8] ;  /* 0x000ea80001067983 */ /* 0x000e980000300a00 */
[----:B------:R-:W-:Y:S04]  /*24e90*/  STL.64 [R1+0x820], R32 ;  /* 0x0008202001007387 */ /* 0x000fe80000100a00 */
[----:B------:R4:W-:Y:S02]  /*24ea0*/  STL.64 [R1+0x828], R34 ;  /* 0x0008282201007387 */ /* 0x0009e40000100a00 */
[----:B----4-:R-:W-:Y:S02]  /*24eb0*/  HMMA.1688.F32.TF32 R32, R224, R148, R28 ;  /* 0x00000094e020723c */ /* 0x010fe4000008101c */
[----:B------:R-:W4:Y:S04]  /*24ec0*/  LDL.LU.64 R28, [R1+0xe90] ;  /* 0x000e9000011c7983 */ /* 0x000f280000300a00 */
[----:B------:R-:W4:-:S13]  /*24ed0*/  LDL.LU.64 R30, [R1+0xe98] ;  /* 0x000e9800011e7983 */ /* 0x000f1a0000300a00 */
[----:B------:R1:W-:Y:S04]  /*24ee0*/  STL.64 [R1+0x830], R32 ;  /* 0x0008302001007387 */ /* 0x0003e80000100a00 */
[----:B------:R1:W-:Y:S04]  /*24ef0*/  STL.64 [R1+0x838], R34 ;  /* 0x0008382201007387 */ /* 0x0003e80000100a00 */
[----:B------:R-:W4:Y:S04]  /*24f00*/  LDL.LU.64 R36, [R1+0xe80] ;  /* 0x000e800001247983 */ /* 0x000f280000300a00 */
[----:B------:R-:W4:Y:S01]  /*24f10*/  LDL.LU.64 R38, [R1+0xe88] ;  /* 0x000e880001267983 */ /* 0x000f220000300a00 */
[C---:B---3--:R-:W-:Y:S03]  /*24f20*/  HMMA.1688.F32.TF32 R56, R224.reuse, R144, R12 ;  /* 0x00000090e038723c */ /* 0x048fe6000008100c */
[----:B-1----:R-:W3:Y:S04]  /*24f30*/  LDL.LU.64 R32, [R1+0xe70] ;  /* 0x000e700001207983 */ /* 0x002ee80000300a00 */
[----:B------:R-:W3:Y:S04]  /*24f40*/  LDL.LU.64 R34, [R1+0xe78] ;  /* 0x000e780001227983 */ /* 0x000ee80000300a00 */
[----:B------:R-:W3:Y:S04]  /*24f50*/  LDL.LU.64 R12, [R1+0xe60] ;  /* 0x000e6000010c7983 */ /* 0x000ee80000300a00 */
[----:B------:R-:W3:Y:S04]  /*24f60*/  LDL.LU.64 R14, [R1+0xe68] ;  /* 0x000e6800010e7983 */ /* 0x000ee80000300a00 */
[----:B------:R-:W-:Y:S04]  /*24f70*/  STL.64 [R1+0x840], R56 ;  /* 0x0008403801007387 */ /* 0x000fe80000100a00 */
[----:B------:R1:W-:Y:S02]  /*24f80*/  STL.64 [R1+0x848], R58 ;  /* 0x0008483a01007387 */ /* 0x0003e40000100a00 */
[C---:B-1----:R-:W-:Y:S08]  /*24f90*/  HMMA.1688.F32.TF32 R56, R224.reuse, R140, R52 ;  /* 0x0000008ce038723c */ /* 0x042ff00000081034 */
[C---:B------:R-:W-:Y:S08]  /*24fa0*/  HMMA.1688.F32.TF32 R52, R224.reuse, R136, R48 ;  /* 0x00000088e034723c */ /* 0x040ff00000081030 */
[C---:B------:R-:W-:Y:S03]  /*24fb0*/  HMMA.1688.F32.TF32 R48, R224.reuse, R132, R44 ;  /* 0x00000084e030723c */ /* 0x040fe6000008102c */
[----:B------:R-:W-:Y:S04]  /*24fc0*/  STL.64 [R1+0x850], R56 ;  /* 0x0008503801007387 */ /* 0x000fe80000100a00 */
[----:B------:R-:W-:Y:S01]  /*24fd0*/  STL.64 [R1+0x858], R58 ;  /* 0x0008583a01007387 */ /* 0x000fe20000100a00 */
[----:B------:R-:W-:Y:S03]  /*24fe0*/  HMMA.1688.F32.TF32 R44, R224, R128, R8 ;  /* 0x00000080e02c723c */ /* 0x000fe60000081008 */
[----:B------:R-:W-:Y:S04]  /*24ff0*/  STL.64 [R1+0x860], R52 ;  /* 0x0008603401007387 */ /* 0x000fe80000100a00 */
[----:B------:R-:W-:Y:S04]  /*25000*/  STL.64 [R1+0x868], R54 ;  /* 0x0008683601007387 */ /* 0x000fe80000100a00 */
[----:B------:R-:W3:Y:S04]  /*25010*/  LDL.LU.64 R8, [R1+0xf10] ;  /* 0x000f100001087983 */ /* 0x000ee80000300a00 */
[----:B------:R-:W-:Y:S04]  /*25020*/  STL.64 [R1+0x880], R48 ;  /* 0x0008803001007387 */ /* 0x000fe80000100a00 */
[----:B------:R-:W-:Y:S04]  /*25030*/  STL.64 [R1+0x888], R50 ;  /* 0x0008883201007387 */ /* 0x000fe80000100a00 */
[----:B------:R-:W3:Y:S01]  /*25040*/  LDL.LU.64 R10, [R1+0xf18] ;  /* 0x000f1800010a7983 */ /* 0x000ee20000300a00 */
[C---:B------:R-:W-:Y:S08]  /*25050*/  HMMA.1688.F32.TF32 R16, R228.reuse, R184, R16 ;  /* 0x000000b8e410723c */ /* 0x040ff00000081010 */
[----:B------:R-:W-:Y:S01]  /*25060*/  HMMA.1688.F32.TF32 R20, R228, R180, R20 ;  /* 0x000000b4e414723c */ /* 0x000fe20000081014 */
[----:B------:R-:W-:Y:S04]  /*25070*/  LDS R228, [R235+UR10+0x300] ;  /* 0x0003000aebe47984 */ /* 0x000fe80008000800 */
[----:B------:R-:W-:Y:S04]  /*25080*/  LDS R230, [R235+UR10+0x1300] ;  /* 0x0013000aebe67984 */ /* 0x000fe80008000800 */
[----:B------:R-:W-:Y:S04]  /*25090*/  LDS R229, [R252+UR10+0x300] ;  /* 0x0003000afce57984 */ /* 0x000fe80008000800 */
[----:B------:R-:W2:Y:S04]  /*250a0*/  LDS R231, [R252+UR10+0x1300] ;  /* 0x0013000afce77984 */ /* 0x000ea80008000800 */
[----:B------:R-:W-:Y:S04]  /*250b0*/  STL.64 [R1+0x870], R44 ;  /* 0x0008702c01007387 */ /* 0x000fe80000100a00 */
[----:B------:R2:W-:Y:S04]  /*250c0*/  STL.64 [R1+0x878], R46 ;  /* 0x0008782e01007387 */ /* 0x0005e80000100a00 */
[----:B------:R-:W1:Y:S01]  /*250d0*/  LDS R235, [R252+UR10+0x1380] ;  /* 0x0013800afceb7984 */ /* 0x000e620008000800 */
[----:B------:R-:W-:-:S02]  /*250e0*/  IMAD.MOV.U32 R249, RZ, RZ, R190 ;  /* 0x000000fffff97224 */ /* 0x000fc400078e00be */
[----:B------:R-:W-:Y:S01]  /*250f0*/  IMAD.MOV.U32 R250, RZ, RZ, R191 ;  /* 0x000000fffffa7224 */ /* 0x000fe200078e00bf */
[----:B------:R-:W-:Y:S04]  /*25100*/  LDS R224, [R0+UR10+0x2000] ;  /* 0x0020000a00e07984 */ /* 0x000fe80008000800 */
[----:B------:R-:W-:Y:S04]  /*25110*/  LDS R226, [R0+UR10+0x3000] ;  /* 0x0030000a00e27984 */ /* 0x000fe80008000800 */
[----:B------:R-:W-:Y:S04]  /*25120*/  LDS R225, [R3+UR10+0x2000] ;  /* 0x0020000a03e17984 */ /* 0x000fe80008000800 */
[----:B------:R-:W1:Y:S01]  /*25130*/  LDS R227, [R3+UR10+0x3000] ;  /* 0x0030000a03e37984 */ /* 0x000e620008000800 */
[----:B--2---:R-:W-:Y:S03]  /*25140*/  HMMA.1688.F32.TF32 R44, R228, R188, R4 ;  /* 0x000000bce42c723c */ /* 0x004fe60000081004 */
[----:B------:R-:W2:Y:S04]  /*25150*/  LDL.LU.64 R4, [R1+0xfc0] ;  /* 0x000fc00001047983 */ /* 0x000ea80000300a00 */
[----:B------:R-:W2:-:S12]  /*25160*/  LDL.LU.64 R6, [R1+0xfc8] ;  /* 0x000fc80001067983 */ /* 0x000e980000300a00 */
[----:B------:R-:W-:Y:S04]  /*25170*/  STL.64 [R1+0x890], R44 ;  /* 0x0008902c01007387 */ /* 0x000fe80000100a00 */
[----:B------:R4:W-:Y:S02]  /*25180*/  STL.64 [R1+0x898], R46 ;  /* 0x0008982e01007387 */ /* 0x0009e40000100a00 */
[C---:B----4-:R-:W-:Y:S02]  /*25190*/  HMMA.1688.F32.TF32 R44, R228.reuse, R184, R28 ;  /* 0x000000b8e42c723c */ /* 0x050fe4000008101c */
[----:B------:R-:W4:Y:S04]  /*251a0*/  LDL.LU.64 R28, [R1+0xfe0] ;  /* 0x000fe000011c7983 */ /* 0x000f280000300a00 */
[----:B------:R-:W4:Y:S02]  /*251b0*/  LDL.LU.64 R30, [R1+0xfe8] ;  /* 0x000fe800011e7983 */ /* 0x000f240000300a00 */
[C---:B------:R-:W-:Y:S08]  /*251c0*/  HMMA.1688.F32.TF32 R36, R228.reuse, R180, R36 ;  /* 0x000000b4e424723c */ /* 0x040ff00000081024 */
[C---:B---3--:R-:W-:Y:S08]  /*251d0*/  HMMA.1688.F32.TF32 R32, R228.reuse, R176, R32 ;  /* 0x000000b0e420723c */ /* 0x048ff00000081020 */
[C---:B------:R-:W-:Y:S01]  /*251e0*/  HMMA.1688.F32.TF32 R12, R228.reuse, R172, R12 ;  /* 0x000000ace40c723c */ /* 0x040fe2000008100c */
[----:B------:R3:W-:Y:S04]  /*251f0*/  STL.64 [R1+0x8a0], R44 ;  /* 0x0008a02c01007387 */ /* 0x0007e80000100a00 */
[----:B------:R1:W-:Y:S04]  /*25200*/  STL.64 [R1+0x8a8], R46 ;  /* 0x0008a82e01007387 */ /* 0x0003e80000100a00 */
[----:B------:R-:W4:Y:S04]  /*25210*/  LDL.LU.64 R52, [R1+0x1020] ;  /* 0x0010200001347983 */ /* 0x000f280000300a00 */
[----:B------:R-:W-:Y:S04]  /*25220*/  STL.64 [R1+0x8b0], R36 ;  /* 0x0008b02401007387 */ /* 0x000fe80000100a00 */
[----:B------:R-:W-:Y:S04]  /*25230*/  STL.64 [R1+0x8b8], R38 ;  /* 0x0008b82601007387 */ /* 0x000fe80000100a00 */
[----:B------:R-:W4:Y:S04]  /*25240*/  LDL.LU.64 R54, [R1+0x1028] ;  /* 0x0010280001367983 */ /* 0x000f280000300a00 */
[----:B------:R-:W-:Y:S04]  /*25250*/  STL.64 [R1+0x8c0], R32 ;  /* 0x0008c02001007387 */ /* 0x000fe80000100a00 */
[----:B------:R-:W-:Y:S04]  /*25260*/  STL.64 [R1+0x8c8], R34 ;  /* 0x0008c82201007387 */ /* 0x000fe80000100a00 */
[----:B------:R-:W4:Y:S04]  /*25270*/  LDL.LU.64 R48, [R1+0x1010] ;  /* 0x0010100001307983 */ /* 0x000f280000300a00 */
[----:B------:R-:W4:Y:S04]  /*25280*/  LDL.LU.64 R50, [R1+0x1018] ;  /* 0x0010180001327983 */ /* 0x000f280000300a00 */
[----:B------:R1:W-:Y:S04]  /*25290*/  STL.64 [R1+0x8d0], R12 ;  /* 0x0008d00c01007387 */ /* 0x0003e80000100a00 */
[----:B------:R3:W-:Y:S04]  /*252a0*/  STL.64 [R1+0x8d8], R14 ;  /* 0x0008d80e01007387 */ /* 0x0007e80000100a00 */
[----:B---3--:R-:W3:Y:S04]  /*252b0*/  LDL.LU.64 R44, [R1+0x1000] ;  /* 0x00100000012c7983 */ /* 0x008ee80000300a00 */
[----:B-1----:R-:W3:Y:S04]  /*252c0*/  LDL.LU.64 R46, [R1+0x1008] ;  /* 0x00100800012e7983 */ /* 0x002ee80000300a00 */
[----:B------:R-:W3:Y:S04]  /*252d0*/  LDL.LU.64 R12, [R1+0x10a0] ;  /* 0x0010a000010c7983 */ /* 0x000ee80000300a00 */
[----:B------:R-:W3:Y:S01]  /*252e0*/  LDL.LU.64 R14, [R1+0x10a8] ;  /* 0x0010a800010e7983 */ /* 0x000ee20000300a00 */
[----:B------:R-:W-:Y:S03]  /*252f0*/  HMMA.1688.F32.TF32 R32, R228, R168, R8 ;  /* 0x000000a8e420723c */ /* 0x000fe60000081008 */
[----:B------:R-:W3:Y:S04]  /*25300*/  LDL.LU.64 R8, [R1+0x1090] ;  /* 0x0010900001087983 */ /* 0x000ee80000300a00 */
[----:B------:R-:W3:-:S12]  /*25310*/  LDL.LU.64 R10, [R1+0x1098] ;  /* 0x00109800010a7983 */ /* 0x000ed80000300a00 */
[----:B------:R-:W-:Y:S04]  /*25320*/  STL.64 [R1+0x8e0], R32 ;  /* 0x0008e02001007387 */ /* 0x000fe80000100a00 */
[----:B------:R2:W-:Y:S02]  /*25330*/  STL.64 [R1+0x8e8], R34 ;  /* 0x0008e82201007387 */ /* 0x0005e40000100a00 */
[----:B--2---:R-:W-:Y:S02]  /*25340*/  HMMA.1688.F32.TF32 R32, R228, R164, R4 ;  /* 0x000000a4e420723c */ /* 0x004fe40000081004 */
[----:B------:R-:W2:Y:S04]  /*25350*/  LDL.LU.64 R4, [R1+0x1080] ;  /* 0x0010800001047983 */ /* 0x000ea80000300a00 */
[----:B------:R-:W2:-:S13]  /*25360*/  LDL.LU.64 R6, [R1+0x1088] ;  /* 0x0010880001067983 */ /* 0x000e9a0000300a00 */
[----:B------:R1:W-:Y:S01]  /*25370*/  STL.64 [R1+0x8f0], R32 ;  /* 0x0008f02001007387 */ /* 0x0003e20000100a00 */
[C---:B----4-:R-:W-:Y:S03]  /*25380*/  HMMA.1688.F32.TF32 R28, R228.reuse, R160, R28 ;  /* 0x000000a0e41c723c */ /* 0x050fe6000008101c */
[----:B------:R4:W-:Y:S04]  /*25390*/  STL.64 [R1+0x8f8], R34 ;  /* 0x0008f82201007387 */ /* 0x0009e80000100a00 */
[----:B------:R-:W2:Y:S04]  /*253a0*/  LDL.LU.64 R36, [R1+0x1070] ;  /* 0x0010700001247983 */ /* 0x000ea80000300a00 */
[----:B------:R-:W2:Y:S08]  /*253b0*/  LDL.LU.64 R38, [R1+0x1078] ;  /* 0x0010780001267983 */ /* 0x000eb00000300a00 */
[----:B------:R4:W-:Y:S04]  /*253c0*/  STL.64 [R1+0x900], R28 ;  /* 0x0009001c01007387 */ /* 0x0009e80000100a00 */
[----:B------:R4:W-:Y:S04]  /*253d0*/  STL.64 [R1+0x908], R30 ;  /* 0x0009081e01007387 */ /* 0x0009e80000100a00 */
[----:B-1----:R-:W2:Y:S04]  /*253e0*/  LDL.LU.64 R32, [R1+0x1030] ;  /* 0x0010300001207983 */ /* 0x002ea80000300a00 */
[----:B----4-:R-:W4:Y:S04]  /*253f0*/  LDL.LU.64 R34, [R1+0x1038] ;  /* 0x0010380001227983 */ /* 0x010f280000300a00 */
[----:B------:R-:W4:Y:S04]  /*25400*/  LDL.LU.64 R28, [R1+0x570] ;  /* 0x00057000011c7983 */ /* 0x000f280000300a00 */
[----:B------:R-:W4:Y:S01]  /*25410*/  LDL.LU.64 R30, [R1+0x578] ;  /* 0x00057800011e7983 */ /* 0x000f220000300a00 */
[C---:B------:R-:W-:Y:S08]  /*25420*/  HMMA.1688.F32.TF32 R56, R228.reuse, R156, R52 ;  /* 0x0000009ce438723c */ /* 0x040ff00000081034 */
[C---:B------:R-:W-:Y:S08]  /*25430*/  HMMA.1688.F32.TF32 R52, R228.reuse, R152, R48 ;  /* 0x00000098e434723c */ /* 0x040ff00000081030 */
[C---:B---3--:R-:W-:Y:S08]  /*25440*/  HMMA.1688.F32.TF32 R48, R228.reuse, R148, R44 ;  /* 0x00000094e430723c */ /* 0x048ff0000008102c */
[C---:B------:R-:W-:Y:S01]  /*25450*/  HMMA.1688.F32.TF32 R44, R228.reuse, R144, R12 ;  /* 0x00000090e42c723c */ /* 0x040fe2000008100c */
[----:B------:R-:W-:Y:S04]  /*25460*/  STL.64 [R1+0x910], R56 ;  /* 0x0009103801007387 */ /* 0x000fe80000100a00 */
[----:B------:R-:W-:Y:S04]  /*25470*/  STL.64 [R1+0x918], R58 ;  /* 0x0009183a01007387 */ /* 0x000fe80000100a00 */
[----:B------:R-:W-:Y:S04]  /*25480*/  STL.64 [R1+0x920], R52 ;  /* 0x0009203401007387 */ /* 0x000fe80000100a00 */
[----:B------:R-:W-:Y:S04]  /*25490*/  STL.64 [R1+0x928], R54 ;  /* 0x0009283601007387 */ /* 0x000fe80000100a00 */
[----:B------:R-:W3:Y:S04]  /*254a0*/  LDL.LU.64 R12, [R1+0x560] ;  /* 0x00056000010c7983 */ /* 0x000ee80000300a00 */
[----:B------:R-:W-:Y:S04]  /*254b0*/  STL.64 [R1+0x930], R48 ;  /* 0x0009303001007387 */ /* 0x000fe80000100a00 */
[----:B------:R-:W-:Y:S04]  /*254c0*/  STL.64 [R1+0x938], R50 ;  /* 0x0009383201007387 */ /* 0x000fe80000100a00 */
[----:B------:R-:W3:Y:S04]  /*254d0*/  LDL.LU.64 R14, [R1+0x568] ;  /* 0x00056800010e7983 */ /* 0x000ee80000300a00 */
[----:B------:R-:W-:Y:S04]  /*254e0*/  STL.64 [R1+0x940], R44 ;  /* 0x0009402c01007387 */ /* 0x000fe80000100a00 */
[----:B------:R1:W-:Y:S02]  /*254f0*/  STL.64 [R1+0x948], R46 ;  /* 0x0009482e01007387 */ /* 0x0003e40000100a00 */
[----:B-1----:R-:W-:Y:S02]  /*25500*/  HMMA.1688.F32.TF32 R44, R228, R140, R8 ;  /* 0x0000008ce42c723c */ /* 0x002fe40000081008 */
[----:B------:R-:W3:Y:S04]  /*25510*/  LDL.LU.64 R8, [R1+0x550] ;  /* 0x0005500001087983 */ /* 0x000ee80000300a00 */
[----:B------:R-:W3:-:S13]  /*25520*/  LDL.LU.64 R10, [R1+0x558] ;  /* 0x00055800010a7983 */ /* 0x000eda0000300a00 */
[----:B------:R-:W-:Y:S04]  /*25530*/  STL.64 [R1+0x950], R44 ;  /* 0x0009502c01007387 */ /* 0x000fe80000100a00 */
[----:B------:R2:W-:Y:S02]  /*25540*/  STL.64 [R1+0x958], R46 ;  /* 0x0009582e01007387 */ /* 0x0005e40000100a00 */
[----:B--2---:R-:W-:Y:S02]  /*25550*/  HMMA.1688.F32.TF32 R44, R228, R136, R4 ;  /* 0x00000088e42c723c */ /* 0x004fe40000081004 */
[----:B------:R-:W2:Y:S04]  /*25560*/  LDL.LU.64 R4, [R1+0x540] ;  /* 0x0005400001047983 */ /* 0x000ea80000300a00 */
[----:B------:R-:W2:-:S13]  /*25570*/  LDL.LU.64 R6, [R1+0x548] ;  /* 0x0005480001067983 */ /* 0x000e9a0000300a00 */
[----:B------:R-:W-:Y:S01]  /*25580*/  STL.64 [R1+0x960], R44 ;  /* 0x0009602c01007387 */ /* 0x000fe20000100a00 */
[C---:B------:R-:W-:Y:S03]  /*25590*/  HMMA.1688.F32.TF32 R36, R228.reuse, R132, R36 ;  /* 0x00000084e424723c */ /* 0x040fe60000081024 */
[----:B------:R-:W-:Y:S05]  /*255a0*/  STL.64 [R1+0x968], R46 ;  /* 0x0009682e01007387 */ /* 0x000fea0000100a00 */
[----:B----4-:R-:W-:Y:S08]  /*255b0*/  HMMA.1688.F32.TF32 R32, R228, R128, R32 ;  /* 0x00000080e420723c */ /* 0x010ff00000081020 */
[----:B------:R-:W-:Y:S03]  /*255c0*/  HMMA.1688.F32.TF32 R28, R232, R188, R28 ;  /* 0x000000bce81c723c */ /* 0x000fe6000008101c */
[----:B------:R-:W-:Y:S01]  /*255d0*/  IMAD.MOV.U32 R252, RZ, RZ, R39 ;  /* 0x000000fffffc7224 */ /* 0x000fe200078e0027 */
[----:B------:R-:W-:Y:S04]  /*255e0*/  STL.64 [R1+0x980], R36 ;  /* 0x0009802401007387 */ /* 0x000fe80000100a00 */
[----:B------:R-:W-:Y:S04]  /*255f0*/  STL [R1+0x988], R38 ;  /* 0x0009882601007387 */ /* 0x000fe80000100800 */
[----:B------:R1:W-:Y:S04]  /*25600*/  STL [R1+0x29f8], R252 ;  /* 0x0029f8fc01007387 */ /* 0x0003e80000100800 */
[----:B------:R4:W-:Y:S04]  /*25610*/  STL.64 [R1+0x970], R32 ;  /* 0x0009702001007387 */ /* 0x0009e80000100a00 */
[----:B------:R4:W-:Y:S01]  /*25620*/  STL.64 [R1+0x978], R34 ;  /* 0x0009782201007387 */ /* 0x0009e20000100a00 */
[----:B------:R-:W-:-:S03]  /*25630*/  IMAD.MOV.U32 R189, RZ, RZ, R31 ;  /* 0x000000ffffbd7224 */ /* 0x000fc600078e001f */
[----:B------:R3:W-:Y:S01]  /*25640*/  STL.64 [R1+0x990], R28 ;  /* 0x0009901c01007387 */ /* 0x0007e20000100a00 */
[----:B-1----:R-:W-:-:S03]  /*25650*/  IMAD.MOV.U32 R252, RZ, RZ, R30 ;  /* 0x000000fffffc7224 */ /* 0x002fc600078e001e */
[----:B----4-:R-:W4:Y:S04]  /*25660*/  LDL.LU.64 R32, [R1+0x530] ;  /* 0x0005300001207983 */ /* 0x010f280000300a00 */
[----:B------:R-:W4:Y:S04]  /*25670*/  LDL.LU.64 R34, [R1+0x538] ;  /* 0x0005380001227983 */ /* 0x000f280000300a00 */
[----:B------:R-:W-:Y:S04]  /*25680*/  STL [R1+0x2a00], R189 ;  /* 0x002a00bd01007387 */ /* 0x000fe80000100800 */
[----:B------:R1:W-:Y:S01]  /*25690*/  STL [R1+0x29fc], R252 ;  /* 0x0029fcfc01007387 */ /* 0x0003e20000100800 */
[----:B------:R-:W-:-:S02]  /*256a0*/  IMAD.MOV.U32 R251, RZ, RZ, R2 ;  /* 0x000000fffffb7224 */ /* 0x000fc400078e0002 */
[----:B------:R-:W-:Y:S01]  /*256b0*/  IMAD.MOV.U32 R240, RZ, RZ, R142 ;  /* 0x000000fffff07224 */ /* 0x000fe200078e008e */
[----:B------:R-:W-:Y:S01]  /*256c0*/  LDS R228, [R0+UR10+0x2080] ;  /* 0x0020800a00e47984 */ /* 0x000fe20008000800 */
[----:B------:R-:W-:Y:S02]  /*256d0*/  IMAD.MOV.U32 R241, RZ, RZ, R143 ;  /* 0x000000fffff17224 */ /* 0x000fe400078e008f */
[----:B------:R-:W-:Y:S01]  /*256e0*/  IMAD.MOV.U32 R242, RZ, RZ, R163 ;  /* 0x000000fffff27224 */ /* 0x000fe200078e00a3 */
[----:B------:R-:W-:Y:S01]  /*256f0*/  LDS R230, [R0+UR10+0x3080] ;  /* 0x0030800a00e67984 */ /* 0x000fe20008000800 */
[----:B------:R-:W-:Y:S02]  /*25700*/  IMAD.MOV.U32 R243, RZ, RZ, R162 ;  /* 0x000000fffff37224 */ /* 0x000fe400078e00a2 */
[----:B------:R-:W-:Y:S01]  /*25710*/  IMAD.MOV.U32 R236, RZ, RZ, R159 ;  /* 0x000000ffffec7224 */ /* 0x000fe200078e009f */
[----:B------:R-:W-:Y:S01]  /*25720*/  LDS R229, [R3+UR10+0x2080] ;  /* 0x0020800a03e57984 */ /* 0x000fe20008000800 */
[----:B------:R-:W-:-:S02]  /*25730*/  IMAD.MOV.U32 R237, RZ, RZ, R158 ;  /* 0x000000ffffed7224 */ /* 0x000fc400078e009e */
[----:B------:R-:W-:Y:S01]  /*25740*/  IMAD.MOV.U32 R238, RZ, RZ, R147 ;  /* 0x000000ffffee7224 */ /* 0x000fe200078e0093 */
[----:B------:R-:W1:Y:S01]  /*25750*/  LDS R231, [R3+UR10+0x3080] ;  /* 0x0030800a03e77984 */ /* 0x000e620008000800 */
[C---:B---3--:R-:W-:Y:S03]  /*25760*/  HMMA.1688.F32.TF32 R28, R232.reuse, R184, R12 ;  /* 0x000000b8e81c723c */ /* 0x048fe6000008100c */
[----:B------:R-:W3:Y:S04]  /*25770*/  LDL.LU.64 R12, [R1+0x520] ;  /* 0x00052000010c7983 */ /* 0x000ee80000300a00 */
[----:B------:R-:W3:Y:S01]  /*25780*/  LDL.LU.64 R14, [R1+0x528] ;  /* 0x00052800010e7983 */ /* 0x000ee20000300a00 */
[----:B------:R-:W-:Y:S11]  /*25790*/  HMMA.1688.F32.TF32 R8, R232, R180, R8 ;  /* 0x000000b4e808723c */ /* 0x000ff60000081008 */
[----:B------:R-:W-:Y:S04]  /*257a0*/  STL.64 [R1+0x9c0], R28 ;  /* 0x0009c01c01007387 */ /* 0x000fe80000100a00 */
[----:B------:R-:W-:Y:S04]  /*257b0*/  STL.64 [R1+0x9c8], R30 ;  /* 0x0009c81e01007387 */ /* 0x000fe80000100a00 */
[----:B------:R-:W-:-:S02]  /*257c0*/  IMAD.MOV.U32 R188, RZ, RZ, R8 ;  /* 0x000000ffffbc7224 */ /* 0x000fc400078e0008 */
[----:B------:R-:W-:Y:S02]  /*257d0*/  IMAD.MOV.U32 R185, RZ, RZ, R9 ;  /* 0x000000ffffb97224 */ /* 0x000fe400078e0009 */
[----:B------:R-:W-:Y:S01]  /*257e0*/  IMAD.MOV.U32 R184, RZ, RZ, R10 ;  /* 0x000000ffffb87224 */ /* 0x000fe200078e000a */
[----:B------:R-:W3:Y:S01]  /*257f0*/  LDL.LU.64 R8, [R1+0xf00] ;  /* 0x000f000001087983 */ /* 0x000ee20000300a00 */
[----:B------:R-:W-:-:S03]  /*25800*/  IMAD.MOV.U32 R181, RZ, RZ, R11 ;  /* 0x000000ffffb57224 */ /* 0x000fc600078e000b */
[----:B------:R-:W3:Y:S04]  /*25810*/  LDL.LU.64 R10, [R1+0xf08] ;  /* 0x000f0800010a7983 */ /* 0x000ee80000300a00 */
[----:B------:R-:W-:Y:S04]  /*25820*/  STL [R1+0x2a10], R181 ;  /* 0x002a10b501007387 */ /* 0x000fe80000100800 */
[----:B------:R-:W-:Y:S04]  /*25830*/  STL [R1+0x2a0c], R184 ;  /* 0x002a0cb801007387 */ /* 0x000fe80000100800 */
[----:B------:R-:W-:Y:S04]  /*25840*/  STL [R1+0x2a08], R185 ;  /* 0x002a08b901007387 */ /* 0x000fe80000100800 */
[----:B------:R-:W-:Y:S01]  /*25850*/  STL [R1+0x2a04], R188 ;  /* 0x002a04bc01007387 */ /* 0x000fe20000100800 */
[----:B--2---:R-:W-:-:S15]  /*25860*/  HMMA.1688.F32.TF32 R4, R232, R176, R4 ;  /* 0x000000b0e804723c */ /* 0x004fde0000081004 */
[----:B------:R-:W-:-:S04]  /*25870*/  NOP ;  /* 0x0000000000007918 */ /* 0x000fc80000000000 */
[----:B------:R2:W-:Y:S01]  /*25880*/  STL.64 [R1+0x9e0], R4 ;  /* 0x0009e00401007387 */ /* 0x0005e20000100a00 */
[----:B-1----:R-:W-:Y:S02]  /*25890*/  IMAD.MOV.U32 R252, RZ, RZ, R7 ;  /* 0x000000fffffc7224 */ /* 0x002fe400078e0007 */
[----:B------:R-:W-:Y:S01]  /*258a0*/  IMAD.MOV.U32 R189, RZ, RZ, R6 ;  /* 0x000000ffffbd7224 */ /* 0x000fe200078e0006 */
[----:B--2---:R-:W2:Y:S04]  /*258b0*/  LDL.LU.64 R4, [R1+0xf70] ;  /* 0x000f700001047983 */ /* 0x004ea80000300a00 */
[----:B------:R-:W2:Y:S04]  /*258c0*/  LDL.LU.64 R6, [R1+0xf78] ;  /* 0x000f780001067983 */ /* 0x000ea80000300a00 */
[----:B------:R-:W2:Y:S04]  /*258d0*/  LDL.LU.64 R28, [R1+0xfb0] ;  /* 0x000fb000011c7983 */ /* 0x000ea80000300a00 */
[----:B------:R-:W2:Y:S04]  /*258e0*/  LDL.LU.64 R30, [R1+0xfb8] ;  /* 0x000fb800011e7983 */ /* 0x000ea80000300a00 */
[----:B------:R1:W-:Y:S04]  /*258f0*/  STL [R1+0x2a18], R252 ;  /* 0x002a18fc01007387 */ /* 0x0003e80000100800 */
[----:B------:R1:W-:Y:S01]  /*25900*/  STL [R1+0x2a14], R189 ;  /* 0x002a14bd01007387 */ /* 0x0003e20000100800 */
[----:B----4-:R-:W-:-:S15]  /*25910*/  HMMA.1688.F32.TF32 R32, R232, R172, R32 ;  /* 0x000000ace820723c */ /* 0x010fde0000081020 */
[----:B------:R-:W-:-:S04]  /*25920*/  NOP ;  /* 0x0000000000007918 */ /* 0x000fc80000000000 */
[----:B------:R-:W-:Y:S02]  /*25930*/  IMAD.MOV.U32 R188, RZ, RZ, R35 ;  /* 0x000000ffffbc7224 */ /* 0x000fe400078e0023 */
[----:B------:R-:W-:Y:S02]  /*25940*/  IMAD.MOV.U32 R185, RZ, RZ, R34 ;  /* 0x000000ffffb97224 */ /* 0x000fe400078e0022 */
[----:B------:R-:W-:Y:S02]  /*25950*/  IMAD.MOV.U32 R184, RZ, RZ, R33 ;  /* 0x000000ffffb87224 */ /* 0x000fe400078e0021 */
[----:B------:R-:W-:Y:S01]  /*25960*/  IMAD.MOV.U32 R181, RZ, RZ, R32 ;  /* 0x000000ffffb57224 */ /* 0x000fe200078e0020 */
[----:B------:R-:W-:Y:S04]  /*25970*/  STL [R1+0x2a28], R188 ;  /* 0x002a28bc01007387 */ /* 0x000fe80000100800 */
[----:B------:R-:W-:Y:S04]  /*25980*/  STL [R1+0x2a24], R185 ;  /* 0x002a24b901007387 */ /* 0x000fe80000100800 */
[----:B------:R-:W-:Y:S04]  /*25990*/  STL [R1+0x2a20], R184 ;  /* 0x002a20b801007387 */ /* 0x000fe80000100800 */
[----:B------:R-:W-:Y:S01]  /*259a0*/  STL [R1+0x2a1c], R181 ;  /* 0x002a1cb501007387 */ /* 0x000fe20000100800 */
[----:B---3--:R-:W-:-:S15]  /*259b0*/  HMMA.1688.F32.TF32 R12, R232, R168, R12 ;  /* 0x000000a8e80c723c */ /* 0x008fde000008100c */
[----:B------:R-:W-:-:S04]  /*259c0*/  NOP ;  /* 0x0000000000007918 */ /* 0x000fc80000000000 */
[----:B------:R3:W-:Y:S01]  /*259d0*/  STL.64 [R1+0xa00], R12 ;  /* 0x000a000c01007387 */ /* 0x0007e20000100a00 */
[----:B-1----:R-:W-:Y:S02]  /*259e0*/  IMAD.MOV.U32 R252, RZ, RZ, R14 ;  /* 0x000000fffffc7224 */ /* 0x002fe400078e000e */
[----:B------:R-:W-:Y:S01]  /*259f0*/  IMAD.MOV.U32 R189, RZ, RZ, R15 ;  /* 0x000000ffffbd7224 */ /* 0x000fe200078e000f */
[----:B---3--:R-:W3:Y:S04]  /*25a00*/  LDL.LU.64 R12, [R1+0xf90] ;  /* 0x000f9000010c7983 */ /* 0x008ee80000300a00 */
[----:B------:R-:W3:Y:S01]  /*25a10*/  LDL.LU.64 R14, [R1+0xf98] ;  /* 0x000f9800010e7983 */ /* 0x000ee20000300a00 */
[----:B------:R-:W-:Y:S03]  /*25a20*/  HMMA.1688.F32.TF32 R8, R232, R164, R8 ;  /* 0x000000a4e808723c */ /* 0x000fe60000081008 */
[----:B------:R-:W-:Y:S04]  /*25a30*/  STL [R1+0x2a30], R189 ;  /* 0x002a30bd01007387 */ /* 0x000fe80000100800 */
[----:B------:R-:W-:-:S12]  /*25a40*/  STL [R1+0x2a2c], R252 ;  /* 0x002a2cfc01007387 */ /* 0x000fd80000100800 */
[----:B------:R-:W-:Y:S02]  /*25a50*/  IMAD.MOV.U32 R180, RZ, RZ, R8 ;  /* 0x000000ffffb47224 */ /* 0x000fe400078e0008 */
        /* <DEDUP_REMOVED lines=8> */
[----:B------:R-:W-:Y:S01]  /*25ae0*/  STL [R1+0x2a34], R180 ;  /* 0x002a34b401007387 */ /* 0x000fe20000100800 */
[C---:B--2---:R-:W-:Y:S08]  /*25af0*/  HMMA.1688.F32.TF32 R4, R232.reuse, R160, R4 ;  /* 0x000000a0e804723c */ /* 0x044ff00000081004 */
[----:B------:R-:W-:Y:S11]  /*25b00*/  HMMA.1688.F32.TF32 R28, R232, R156, R28 ;  /* 0x0000009ce81c723c */ /* 0x000ff6000008101c */
[----:B------:R1:W-:Y:S04]  /*25b10*/  STL.64 [R1+0x29f0], R6 ;  /* 0x0029f00601007387 */ /* 0x0003e80000100a00 */
[----:B------:R2:W-:Y:S04]  /*25b20*/  STL.64 [R1+0x29e8], R4 ;  /* 0x0029e80401007387 */ /* 0x0005e80000100a00 */
[----:B------:R-:W4:Y:S01]  /*25b30*/  LDL.LU.64 R36, [R1+0xfa0] ;  /* 0x000fa00001247983 */ /* 0x000f220000300a00 */
[----:B------:R-:W-:-:S02]  /*25b40*/  IMAD.MOV.U32 R165, RZ, RZ, R31 ;  /* 0x000000ffffa57224 */ /* 0x000fc400078e001f */
[----:B------:R-:W-:Y:S01]  /*25b50*/  IMAD.MOV.U32 R168, RZ, RZ, R30 ;  /* 0x000000ffffa87224 */ /* 0x000fe200078e001e */
[----:B------:R-:W4:Y:S01]  /*25b60*/  LDL.LU.64 R38, [R1+0xfa8] ;  /* 0x000fa80001267983 */ /* 0x000f220000300a00 */
[----:B------:R-:W-:Y:S02]  /*25b70*/  IMAD.MOV.U32 R172, RZ, RZ, R28 ;  /* 0x000000ffffac7224 */ /* 0x000fe400078e001c */
[----:B------:R-:W-:Y:S01]  /*25b80*/  IMAD.MOV.U32 R169, RZ, RZ, R29 ;  /* 0x000000ffffa97224 */ /* 0x000fe200078e001d */
[----:B------:R-:W4:Y:S04]  /*25b90*/  LDL.LU.64 R32, [R1+0xf80] ;  /* 0x000f800001207983 */ /* 0x000f280000300a00 */
[----:B------:R-:W4:Y:S04]  /*25ba0*/  LDL.LU.64 R34, [R1+0xf88] ;  /* 0x000f880001227983 */ /* 0x000f280000300a00 */
[----:B------:R-:W4:Y:S04]  /*25bb0*/  LDL.LU.64 R28, [R1+0xf50] ;  /* 0x000f5000011c7983 */ /* 0x000f280000300a00 */
[----:B------:R-:W4:Y:S04]  /*25bc0*/  LDL.LU.64 R30, [R1+0xf58] ;  /* 0x000f5800011e7983 */ /* 0x000f280000300a00 */
[----:B------:R-:W-:Y:S04]  /*25bd0*/  STL [R1+0x2a50], R165 ;  /* 0x002a50a501007387 */ /* 0x000fe80000100800 */
[----:B------:R-:W-:Y:S04]  /*25be0*/  STL [R1+0x2a4c], R168 ;  /* 0x002a4ca801007387 */ /* 0x000fe80000100800 */
[----:B------:R-:W-:Y:S04]  /*25bf0*/  STL [R1+0x2a48], R169 ;  /* 0x002a48a901007387 */ /* 0x000fe80000100800 */
[----:B------:R-:W-:Y:S01]  /*25c00*/  STL [R1+0x2a44], R172 ;  /* 0x002a44ac01007387 */ /* 0x000fe20000100800 */
[----:B---3--:R-:W-:-:S15]  /*25c10*/  HMMA.1688.F32.TF32 R12, R232, R152, R12 ;  /* 0x00000098e80c723c */ /* 0x008fde000008100c */
[----:B------:R-:W-:-:S04]  /*25c20*/  NOP ;  /* 0x0000000000007918 */ /* 0x000fc80000000000 */
[----:B-1----:R-:W-:Y:S02]  /*25c30*/  IMAD.MOV.U32 R7, RZ, RZ, R12 ;  /* 0x000000ffff077224 */ /* 0x002fe400078e000c */
[----:B------:R-:W-:Y:S02]  /*25c40*/  IMAD.MOV.U32 R6, RZ, RZ, R13 ;  /* 0x000000ffff067224 */ /* 0x000fe400078e000d */
[----:B--2---:R-:W-:Y:S01]  /*25c50*/  IMAD.MOV.U32 R5, RZ, RZ, R14 ;  /* 0x000000ffff057224 */ /* 0x004fe200078e000e */
[----:B------:R-:W2:Y:S01]  /*25c60*/  LDL.LU.64 R12, [R1+0xf40] ;  /* 0x000f4000010c7983 */ /* 0x000ea20000300a00 */
[----:B------:R-:W-:-:S03]  /*25c70*/  IMAD.MOV.U32 R4, RZ, RZ, R15 ;  /* 0x000000ffff047224 */ /* 0x000fc600078e000f */
[----:B------:R-:W2:Y:S01]  /*25c80*/  LDL.LU.64 R14, [R1+0xf48] ;  /* 0x000f4800010e7983 */ /* 0x000ea20000300a00 */
[----:B----4-:R-:W-:Y:S03]  /*25c90*/  HMMA.1688.F32.TF32 R8, R232, R148, R8 ;  /* 0x00000094e808723c */ /* 0x010fe60000081008 */
[----:B------:R1:W-:Y:S04]  /*25ca0*/  STL [R1+0x2a58], R6 ;  /* 0x002a580601007387 */ /* 0x0003e80000100800 */
[----:B------:R3:W-:-:S12]  /*25cb0*/  STL [R1+0x2a54], R7 ;  /* 0x002a540701007387 */ /* 0x0007d80000100800 */
[----:B------:R-:W-:Y:S02]  /*25cc0*/  IMAD.MOV.U32 R188, RZ, RZ, R8 ;  /* 0x000000ffffbc7224 */ /* 0x000fe400078e0008 */
[----:B------:R-:W-:Y:S02]  /*25cd0*/  IMAD.MOV.U32 R185, RZ, RZ, R9 ;  /* 0x000000ffffb97224 */ /* 0x000fe400078e0009 */
[----:B------:R-:W-:Y:S01]  /*25ce0*/  IMAD.MOV.U32 R184, RZ, RZ, R10 ;  /* 0x000000ffffb87224 */ /* 0x000fe200078e000a */
[----:B------:R-:W4:Y:S01]  /*25cf0*/  LDL.LU.64 R8, [R1+0x320] ;  /* 0x0003200001087983 */ /* 0x000f220000300a00 */
[----:B------:R-:W-:-:S03]  /*25d00*/  IMAD.MOV.U32 R181, RZ, RZ, R11 ;  /* 0x000000ffffb57224 */ /* 0x000fc600078e000b */
[----:B------:R-:W4:Y:S04]  /*25d10*/  LDL.LU.64 R10, [R1+0x328] ;  /* 0x00032800010a7983 */ /* 0x000f280000300a00 */
[----:B------:R-:W4:Y:S04]  /*25d20*/  LDL.LU R248, [R1+0xf30] ;  /* 0x000f300001f87983 */ /* 0x000f280000300800 */
[----:B------:R-:W4:Y:S04]  /*25d30*/  LDL.LU R190, [R1+0x2dbc] ;  /* 0x002dbc0001be7983 */ /* 0x000f280000300800 */
[----:B------:R-:W4:Y:S01]  /*25d40*/  LDL.LU R191, [R1+0x2db8] ;  /* 0x002db80001bf7983 */ /* 0x000f220000300800 */
[----:B--2---:R-:W-:-:S15]  /*25d50*/  HMMA.1688.F32.TF32 R12, R232, R132, R12 ;  /* 0x00000084e80c723c */ /* 0x004fde000008100c */
[----:B------:R-:W-:-:S04]  /*25d60*/  NOP ;  /* 0x0000000000007918 */ /* 0x000fc80000000000 */
[----:B-1----:R-:W-:Y:S02]  /*25d70*/  IMAD.MOV.U32 R6, RZ, RZ, R12 ;  /* 0x000000ffff067224 */ /* 0x002fe400078e000c */
[----:B---3--:R-:W-:-:S05]  /*25d80*/  IMAD.MOV.U32 R7, RZ, RZ, R13 ;  /* 0x000000ffff077224 */ /* 0x008fca00078e000d */
[----:B------:R-:W-:Y:S04]  /*25d90*/  STL.64 [R1+0x2a68], R6 ;  /* 0x002a680601007387 */ /* 0x000fe80000100a00 */
[----:B------:R4:W-:Y:S02]  /*25da0*/  STL.64 [R1+0x2a60], R4 ;  /* 0x002a600401007387 */ /* 0x0009e40000100a00 */
[----:B----4-:R-:W-:Y:S01]  /*25db0*/  HMMA.1688.F32.TF32 R4, R224, R190, R248 ;  /* 0x000000bee004723c */ /* 0x010fe200000810f8 */
[----:B------:R-:W-:Y:S02]  /*25dc0*/  IMAD.MOV.U32 R248, RZ, RZ, R134 ;  /* 0x000000fffff87224 */ /* 0x000fe400078e0086 */
[----:B------:R-:W2:Y:S01]  /*25dd0*/  LDL.LU R134, [R1+0x2db4] ;  /* 0x002db40001867983 */ /* 0x000ea20000300800 */
[----:B------:R-:W-:-:S02]  /*25de0*/  IMAD.MOV.U32 R249, RZ, RZ, R135 ;  /* 0x000000fffff97224 */ /* 0x000fc400078e0087 */
[----:B------:R-:W-:Y:S01]  /*25df0*/  IMAD.MOV.U32 R250, RZ, RZ, R154 ;  /* 0x000000fffffa7224 */ /* 0x000fe200078e009a */
[----:B------:R-:W3:Y:S01]  /*25e00*/  LDL.LU R135, [R1+0x2db0] ;  /* 0x002db00001877983 */ /* 0x000ee20000300800 */
[----:B------:R-:W-:-:S03]  /*25e10*/  IMAD.MOV.U32 R251, RZ, RZ, R155 ;  /* 0x000000fffffb7224 */ /* 0x000fc600078e009b */
[----:B------:R-:W4:Y:S04]  /*25e20*/  LDL.LU R154, [R1+0x2dac] ;  /* 0x002dac00019a7983 */ /* 0x000f280000300800 */
[----:B------:R-:W4:Y:S04]  /*25e30*/  LDL.LU R155, [R1+0x2da8] ;  /* 0x002da800019b7983 */ /* 0x000f280000300800 */
[----:B------:R-:W4:Y:S04]  /*25e40*/  LDL.LU R142, [R1+0x2da4] ;  /* 0x002da400018e7983 */ /* 0x000f280000300800 */
[----:B------:R-:W4:Y:S01]  /*25e50*/  LDL.LU R143, [R1+0x2da0] ;  /* 0x002da000018f7983 */ /* 0x000f220000300800 */
[----:B------:R-:W-:Y:S03]  /*25e60*/  HMMA.1688.F32.TF32 R28, R232, R136, R28 ;  /* 0x00000088e81c723c */ /* 0x000fe6000008101c */
[----:B------:R-:W4:Y:S01]  /*25e70*/  LDL.LU R163, [R1+0x2d9c] ;  /* 0x002d9c0001a37983 */ /* 0x000f220000300800 */
[----:B------:R-:W-:-:S03]  /*25e80*/  IMAD.MOV.U32 R239, RZ, RZ, R146 ;  /* 0x000000ffffef7224 */ /* 0x000fc600078e0092 */
[----:B------:R-:W4:Y:S01]  /*25e90*/  LDL.LU R162, [R1+0x2d98] ;  /* 0x002d980001a27983 */ /* 0x000f220000300800 */
[C---:B------:R-:W-:Y:S03]  /*25ea0*/  HMMA.1688.F32.TF32 R32, R232.reuse, R140, R32 ;  /* 0x0000008ce820723c */ /* 0x040fe60000081020 */
[----:B------:R-:W4:Y:S04]  /*25eb0*/  LDL.LU R159, [R1+0x2d94] ;  /* 0x002d9400019f7983 */ /* 0x000f280000300800 */
[----:B------:R-:W4:Y:S01]  /*25ec0*/  LDL.LU R158, [R1+0x2d90] ;  /* 0x002d9000019e7983 */ /* 0x000f220000300800 */
[----:B------:R-:W-:Y:S03]  /*25ed0*/  HMMA.1688.F32.TF32 R36, R232, R144, R36 ;  /* 0x00000090e824723c */ /* 0x000fe60000081024 */
[----:B------:R-:W-:Y:S01]  /*25ee0*/  IMAD.MOV.U32 R169, RZ, RZ, R28 ;  /* 0x000000ffffa97224 */ /* 0x000fe200078e001c */
[----:B------:R-:W4:Y:S01]  /*25ef0*/  LDL.LU R147, [R1+0x2d8c] ;  /* 0x002d8c0001937983 */ /* 0x000f220000300800 */
[----:B------:R-:W-:-:S02]  /*25f00*/  IMAD.MOV.U32 R172, RZ, RZ, R29 ;  /* 0x000000ffffac7224 */ /* 0x000fc400078e001d */
[----:B------:R-:W-:Y:S01]  /*25f10*/  IMAD.MOV.U32 R28, RZ, RZ, R150 ;  /* 0x000000ffff1c7224 */ /* 0x000fe200078e0096 */
[----:B------:R-:W4:Y:S01]  /*25f20*/  LDL.LU R146, [R1+0x2d88] ;  /* 0x002d880001927983 */ /* 0x000f220000300800 */
[----:B------:R-:W-:Y:S02]  /*25f30*/  IMAD.MOV.U32 R173, RZ, RZ, R30 ;  /* 0x000000ffffad7224 */ /* 0x000fe400078e001e */
[----:B------:R-:W-:Y:S01]  /*25f40*/  IMAD.MOV.U32 R29, RZ, RZ, R151 ;  /* 0x000000ffff1d7224 */ /* 0x000fe200078e0097 */
[----:B------:R-:W4:Y:S01]  /*25f50*/  LDL.LU R150, [R1+0x2d84] ;  /* 0x002d840001967983 */ /* 0x000f220000300800 */
[----:B------:R-:W-:Y:S02]  /*25f60*/  IMAD.MOV.U32 R176, RZ, RZ, R31 ;  /* 0x000000ffffb07224 */ /* 0x000fe400078e001f */
        /* <DEDUP_REMOVED lines=9> */
[----:B------:R-:W-:Y:S02]  /*26000*/  IMAD.MOV.U32 R34, RZ, RZ, R138 ;  /* 0x000000ffff227224 */ /* 0x000fe400078e008a */
[----:B------:R-:W-:-:S02]  /*26010*/  IMAD.MOV.U32 R164, RZ, RZ, R36 ;  /* 0x000000ffffa47224 */ /* 0x000fc400078e0024 */
[----:B------:R-:W-:Y:S02]  /*26020*/  IMAD.MOV.U32 R35, RZ, RZ, R139 ;  /* 0x000000ffff237224 */ /* 0x000fe400078e008b */
[----:B------:R-:W-:Y:S02]  /*26030*/  IMAD.MOV.U32 R161, RZ, RZ, R37 ;  /* 0x000000ffffa17224 */ /* 0x000fe400078e0025 */
[----:B--2---:R-:W-:Y:S02]  /*26040*/  IMAD.MOV.U32 R33, RZ, RZ, R134 ;  /* 0x000000ffff217224 */ /* 0x004fe400078e0086 */
[----:B---3--:R-:W-:Y:S02]  /*26050*/  IMAD.MOV.U32 R32, RZ, RZ, R135 ;  /* 0x000000ffff207224 */ /* 0x008fe400078e0087 */
[----:B------:R-:W2:Y:S04]  /*26060*/  LDL.LU R135, [R1+0x2d74] ;  /* 0x002d740001877983 */ /* 0x000ea80000300800 */
[----:B------:R-:W3:Y:S04]  /*26070*/  LDL.LU R134, [R1+0x2d70] ;  /* 0x002d700001867983 */ /* 0x000ee80000300800 */
[----:B------:R-:W3:Y:S01]  /*26080*/  LDL.LU R138, [R1+0x2d6c] ;  /* 0x002d6c00018a7983 */ /* 0x000ee20000300800 */
[----:B----4-:R-:W-:-:S03]  /*26090*/  IMAD.MOV.U32 R37, RZ, RZ, R142 ;  /* 0x000000ffff257224 */ /* 0x010fc600078e008e */
[----:B------:R-:W4:Y:S01]  /*260a0*/  LDL.LU R139, [R1+0x2d68] ;  /* 0x002d6800018b7983 */ /* 0x000f220000300800 */
[----:B------:R-:W-:-:S03]  /*260b0*/  IMAD.MOV.U32 R36, RZ, RZ, R143 ;  /* 0x000000ffff247224 */ /* 0x000fc600078e008f */
[----:B------:R-:W4:Y:S04]  /*260c0*/  LDL.LU R143, [R1+0x2d64] ;  /* 0x002d6400018f7983 */ /* 0x000f280000300800 */
[----:B------:R-:W4:Y:S01]  /*260d0*/  LDL.LU R142, [R1+0x2d60] ;  /* 0x002d6000018e7983 */ /* 0x000f220000300800 */
[----:B------:R-:W-:Y:S01]  /*260e0*/  HMMA.1688.F32.TF32 R8, R232, R128, R8 ;  /* 0x00000080e808723c */ /* 0x000fe20000081008 */
[----:B------:R-:W-:Y:S02]  /*260f0*/  IMAD.MOV.U32 R160, RZ, RZ, R38 ;  /* 0x000000ffffa07224 */ /* 0x000fe400078e0026 */
[----:B------:R-:W-:Y:S02]  /*26100*/  IMAD.MOV.U32 R157, RZ, RZ, R39 ;  /* 0x000000ffff9d7224 */ /* 0x000fe400078e0027 */
[----:B------:R-:W-:-:S02]  /*26110*/  IMAD.MOV.U32 R38, RZ, RZ, R155 ;  /* 0x000000ffff267224 */ /* 0x000fc400078e009b */
[----:B------:R-:W4:Y:S01]  /*26120*/  LDL.LU R155, [R1+0x2d5c] ;  /* 0x002d5c00019b7983 */ /* 0x000f220000300800 */
[----:B------:R-:W-:-:S03]  /*26130*/  IMAD.MOV.U32 R39, RZ, RZ, R154 ;  /* 0x000000ffff277224 */ /* 0x000fc600078e009a */
[----:B------:R-:W4:Y:S08]  /*26140*/  LDL.LU R154, [R1+0x2d58] ;  /* 0x002d5800019a7983 */ /* 0x000f300000300800 */
[----:B------:R-:W-:Y:S02]  /*26150*/  IMAD.MOV.U32 R156, RZ, RZ, R8 ;  /* 0x000000ffff9c7224 */ /* 0x000fe400078e0008 */
[----:B------:R-:W-:-:S02]  /*26160*/  IMAD.MOV.U32 R153, RZ, RZ, R9 ;  /* 0x000000ffff997224 */ /* 0x000fc400078e0009 */
[----:B------:R-:W-:Y:S02]  /*26170*/  IMAD.MOV.U32 R152, RZ, RZ, R10 ;  /* 0x000000ffff987224 */ /* 0x000fe400078e000a */
[----:B------:R-:W-:Y:S02]  /*26180*/  IMAD.MOV.U32 R9, RZ, RZ, R150 ;  /* 0x000000ffff097224 */ /* 0x000fe400078e0096 */
[----:B------:R-:W-:Y:S02]  /*26190*/  IMAD.MOV.U32 R8, RZ, RZ, R151 ;  /* 0x000000ffff087224 */ /* 0x000fe400078e0097 */
[----:B------:R-:W4:Y:S01]  /*261a0*/  LDL.LU R151, [R1+0x2d54] ;  /* 0x002d540001977983 */ /* 0x000f220000300800 */
[----:B------:R-:W-:Y:S01]  /*261b0*/  IMAD.MOV.U32 R2, RZ, RZ, R11 ;  /* 0x000000ffff027224 */ /* 0x000fe200078e000b */
[----:B------:R-:W-:Y:S01]  /*261c0*/  MOV R11, R147 ;  /* 0x00000093000b7202 */ /* 0x000fe20000000f00 */
[----:B------:R-:W-:Y:S01]  /*261d0*/  IMAD.MOV.U32 R10, RZ, RZ, R146 ;  /* 0x000000ffff0a7224 */ /* 0x000fe200078e0092 */
[----:B------:R-:W4:Y:S01]  /*261e0*/  LDL.LU R150, [R1+0x2d50] ;  /* 0x002d500001967983 */ /* 0x000f220000300800 */
[----:B------:R-:W-:-:S03]  /*261f0*/  IMAD.MOV.U32 R46, RZ, RZ, R130 ;  /* 0x000000ffff2e7224 */ /* 0x000fc600078e0082 */
[----:B------:R-:W4:Y:S01]  /*26200*/  LDL.LU R146, [R1+0x2d4c] ;  /* 0x002d4c0001927983 */ /* 0x000f220000300800 */
[----:B------:R-:W-:-:S03]  /*26210*/  IMAD.MOV.U32 R47, RZ, RZ, R131 ;  /* 0x000000ffff2f7224 */ /* 0x000fc600078e0083 */
[----:B------:R-:W4:Y:S01]  /*26220*/  LDL.LU R147, [R1+0x2d48] ;  /* 0x002d480001937983 */ /* 0x000f220000300800 */
        /* <DEDUP_REMOVED lines=10> */
[----:B------:R-:W-:Y:S02]  /*262d0*/  IMAD.MOV.U32 R58, RZ, RZ, R139 ;  /* 0x000000ffff3a7224 */ /* 0x000fe400078e008b */
[----:B------:R-:W-:Y:S01]  /*262e0*/  IMAD.MOV.U32 R59, RZ, RZ, R138 ;  /* 0x000000ffff3b7224 */ /* 0x000fe200078e008a */
[----:B------:R-:W4:Y:S04]  /*262f0*/  LDL.LU R139, [R1+0x2d2c] ;  /* 0x002d2c00018b7983 */ /* 0x000f280000300800 */
[----:B------:R-:W4:Y:S01]  /*26300*/  LDL.LU R138, [R1+0x2d28] ;  /* 0x002d2800018a7983 */ /* 0x000f220000300800 */
[----:B------:R-:W-:-:S02]  /*26310*/  IMAD.MOV.U32 R67, RZ, RZ, R146 ;  /* 0x000000ffff437224 */ /* 0x000fc400078e0092 */
[----:B------:R-:W-:Y:S02]  /*26320*/  IMAD.MOV.U32 R66, RZ, RZ, R147 ;  /* 0x000000ffff427224 */ /* 0x000fe400078e0093 */
[----:B--2---:R-:W-:Y:S02]  /*26330*/  IMAD.MOV.U32 R65, RZ, RZ, R134 ;  /* 0x000000ffff417224 */ /* 0x004fe400078e0086 */
[----:B---3--:R-:W-:Y:S02]  /*26340*/  IMAD.MOV.U32 R64, RZ, RZ, R135 ;  /* 0x000000ffff407224 */ /* 0x008fe400078e0087 */
[----:B------:R-:W2:Y:S04]  /*26350*/  LDL.LU R135, [R1+0x2d24] ;  /* 0x002d240001877983 */ /* 0x000ea80000300800 */
[----:B------:R-:W3:Y:S04]  /*26360*/  LDL.LU R134, [R1+0x2d20] ;  /* 0x002d200001867983 */ /* 0x000ee80000300800 */
[----:B------:R-:W3:Y:S01]  /*26370*/  LDL.LU R147, [R1+0x2d1c] ;  /* 0x002d1c0001937983 */ /* 0x000ee20000300800 */
[----:B----4-:R-:W-:-:S02]  /*26380*/  IMAD.MOV.U32 R70, RZ, RZ, R131 ;  /* 0x000000ffff467224 */ /* 0x010fc400078e0083 */
[----:B------:R-:W-:Y:S01]  /*26390*/  IMAD.MOV.U32 R69, RZ, RZ, R142 ;  /* 0x000000ffff457224 */ /* 0x000fe200078e008e */
[----:B------:R-:W4:Y:S01]  /*263a0*/  LDL.LU R146, [R1+0x2d18] ;  /* 0x002d180001927983 */ /* 0x000f220000300800 */
[----:B------:R-:W-:-:S03]  /*263b0*/  IMAD.MOV.U32 R68, RZ, RZ, R143 ;  /* 0x000000ffff447224 */ /* 0x000fc600078e008f */
[----:B------:R-:W4:Y:S01]  /*263c0*/  LDL.LU R143, [R1+0x2d14] ;  /* 0x002d1400018f7983 */ /* 0x000f220000300800 */
[----:B------:R-:W-:-:S03]  /*263d0*/  IMAD.MOV.U32 R71, RZ, RZ, R130 ;  /* 0x000000ffff477224 */ /* 0x000fc600078e0082 */
[----:B------:R-:W4:Y:S04]  /*263e0*/  LDL.LU R142, [R1+0x2d10] ;  /* 0x002d1000018e7983 */ /* 0x000f280000300800 */
[----:B------:R-:W4:Y:S04]  /*263f0*/  LDL.LU R131, [R1+0x2d0c] ;  /* 0x002d0c0001837983 */ /* 0x000f280000300800 */
[----:B------:R-:W4:Y:S04]  /*26400*/  LDL.LU R130, [R1+0x2d08] ;  /* 0x002d080001827983 */ /* 0x000f280000300800 */
[----:B------:R-:W4:Y:S04]  /*26410*/  LDL.LU R88, [R1+0x7a0] ;  /* 0x0007a00001587983 */ /* 0x000f280000300800 */
[----:B------:R-:W4:Y:S04]  /*26420*/  LDL.LU R89, [R1+0x7a4] ;  /* 0x0007a40001597983 */ /* 0x000f280000300800 */
[----:B------:R-:W4:Y:S04]  /*26430*/  LDL.LU R90, [R1+0x7a8] ;  /* 0x0007a800015a7983 */ /* 0x000f280000300800 */
[----:B------:R-:W4:Y:S04]  /*26440*/  LDL.LU R91, [R1+0x7ac] ;  /* 0x0007ac00015b7983 */ /* 0x000f280000300800 */
[----:B------:R-:W4:Y:S04]  /*26450*/  LDL.LU R84, [R1+0x780] ;  /* 0x0007800001547983 */ /* 0x000f280000300800 */
[----:B------:R-:W4:Y:S01]  /*26460*/  LDL.LU R85, [R1+0x784] ;  /* 0x0007840001557983 */ /* 0x000f220000300800 */
[----:B------:R-:W-:-:S02]  /*26470*/  IMAD.MOV.U32 R74, RZ, RZ, R138 ;  /* 0x000000ffff4a7224 */ /* 0x000fc400078e008a */
[----:B------:R-:W-:Y:S02]  /*26480*/  IMAD.MOV.U32 R75, RZ, RZ, R139 ;  /* 0x000000ffff4b7224 */ /* 0x000fe400078e008b */
[----:B------:R-:W-:Y:S02]  /*26490*/  IMAD.MOV.U32 R60, RZ, RZ, R150 ;  /* 0x000000ffff3c7224 */ /* 0x000fe400078e0096 */
[----:B------:R-:W-:Y:S02]  /*264a0*/  IMAD.MOV.U32 R61, RZ, RZ, R151 ;  /* 0x000000ffff3d7224 */ /* 0x000fe400078e0097 */
[----:B------:R-:W-:Y:S02]  /*264b0*/  IMAD.MOV.U32 R62, RZ, RZ, R154 ;  /* 0x000000ffff3e7224 */ /* 0x000fe400078e009a */
[----:B------:R-:W-:Y:S02]  /*264c0*/  IMAD.MOV.U32 R63, RZ, RZ, R155 ;  /* 0x000000ffff3f7224 */ /* 0x000fe400078e009b */
        /* <DEDUP_REMOVED lines=18> */
[----:B--2---:R-:W-:-:S02]  /*265f0*/  IMAD.MOV.U32 R73, RZ, RZ, R135 ;  /* 0x000000ffff497224 */ /* 0x004fc400078e0087 */
[----:B---3--:R-:W-:Y:S02]  /*26600*/  IMAD.MOV.U32 R72, RZ, RZ, R134 ;  /* 0x000000ffff487224 */ /* 0x008fe400078e0086 */
[----:B------:R-:W-:Y:S02]  /*26610*/  IMAD.MOV.U32 R83, RZ, RZ, R147 ;  /* 0x000000ffff537224 */ /* 0x000fe400078e0093 */
[----:B----4-:R-:W-:Y:S02]  /*26620*/  IMAD.MOV.U32 R82, RZ, RZ, R146 ;  /* 0x000000ffff527224 */ /* 0x010fe400078e0092 */
[----:B------:R-:W-:Y:S02]  /*26630*/  IMAD.MOV.U32 R81, RZ, RZ, R143 ;  /* 0x000000ffff517224 */ /* 0x000fe400078e008f */
[----:B------:R-:W-:Y:S02]  /*26640*/  IMAD.MOV.U32 R87, RZ, RZ, R131 ;  /* 0x000000ffff577224 */ /* 0x000fe400078e0083 */
[----:B------:R-:W-:-:S02]  /*26650*/  IMAD.MOV.U32 R86, RZ, RZ, R130 ;  /* 0x000000ffff567224 */ /* 0x000fc400078e0082 */
[----:B------:R-:W2:Y:S04]  /*26660*/  LDL.LU R130, [R1+0x2d04] ;  /* 0x002d040001827983 */ /* 0x000ea80000300800 */
[----:B------:R-:W2:Y:S01]  /*26670*/  LDL.LU R131, [R1+0x2d00] ;  /* 0x002d000001837983 */ /* 0x000ea20000300800 */
[----:B------:R-:W-:-:S03]  /*26680*/  IMAD.MOV.U32 R80, RZ, RZ, R142 ;  /* 0x000000ffff507224 */ /* 0x000fc600078e008e */
[----:B------:R-:W3:Y:S04]  /*26690*/  LDL.LU R134, [R1+0x2cfc] ;  /* 0x002cfc0001867983 */ /* 0x000ee80000300800 */
[----:B------:R-:W3:Y:S04]  /*266a0*/  LDL.LU R135, [R1+0x2cf8] ;  /* 0x002cf80001877983 */ /* 0x000ee80000300800 */
[----:B------:R-:W4:Y:S04]  /*266b0*/  LDL.LU R138, [R1+0x2cf4] ;  /* 0x002cf400018a7983 */ /* 0x000f280000300800 */
[----:B------:R-:W4:Y:S04]  /*266c0*/  LDL.LU R139, [R1+0x2cf0] ;  /* 0x002cf000018b7983 */ /* 0x000f280000300800 */
[----:B------:R-:W2:Y:S04]  /*266d0*/  LDL.LU R142, [R1+0x2cec] ;  /* 0x002cec00018e7983 */ /* 0x000ea80000300800 */
        /* <DEDUP_REMOVED lines=18> */
[----:B------:R-:W3:Y:S04]  /*26800*/  LDL.LU R182, [R1+0x2ca0] ;  /* 0x002ca00001b67983 */ /* 0x000ee80000300800 */
[----:B------:R-:W3:Y:S04]  /*26810*/  LDL.LU R183, [R1+0x2c9c] ;  /* 0x002c9c0001b77983 */ /* 0x000ee80000300800 */
[----:B------:R-:W3:Y:S04]  /*26820*/  LDL.LU R175, [R1+0x2c98] ;  /* 0x002c980001af7983 */ /* 0x000ee80000300800 */
[----:B------:R-:W3:Y:S04]  /*26830*/  LDL.LU R178, [R1+0x2c94] ;  /* 0x002c940001b27983 */ /* 0x000ee80000300800 */
[----:B------:R-:W3:Y:S01]  /*26840*/  LDL.LU R179, [R1+0x2c90] ;  /* 0x002c900001b37983 */ /* 0x000ee20000300800 */
[----:B------:R-:W-:-:S02]  /*26850*/  IMAD.MOV.U32 R133, RZ, RZ, R4 ;  /* 0x000000ffff857224 */ /* 0x000fc400078e0004 */
[----:B------:R-:W-:Y:S02]  /*26860*/  IMAD.MOV.U32 R132, RZ, RZ, R5 ;  /* 0x000000ffff847224 */ /* 0x000fe400078e0005 */
[----:B------:R-:W-:Y:S02]  /*26870*/  IMAD.MOV.U32 R129, RZ, RZ, R6 ;  /* 0x000000ffff817224 */ /* 0x000fe400078e0006 */
[----:B------:R-:W-:Y:S02]  /*26880*/  IMAD.MOV.U32 R128, RZ, RZ, R7 ;  /* 0x000000ffff807224 */ /* 0x000fe400078e0007 */
[----:B--2---:R-:W-:-:S15]  /*26890*/  HMMA.1688.F32.TF32 R4, R224, R186, R88 ;  /* 0x000000bae004723c */ /* 0x004fde0000081058 */
[----:B------:R-:W-:-:S04]  /*268a0*/  NOP ;  /* 0x0000000000007918 */ /* 0x000fc80000000000 */
[----:B------:R-:W-:Y:S02]  /*268b0*/  IMAD.MOV.U32 R141, RZ, RZ, R4 ;  /* 0x000000ffff8d7224 */ /* 0x000fe400078e0004 */
[----:B------:R-:W-:Y:S02]  /*268c0*/  IMAD.MOV.U32 R140, RZ, RZ, R5 ;  /* 0x000000ffff8c7224 */ /* 0x000fe400078e0005 */
[----:B------:R-:W-:Y:S02]  /*268d0*/  IMAD.MOV.U32 R137, RZ, RZ, R6 ;  /* 0x000000ffff897224 */ /* 0x000fe400078e0006 */
[----:B------:R-:W-:Y:S02]  /*268e0*/  IMAD.MOV.U32 R136, RZ, RZ, R7 ;  /* 0x000000ffff887224 */ /* 0x000fe400078e0007 */
[----:B---3--:R-:W-:-:S15]  /*268f0*/  HMMA.1688.F32.TF32 R4, R224, R182, R84 ;  /* 0x000000b6e004723c */ /* 0x008fde0000081054 */
[----:B------:R-:W-:-:S04]  /*26900*/  NOP ;  /* 0x0000000000007918 */ /* 0x000fc80000000000 */
[----:B------:R-:W-:Y:S02]  /*26910*/  IMAD.MOV.U32 R149, RZ, RZ, R4 ;  /* 0x000000ffff957224 */ /* 0x000fe400078e0004 */
[----:B------:R-:W-:Y:S02]  /*26920*/  IMAD.MOV.U32 R148, RZ, RZ, R5 ;  /* 0x000000ffff947224 */ /* 0x000fe400078e0005 */
[----:B------:R-:W-:Y:S02]  /*26930*/  IMAD.MOV.U32 R145, RZ, RZ, R6 ;  /* 0x000000ffff917224 */ /* 0x000fe400078e0006 */
[----:B------:R-:W-:Y:S02]  /*26940*/  IMAD.MOV.U32 R144, RZ, RZ, R7 ;  /* 0x000000ffff907224 */ /* 0x000fe400078e0007 */
[C---:B------:R-:W-:Y:S08]  /*26950*/  HMMA.1688.F32.TF32 R4, R224.reuse, R178, R80 ;  /* 0x000000b2e004723c */ /* 0x040ff00000081050 */
[C---:B------:R-:W-:Y:S08]  /*26960*/  HMMA.1688.F32.TF32 R72, R224.reuse, R174, R72 ;  /* 0x000000aee048723c */ /* 0x040ff00000081048 */
[C---:B------:R-:W-:Y:S03]  /*26970*/  HMMA.1688.F32.TF32 R68, R224.reuse, R170, R68 ;  /* 0x000000aae044723c */ /* 0x040fe60000081044 */
[----:B------:R-:W-:Y:S04]  /*26980*/  STL.64 [R1+0xda0], R4 ;  /* 0x000da00401007387 */ /* 0x000fe80000100a00 */
[----:B------:R1:W-:Y:S02]  /*26990*/  STL.64 [R1+0xda8], R6 ;  /* 0x000da80601007387 */ /* 0x0003e40000100a00 */
[C---:B-1----:R-:W-:Y:S02]  /*269a0*/  HMMA.1688.F32.TF32 R4, R224.reuse, R166, R64 ;  /* 0x000000a6e004723c */ /* 0x042fe40000081040 */
[----:B------:R-:W-:Y:S04]  /*269b0*/  STL.64 [R1+0xd90], R72 ;  /* 0x000d904801007387 */ /* 0x000fe80000100a00 */
[----:B------:R-:W-:Y:S02]  /*269c0*/  STL.64 [R1+0xd98], R74 ;  /* 0x000d984a01007387 */ /* 0x000fe40000100a00 */
[C---:B------:R-:W-:Y:S02]  /*269d0*/  HMMA.1688.F32.TF32 R60, R224.reuse, R162, R60 ;  /* 0x000000a2e03c723c */ /* 0x040fe4000008103c */
[----:B------:R-:W-:Y:S04]  /*269e0*/  STL.64 [R1+0xd80], R68 ;  /* 0x000d804401007387 */ /* 0x000fe80000100a00 */
[----:B------:R-:W-:Y:S02]  /*269f0*/  STL.64 [R1+0xd88], R70 ;  /* 0x000d884601007387 */ /* 0x000fe40000100a00 */
        /* <DEDUP_REMOVED lines=15> */
[C---:B----4-:R-:W-:Y:S02]  /*26af0*/  HMMA.1688.F32.TF32 R12, R224.reuse, R138, R32 ;  /* 0x0000008ae00c723c */ /* 0x050fe40000081020 */
[----:B------:R-:W-:Y:S04]  /*26b00*/  STL.64 [R1+0xb40], R8 ;  /* 0x000b400801007387 */ /* 0x000fe80000100a00 */
[----:B------:R1:W-:Y:S05]  /*26b10*/  STL.64 [R1+0xb48], R10 ;  /* 0x000b480a01007387 */ /* 0x0003ea0000100a00 */
[----:B------:R-:W-:Y:S04]  /*26b20*/  STL.64 [R1+0xb50], R4 ;  /* 0x000b500401007387 */ /* 0x000fe80000100a00 */
[----:B------:R2:W-:Y:S01]  /*26b30*/  STL.64 [R1+0xb58], R6 ;  /* 0x000b580601007387 */ /* 0x0005e20000100a00 */
[C---:B-1----:R-:W-:Y:S08]  /*26b40*/  HMMA.1688.F32.TF32 R8, R224.reuse, R134, R28 ;  /* 0x00000086e008723c */ /* 0x042ff0000008101c */
[----:B--2---:R-:W-:Y:S01]  /*26b50*/  HMMA.1688.F32.TF32 R4, R224, R130, R52 ;  /* 0x00000082e004723c */ /* 0x004fe20000081034 */
[----:B------:R-:W-:Y:S04]  /*26b60*/  STL.64 [R1+0xb60], R12 ;  /* 0x000b600c01007387 */ /* 0x000fe80000100a00 */
[----:B------:R-:W-:Y:S06]  /*26b70*/  STL.64 [R1+0xb68], R14 ;  /* 0x000b680e01007387 */ /* 0x000fec0000100a00 */
[----:B------:R-:W-:Y:S04]  /*26b80*/  STL.64 [R1+0xb90], R8 ;  /* 0x000b900801007387 */ /* 0x000fe80000100a00 */
[----:B------:R1:W-:Y:S04]  /*26b90*/  STL.64 [R1+0xb98], R10 ;  /* 0x000b980a01007387 */ /* 0x0003e80000100a00 */
[----:B------:R-:W-:Y:S04]  /*26ba0*/  LDS R224, [R0+UR10+0x2100] ;  /* 0x0021000a00e07984 */ /* 0x000fe80008000800 */
[----:B------:R-:W-:Y:S01]  /*26bb0*/  STL.64 [R1+0xb70], R4 ;  /* 0x000b700401007387 */ /* 0x000fe20000100a00 */
[C---:B-1----:R-:W-:Y:S03]  /*26bc0*/  HMMA.1688.F32.TF32 R8, R228.reuse, R190, R48 ;  /* 0x000000bee408723c */ /* 0x042fe60000081030 */
[----:B------:R1:W-:Y:S04]  /*26bd0*/  STL.64 [R1+0xb78], R6 ;  /* 0x000b780601007387 */ /* 0x0003e80000100a00 */
[----:B------:R-:W-:Y:S04]  /*26be0*/  LDS R226, [R0+UR10+0x3100] ;  /* 0x0031000a00e27984 */ /* 0x000fe80008000800 */
[----:B------:R-:W-:Y:S01]  /*26bf0*/  LDS R225, [R3+UR10+0x2100] ;  /* 0x0021000a03e17984 */ /* 0x000fe20008000800 */
[C---:B-1----:R-:W-:Y:S03]  /*26c00*/  HMMA.1688.F32.TF32 R4, R228.reuse, R186, R236 ;  /* 0x000000bae404723c */ /* 0x042fe600000810ec */
[----:B------:R-:W1:Y:S04]  /*26c10*/  LDS R227, [R3+UR10+0x3100] ;  /* 0x0031000a03e37984 */ /* 0x000e680008000800 */
[----:B------:R-:W-:Y:S01]  /*26c20*/  STL.64 [R1+0xd50], R8 ;  /* 0x000d500801007387 */ /* 0x000fe20000100a00 */
[C---:B------:R-:W-:Y:S03]  /*26c30*/  HMMA.1688.F32.TF32 R12, R228.reuse, R182, R240 ;  /* 0x000000b6e40c723c */ /* 0x040fe600000810f0 */
[----:B------:R2:W-:Y:S08]  /*26c40*/  STL.64 [R1+0xd58], R10 ;  /* 0x000d580a01007387 */ /* 0x0005f00000100a00 */
[----:B------:R-:W-:Y:S01]  /*26c50*/  STL.64 [R1+0xd40], R4 ;  /* 0x000d400401007387 */ /* 0x000fe20000100a00 */
[C---:B--2---:R-:W-:Y:S03]  /*26c60*/  HMMA.1688.F32.TF32 R8, R228.reuse, R178, R244 ;  /* 0x000000b2e408723c */ /* 0x044fe600000810f4 */
[----:B------:R2:W-:Y:S05]  /*26c70*/  STL.64 [R1+0xd48], R6 ;  /* 0x000d480601007387 */ /* 0x0005ea0000100a00 */
[C---:B--2---:R-:W-:Y:S01]  /*26c80*/  HMMA.1688.F32.TF32 R4, R228.reuse, R174, R248 ;  /* 0x000000aee404723c */ /* 0x044fe200000810f8 */
[----:B------:R2:W-:Y:S04]  /*26c90*/  STL.64 [R1+0xd30], R12 ;  /* 0x000d300c01007387 */ /* 0x0005e80000100a00 */
[----:B------:R3:W-:Y:S04]  /*26ca0*/  STL.64 [R1+0xd38], R14 ;  /* 0x000d380e01007387 */ /* 0x0007e80000100a00 */
[----:B------:R-:W4:Y:S04]  /*26cb0*/  LDL.LU R244, [R1+0x270] ;  /* 0x0002700001f47983 */ /* 0x000f280000300800 */
[----:B------:R1:W-:Y:S04]  /*26cc0*/  STL.64 [R1+0xd20], R8 ;  /* 0x000d200801007387 */ /* 0x0003e80000100a00 */
[----:B------:R1:W-:Y:S04]  /*26cd0*/  STL.64 [R1+0xd28], R10 ;  /* 0x000d280a01007387 */ /* 0x0003e80000100a00 */
[----:B------:R1:W-:Y:S04]  /*26ce0*/  STL.64 [R1+0xd10], R4 ;  /* 0x000d100401007387 */ /* 0x0003e80000100a00 */
[----:B------:R1:W-:Y:S04]  /*26cf0*/  STL.64 [R1+0xd18], R6 ;  /* 0x000d180601007387 */ /* 0x0003e80000100a00 */
        /* <DEDUP_REMOVED lines=23> */
[----:B--2---:R-:W2:Y:S04]  /*26e70*/  LDL.LU R12, [R1+0x2f0] ;  /* 0x0002f000010c7983 */ /* 0x004ea80000300800 */
[----:B------:R-:W2:Y:S04]  /*26e80*/  LDL.LU R13, [R1+0x2f4] ;  /* 0x0002f400010d7983 */ /* 0x000ea80000300800 */
[----:B---3--:R-:W2:Y:S04]  /*26e90*/  LDL.LU R14, [R1+0x2f8] ;  /* 0x0002f800010e7983 */ /* 0x008ea80000300800 */
[----:B------:R-:W2:Y:S04]  /*26ea0*/  LDL.LU R15, [R1+0x2fc] ;  /* 0x0002fc00010f7983 */ /* 0x000ea80000300800 */
[----:B-1----:R-:W3:Y:S04]  /*26eb0*/  LDL.LU R8, [R1+0x300] ;  /* 0x0003000001087983 */ /* 0x002ee80000300800 */
[----:B------:R-:W3:Y:S04]  /*26ec0*/  LDL.LU R9, [R1+0x304] ;  /* 0x0003040001097983 */ /* 0x000ee80000300800 */
[----:B------:R-:W3:Y:S04]  /*26ed0*/  LDL.LU R10, [R1+0x308] ;  /* 0x00030800010a7983 */ /* 0x000ee80000300800 */
[----:B------:R-:W3:Y:S04]  /*26ee0*/  LDL.LU R11, [R1+0x30c] ;  /* 0x00030c00010b7983 */ /* 0x000ee80000300800 */
        /* <DEDUP_REMOVED lines=76> */
[C---:B--2---:R-:W-:Y:S08]  /*273b0*/  HMMA.1688.F32.TF32 R80, R228.reuse, R134, R80 ;  /* 0x00000086e450723c */ /* 0x044ff00000081050 */
[C---:B---3--:R-:W-:Y:S08]  /*273c0*/  HMMA.1688.F32.TF32 R84, R228.reuse, R138, R84 ;  /* 0x0000008ae454723c */ /* 0x048ff00000081054 */
[C---:B----4-:R-:W-:Y:S08]  /*273d0*/  HMMA.1688.F32.TF32 R96, R228.reuse, R150, R96 ;  /* 0x00000096e460723c */ /* 0x050ff00000081060 */
[C---:B------:R-:W-:Y:S08]  /*273e0*/  HMMA.1688.F32.TF32 R232, R228.reuse, R166, R232 ;  /* 0x000000a6e4e8723c */ /* 0x040ff000000810e8 */
[C---:B------:R-:W-:Y:S08]  /*273f0*/  HMMA.1688.F32.TF32 R108, R228.reuse, R170, R108 ;  /* 0x000000aae46c723c */ /* 0x040ff0000008106c */
[C---:B------:R-:W-:Y:S11]  /*27400*/  HMMA.1688.F32.TF32 R104, R228.reuse, R158, R104 ;  /* 0x0000009ee468723c */ /* 0x040ff60000081068 */
[----:B------:R-:W-:Y:S04]  /*27410*/  STL.64 [R1+0xd00], R108 ;  /* 0x000d006c01007387 */ /* 0x000fe80000100a00 */
[----:B------:R1:W-:Y:S04]  /*27420*/  STL.64 [R1+0xd08], R110 ;  /* 0x000d086e01007387 */ /* 0x0003e80000100a00 */
[----:B-1----:R-:W2:Y:S04]  /*27430*/  LDL.LU.64 R110, [R1+0x2c88] ;  /* 0x002c8800016e7983 */ /* 0x002ea80000300a00 */
[----:B------:R-:W2:Y:S04]  /*27440*/  LDL.LU.64 R108, [R1+0x2c80] ;  /* 0x002c8000016c7983 */ /* 0x000ea80000300a00 */
[----:B------:R-:W-:Y:S04]  /*27450*/  STL.64 [R1+0xcf0], R232 ;  /* 0x000cf0e801007387 */ /* 0x000fe80000100a00 */
[----:B------:R1:W-:Y:S02]  /*27460*/  STL.64 [R1+0xcf8], R234 ;  /* 0x000cf8ea01007387 */ /* 0x0003e40000100a00 */
[C---:B-1----:R-:W-:Y:S08]  /*27470*/  HMMA.1688.F32.TF32 R232, R228.reuse, R162, R4 ;  /* 0x000000a2e4e8723c */ /* 0x042ff00000081004 */
[C---:B------:R-:W-:Y:S11]  /*27480*/  HMMA.1688.F32.TF32 R4, R228.reuse, R154, R100 ;  /* 0x0000009ae404723c */ /* 0x040ff60000081064 */
[----:B------:R-:W-:Y:S01]  /*27490*/  STL.64 [R1+0xce0], R232 ;  /* 0x000ce0e801007387 */ /* 0x000fe20000100a00 */
[C---:B------:R-:W-:Y:S03]  /*274a0*/  HMMA.1688.F32.TF32 R92, R228.reuse, R146, R92 ;  /* 0x00000092e45c723c */ /* 0x040fe6000008105c */
[----:B------:R-:W-:Y:S04]  /*274b0*/  STL.64 [R1+0xce8], R234 ;  /* 0x000ce8ea01007387 */ /* 0x000fe80000100a00 */
[----:B------:R-:W-:Y:S04]  /*274c0*/  STL.64 [R1+0xcd0], R104 ;  /* 0x000cd06801007387 */ /* 0x000fe80000100a00 */
[----:B------:R-:W-:Y:S04]  /*274d0*/  STL.64 [R1+0xcd8], R106 ;  /* 0x000cd86a01007387 */ /* 0x000fe80000100a00 */
[----:B------:R-:W-:Y:S04]  /*274e0*/  STL.64 [R1+0xcc0], R4 ;  /* 0x000cc00401007387 */ /* 0x000fe80000100a00 */
[----:B------:R1:W-:Y:S02]  /*274f0*/  STL.64 [R1+0xcc8], R6 ;  /* 0x000cc80601007387 */ /* 0x0003e40000100a00 */
[C---:B-1----:R-:W-:Y:S02]  /*27500*/  HMMA.1688.F32.TF32 R4, R228.reuse, R142, R88 ;  /* 0x0000008ee404723c */ /* 0x042fe40000081058 */
[----:B------:R-:W-:Y:S04]  /*27510*/  STL.64 [R1+0xcb0], R96 ;  /* 0x000cb06001007387 */ /* 0x000fe80000100a00 */
[----:B------:R-:W-:Y:S04]  /*27520*/  STL.64 [R1+0xcb8], R98 ;  /* 0x000cb86201007387 */ /* 0x000fe80000100a00 */
[----:B------:R-:W-:Y:S04]  /*27530*/  STL.64 [R1+0xca0], R92 ;  /* 0x000ca05c01007387 */ /* 0x000fe80000100a00 */
[----:B------:R-:W-:Y:S05]  /*27540*/  STL.64 [R1+0xca8], R94 ;  /* 0x000ca85e01007387 */ /* 0x000fea0000100a00 */
[----:B------:R-:W-:Y:S04]  /*27550*/  STL.64 [R1+0xc90], R4 ;  /* 0x000c900401007387 */ /* 0x000fe80000100a00 */
[----:B------:R1:W-:Y:S02]  /*27560*/  STL.64 [R1+0xc98], R6 ;  /* 0x000c980601007387 */ /* 0x0003e40000100a00 */
[----:B-1----:R-:W-:Y:S02]  /*27570*/  HMMA.1688.F32.TF32 R4, R228, R130, R72 ;  /* 0x00000082e404723c */ /* 0x002fe40000081048 */
[----:B------:R-:W-:Y:S04]  /*27580*/  STL.64 [R1+0xc80], R84 ;  /* 0x000c805401007387 */ /* 0x000fe80000100a00 */
[----:B------:R-:W-:Y:S04]  /*27590*/  STL.64 [R1+0xc88], R86 ;  /* 0x000c885601007387 */ /* 0x000fe80000100a00 */
[----:B------:R-:W-:Y:S01]  /*275a0*/  STL.64 [R1+0xc70], R80 ;  /* 0x000c705001007387 */ /* 0x000fe20000100a00 */
[C---:B------:R-:W-:Y:S03]  /*275b0*/  HMMA.1688.F32.TF32 R68, R224.reuse, R190, R68 ;  /* 0x000000bee044723c */ /* 0x040fe60000081044 */
[----:B------:R-:W-:Y:S04]  /*275c0*/  STL.64 [R1+0xc78], R82 ;  /* 0x000c785201007387 */ /* 0x000fe80000100a00 */
[----:B------:R-:W-:Y:S04]  /*275d0*/  LDS R228, [R0+UR10+0x2180] ;  /* 0x0021800a00e47984 */ /* 0x000fe80008000800 */
[----:B------:R-:W-:Y:S04]  /*275e0*/  STL.64 [R1+0xc60], R4 ;  /* 0x000c600401007387 */ /* 0x000fe80000100a00 */
[----:B------:R1:W-:Y:S01]  /*275f0*/  STL.64 [R1+0xc68], R6 ;  /* 0x000c680601007387 */ /* 0x0003e20000100a00 */
[C---:B------:R-:W-:Y:S03]  /*27600*/  HMMA.1688.F32.TF32 R60, R224.reuse, R182, R60 ;  /* 0x000000b6e03c723c */ /* 0x040fe6000008103c */
[----:B------:R-:W-:Y:S04]  /*27610*/  LDS R230, [R0+UR10+0x3180] ;  /* 0x0031800a00e67984 */ /* 0x000fe80008000800 */
[----:B------:R-:W-:Y:S01]  /*27620*/  LDS R229, [R3+UR10+0x2180] ;  /* 0x0021800a03e57984 */ /* 0x000fe20008000800 */
[C---:B-1----:R-:W-:Y:S03]  /*27630*/  HMMA.1688.F32.TF32 R4, R224.reuse, R186, R64 ;  /* 0x000000bae004723c */ /* 0x042fe60000081040 */
[----:B------:R-:W-:Y:S04]  /*27640*/  STL.64 [R1+0xc50], R68 ;  /* 0x000c504401007387 */ /* 0x000fe80000100a00 */
[----:B------:R-:W-:Y:S01]  /*27650*/  STL.64 [R1+0xc58], R70 ;  /* 0x000c584601007387 */ /* 0x000fe20000100a00 */
[C---:B------:R-:W-:Y:S03]  /*27660*/  HMMA.1688.F32.TF32 R56, R224.reuse, R178, R56 ;  /* 0x000000b2e038723c */ /* 0x040fe60000081038 */
[----:B------:R-:W1:Y:S08]  /*27670*/  LDS R231, [R3+UR10+0x3180] ;  /* 0x0031800a03e77984 */ /* 0x000e700008000800 */
[----:B------:R-:W-:Y:S04]  /*27680*/  STL.64 [R1+0xc40], R4 ;  /* 0x000c400401007387 */ /* 0x000fe80000100a00 */
[----:B------:R3:W-:Y:S02]  /*27690*/  STL.64 [R1+0xc48], R6 ;  /* 0x000c480601007387 */ /* 0x0007e40000100a00 */
[C---:B---3--:R-:W-:Y:S08]  /*276a0*/  HMMA.1688.F32.TF32 R4, R224.reuse, R174, R44 ;  /* 0x000000aee004723c */ /* 0x048ff0000008102c */
[C---:B------:R-:W-:Y:S08]  /*276b0*/  HMMA.1688.F32.TF32 R44, R224.reuse, R170, R8 ;  /* 0x000000aae02c723c */ /* 0x040ff00000081008 */
[C---:B------:R-:W-:Y:S01]  /*276c0*/  HMMA.1688.F32.TF32 R8, R224.reuse, R166, R12 ;  /* 0x000000a6e008723c */ /* 0x040fe2000008100c */
[----:B------:R-:W-:Y:S04]  /*276d0*/  STL.64 [R1+0xc30], R60 ;  /* 0x000c303c01007387 */ /* 0x000fe80000100a00 */
[----:B------:R-:W-:Y:S04]  /*276e0*/  STL.64 [R1+0xc38], R62 ;  /* 0x000c383e01007387 */ /* 0x000fe80000100a00 */
[----:B------:R-:W-:Y:S04]  /*276f0*/  STL.64 [R1+0xc20], R56 ;  /* 0x000c203801007387 */ /* 0x000fe80000100a00 */
[----:B------:R-:W-:Y:S04]  /*27700*/  STL.64 [R1+0xc28], R58 ;  /* 0x000c283a01007387 */ /* 0x000fe80000100a00 */
[----:B------:R-:W-:Y:S04]  /*27710*/  STL.64 [R1+0xc10], R4 ;  /* 0x000c100401007387 */ /* 0x000fe80000100a00 */
[----:B------:R3:W-:Y:S01]  /*27720*/  STL.64 [R1+0xc18], R6 ;  /* 0x000c180601007387 */ /* 0x0007e20000100a00 */
[C---:B------:R-:W-:Y:S03]  /*27730*/  HMMA.1688.F32.TF32 R12, R224.reuse, R158, R32 ;  /* 0x0000009ee00c723c */ /* 0x040fe60000081020 */
[----:B------:R-:W-:Y:S04]  /*27740*/  STL.64 [R1+0xc00], R44 ;  /* 0x000c002c01007387 */ /* 0x000fe80000100a00 */
[----:B------:R-:W-:Y:S01]  /*27750*/  STL.64 [R1+0xc08], R46 ;  /* 0x000c082e01007387 */ /* 0x000fe20000100a00 */
[C---:B---3--:R-:W-:Y:S03]  /*27760*/  HMMA.1688.F32.TF32 R4, R224.reuse, R162, R36 ;  /* 0x000000a2e004723c */ /* 0x048fe60000081024 */
[----:B------:R-:W-:Y:S04]  /*27770*/  STL.64 [R1+0xbf0], R8 ;  /* 0x000bf00801007387 */ /* 0x000fe80000100a00 */
[----:B------:R3:W-:Y:S02]  /*27780*/  STL.64 [R1+0xbf8], R10 ;  /* 0x000bf80a01007387 */ /* 0x0007e40000100a00 */
[C---:B---3--:R-:W-:Y:S10]  /*27790*/  HMMA.1688.F32.TF32 R8, R224.reuse, R154, R28 ;  /* 0x0000009ae008723c */ /* 0x048ff4000008101c */
[----:B------:R-:W-:Y:S04]  /*277a0*/  STL.64 [R1+0xbe0], R4 ;  /* 0x000be00401007387 */ /* 0x000fe80000100a00 */
[----:B------:R3:W-:Y:S04]  /*277b0*/  STL.64 [R1+0xbe8], R6 ;  /* 0x000be80601007387 */ /* 0x0007e80000100a00 */
[----:B------:R-:W-:Y:S04]  /*277c0*/  STL.64 [R1+0xbd0], R12 ;  /* 0x000bd00c01007387 */ /* 0x000fe80000100a00 */
[----:B------:R4:W-:Y:S01]  /*277d0*/  STL.64 [R1+0xbd8], R14 ;  /* 0x000bd80e01007387 */ /* 0x0009e20000100a00 */
[C---:B---3--:R-:W-:Y:S03]  /*277e0*/  HMMA.1688.F32.TF32 R4, R224.reuse, R150, R52 ;  /* 0x00000096e004723c */ /* 0x048fe60000081034 */
[----:B------:R-:W-:Y:S04]  /*277f0*/  STL.64 [R1+0xbc0], R8 ;  /* 0x000bc00801007387 */ /* 0x000fe80000100a00 */
[----:B------:R3:W-:Y:S01]  /*27800*/  STL.64 [R1+0xbc8], R10 ;  /* 0x000bc80a01007387 */ /* 0x0007e20000100a00 */
[C---:B----4-:R-:W-:Y:S08]  /*27810*/  HMMA.1688.F32.TF32 R12, R224.reuse, R146, R48 ;  /* 0x00000092e00c723c */ /* 0x050ff00000081030 */
[C---:B---3--:R-:W-:Y:S03]  /*27820*/  HMMA.1688.F32.TF32 R8, R224.reuse, R142, R236 ;  /* 0x0000008ee008723c */ /* 0x048fe600000810ec */
        /* <DEDUP_REMOVED lines=8> */
[----:B---3--:R-:W-:Y:S01]  /*278b0*/  HMMA.1688.F32.TF32 R8, R224, R130, R248 ;  /* 0x00000082e008723c */ /* 0x008fe200000810f8 */
[----:B------:R-:W-:Y:S04]  /*278c0*/  LDS R224, [R0+UR10+0x2200] ;  /* 0x0022000a00e07984 */ /* 0x000fe80008000800 */
[----:B------:R3:W-:Y:S04]  /*278d0*/  STL.64 [R1+0x7a0], R4 ;  /* 0x0007a00401007387 */ /* 0x0007e80000100a00 */
[----:B------:R4:W-:Y:S04]  /*278e0*/  STL.64 [R1+0x7a8], R6 ;  /* 0x0007a80601007387 */ /* 0x0009e80000100a00 */
[----:B------:R-:W-:Y:S04]  /*278f0*/  LDS R226, [R0+UR10+0x3200] ;  /* 0x0032000a00e27984 */ /* 0x000fe80008000800 */
[----:B---3--:R-:W3:Y:S04]  /*27900*/  LDL.LU R4, [R1] ;  /* 0x0000000001047983 */ /* 0x008ee80000300800 */
[----:B------:R-:W-:Y:S04]  /*27910*/  STL.64 [R1+0x780], R12 ;  /* 0x0007800c01007387 */ /* 0x000fe80000100a00 */
[----:B------:R-:W-:Y:S04]  /*27920*/  STL.64 [R1+0x788], R14 ;  /* 0x0007880e01007387 */ /* 0x000fe80000100a00 */
[----:B------:R1:W-:Y:S04]  /*27930*/  STL.64 [R1+0x760], R8 ;  /* 0x0007600801007387 */ /* 0x0003e80000100a00 */
[----:B------:R1:W-:Y:S04]  /*27940*/  STL.64 [R1+0x768], R10 ;  /* 0x0007680a01007387 */ /* 0x0003e80000100a00 */
[----:B------:R-:W3:Y:S04]  /*27950*/  LDL.LU R5, [R1+0x4] ;  /* 0x0000040001057983 */ /* 0x000ee80000300800 */
[----:B----4-:R-:W3:Y:S04]  /*27960*/  LDL.LU R6, [R1+0x8] ;  /* 0x0000080001067983 */ /* 0x010ee80000300800 */
[----:B------:R-:W3:Y:S04]  /*27970*/  LDL.LU R7, [R1+0xc] ;  /* 0x00000c0001077983 */ /* 0x000ee80000300800 */
[----:B------:R-:W4:Y:S04]  /*27980*/  LDL.LU R232, [R1+0x10] ;  /* 0x0000100001e87983 */ /* 0x000f280000300800 */
[----:B------:R-:W4:Y:S04]  /*27990*/  LDL.LU R233, [R1+0x14] ;  /* 0x0000140001e97983 */ /* 0x000f280000300800 */
        /* <DEDUP_REMOVED lines=26> */
[----:B-1----:R-:W2:Y:S04]  /*27b40*/  LDL.LU R8, [R1+0x180] ;  /* 0x0001800001087983 */ /* 0x002ea80000300800 */
        /* <DEDUP_REMOVED lines=71> */
[----:B------:R-:W-:Y:S04]  /*27fc0*/  LDS R225, [R3+UR10+0x2200] ;  /* 0x0022000a03e17984 */ /* 0x000fe80008000800 */
[----:B------:R-:W1:Y:S01]  /*27fd0*/  LDS R227, [R3+UR10+0x3200] ;  /* 0x0032000a03e37984 */ /* 0x000e620008000800 */
[C---:B--2---:R-:W-:Y:S08]  /*27fe0*/  HMMA.1688.F32.TF32 R8, R228.reuse, R138, R8 ;  /* 0x0000008ae408723c */ /* 0x044ff00000081008 */
[C---:B---3--:R-:W-:Y:S08]  /*27ff0*/  HMMA.1688.F32.TF32 R44, R228.reuse, R142, R44 ;  /* 0x0000008ee42c723c */ /* 0x048ff0000008102c */
[C---:B----4-:R-:W-:Y:S08]  /*28000*/  HMMA.1688.F32.TF32 R56, R228.reuse, R146, R56 ;  /* 0x00000092e438723c */ /* 0x050ff00000081038 */
[C---:B------:R-:W-:Y:S08]  /*28010*/  HMMA.1688.F32.TF32 R64, R228.reuse, R154, R64 ;  /* 0x0000009ae440723c */ /* 0x040ff00000081040 */
[C---:B------:R-:W-:Y:S08]  /*28020*/  HMMA.1688.F32.TF32 R68, R228.reuse, R158, R68 ;  /* 0x0000009ee444723c */ /* 0x040ff00000081044 */
[C---:B------:R-:W-:Y:S08]  /*28030*/  HMMA.1688.F32.TF32 R72, R228.reuse, R162, R72 ;  /* 0x000000a2e448723c */ /* 0x040ff00000081048 */
[C---:B------:R-:W-:Y:S08]  /*28040*/  HMMA.1688.F32.TF32 R84, R228.reuse, R170, R84 ;  /* 0x000000aae454723c */ /* 0x040ff00000081054 */
[C---:B------:R-:W-:Y:S08]  /*28050*/  HMMA.1688.F32.TF32 R88, R228.reuse, R174, R88 ;  /* 0x000000aee458723c */ /* 0x040ff00000081058 */
[C---:B------:R-:W-:Y:S08]  /*28060*/  HMMA.1688.F32.TF32 R92, R228.reuse, R178, R92 ;  /* 0x000000b2e45c723c */ /* 0x040ff0000008105c */
[C---:B------:R-:W-:Y:S08]  /*28070*/  HMMA.1688.F32.TF32 R100, R228.reuse, R186, R100 ;  /* 0x000000bae464723c */ /* 0x040ff00000081064 */
[C---:B------:R-:W-:Y:S08]  /*28080*/  HMMA.1688.F32.TF32 R104, R228.reuse, R190, R104 ;  /* 0x000000bee468723c */ /* 0x040ff00000081068 */
[C---:B------:R-:W-:Y:S11]  /*28090*/  HMMA.1688.F32.TF32 R96, R228.reuse, R182, R96 ;  /* 0x000000b6e460723c */ /* 0x040ff60000081060 */
[----:B------:R-:W-:Y:S04]  /*280a0*/  STL.64 [R1+0x750], R104 ;  /* 0x0007506801007387 */ /* 0x000fe80000100a00 */
[----:B------:R2:W-:Y:S01]  /*280b0*/  STL.64 [R1+0x758], R106 ;  /* 0x0007586a01007387 */ /* 0x0005e20000100a00 */
[C---:B------:R-:W-:Y:S03]  /*280c0*/  HMMA.1688.F32.TF32 R80, R228.reuse, R166, R80 ;  /* 0x000000a6e450723c */ /* 0x040fe60000081050 */
[----:B--2---:R-:W2:Y:S04]  /*280d0*/  LDL.LU.64 R106, [R1+0x2c78] ;  /* 0x002c7800016a7983 */ /* 0x004ea80000300a00 */
[----:B------:R-:W2:Y:S04]  /*280e0*/  LDL.LU.64 R104, [R1+0x2c70] ;  /* 0x002c700001687983 */ /* 0x000ea80000300a00 */
[----:B------:R-:W-:Y:S04]  /*280f0*/  STL.64 [R1+0x740], R100 ;  /* 0x0007406401007387 */ /* 0x000fe80000100a00 */
[----:B------:R3:W-:Y:S04]  /*28100*/  STL.64 [R1+0x748], R102 ;  /* 0x0007486601007387 */ /* 0x0007e80000100a00 */
[----:B---3--:R-:W3:Y:S04]  /*28110*/  LDL.LU.64 R102, [R1+0x2c68] ;  /* 0x002c680001667983 */ /* 0x008ee80000300a00 */
[----:B------:R-:W3:Y:S04]  /*28120*/  LDL.LU.64 R100, [R1+0x2c60] ;  /* 0x002c600001647983 */ /* 0x000ee80000300a00 */
[----:B------:R-:W-:Y:S04]  /*28130*/  STL.64 [R1+0x710], R96 ;  /* 0x0007106001007387 */ /* 0x000fe80000100a00 */
[----:B------:R4:W-:Y:S01]  /*28140*/  STL.64 [R1+0x718], R98 ;  /* 0x0007186201007387 */ /* 0x0009e20000100a00 */
[C---:B------:R-:W-:Y:S03]  /*28150*/  HMMA.1688.F32.TF32 R60, R228.reuse, R150, R60 ;  /* 0x00000096e43c723c */ /* 0x040fe6000008103c */
[----:B----4-:R-:W4:Y:S04]  /*28160*/  LDL.LU.64 R98, [R1+0x2c58] ;  /* 0x002c580001627983 */ /* 0x010f280000300a00 */
        /* <DEDUP_REMOVED lines=14> */
[----:B------:R1:W-:Y:S01]  /*28250*/  STL.64 [R1+0x698], R82 ;  /* 0x0006985201007387 */ /* 0x0003e20000100a00 */
[C---:B------:R-:W-:Y:S03]  /*28260*/  HMMA.1688.F32.TF32 R12, R228.reuse, R134, R12 ;  /* 0x00000086e40c723c */ /* 0x040fe6000008100c */
        /* <DEDUP_REMOVED lines=8> */
[----:B------:R-:W-:Y:S03]  /*282f0*/  HMMA.1688.F32.TF32 R228, R228, R130, R36 ;  /* 0x00000082e4e4723c */ /* 0x000fe60000081024 */
        /* <DEDUP_REMOVED lines=32> */
[----:B------:R-:W2:Y:S04]  /*28500*/  LDL.LU.64 R38, [R1+0x2b88] ;  /* 0x002b880001267983 */ /* 0x000ea80000300a00 */
[----:B------:R-:W2:Y:S04]  /*28510*/  LDL.LU.64 R36, [R1+0x2b80] ;  /* 0x002b800001247983 */ /* 0x000ea80000300a00 */
[----:B------:R-:W-:Y:S04]  /*28520*/  STL.64 [R1+0x560], R228 ;  /* 0x000560e401007387 */ /* 0x000fe80000100a00 */
[----:B------:R-:W-:Y:S04]  /*28530*/  STL.64 [R1+0x568], R230 ;  /* 0x000568e601007387 */ /* 0x000fe80000100a00 */
[----:B------:R-:W-:Y:S04]  /*28540*/  STL.64 [R1+0x550], R32 ;  /* 0x0005502001007387 */ /* 0x000fe80000100a00 */
[----:B------:R1:W-:Y:S01]  /*28550*/  STL.64 [R1+0x558], R34 ;  /* 0x0005582201007387 */ /* 0x0003e20000100a00 */
[C---:B------:R-:W-:Y:S03]  /*28560*/  HMMA.1688.F32.TF32 R244, R224.reuse, R166, R244 ;  /* 0x000000a6e0f4723c */ /* 0x040fe600000810f4 */
[----:B------:R-:W-:Y:S04]  /*28570*/  LDS R228, [R0+UR10+0x2280] ;  /* 0x0022800a00e47984 */ /* 0x000fe80008000800 */
[----:B------:R-:W-:Y:S04]  /*28580*/  LDS R230, [R0+UR10+0x3280] ;  /* 0x0032800a00e67984 */ /* 0x000fe80008000800 */
[----:B-1----:R-:W2:Y:S04]  /*28590*/  LDL.LU.64 R34, [R1+0x2b78] ;  /* 0x002b780001227983 */ /* 0x002ea80000300a00 */
[----:B------:R-:W2:Y:S04]  /*285a0*/  LDL.LU.64 R32, [R1+0x2b70] ;  /* 0x002b700001207983 */ /* 0x000ea80000300a00 */
[----:B------:R-:W-:Y:S04]  /*285b0*/  STL.64 [R1+0x520], R28 ;  /* 0x0005201c01007387 */ /* 0x000fe80000100a00 */
[----:B------:R1:W-:Y:S01]  /*285c0*/  STL.64 [R1+0x528], R30 ;  /* 0x0005281e01007387 */ /* 0x0003e20000100a00 */
[C---:B------:R-:W-:Y:S03]  /*285d0*/  HMMA.1688.F32.TF32 R248, R224.reuse, R162, R248 ;  /* 0x000000a2e0f8723c */ /* 0x040fe600000810f8 */
        /* <DEDUP_REMOVED lines=22> */
[----:B-1----:R-:W4:Y:S04]  /*28740*/  LDL.LU.64 R246, [R1+0x2b18] ;  /* 0x002b180001f67983 */ /* 0x002f280000300a00 */
[----:B------:R-:W4:Y:S04]  /*28750*/  LDL.LU.64 R244, [R1+0x2b10] ;  /* 0x002b100001f47983 */ /* 0x000f280000300a00 */
[----:B------:R-:W-:Y:S04]  /*28760*/  STL.64 [R1+0x460], R248 ;  /* 0x000460f801007387 */ /* 0x000fe80000100a00 */
[----:B------:R1:W-:Y:S04]  /*28770*/  STL.64 [R1+0x468], R250 ;  /* 0x000468fa01007387 */ /* 0x0003e80000100a00 */
[----:B-1----:R-:W4:Y:S04]  /*28780*/  LDL.LU.64 R250, [R1+0x2b08] ;  /* 0x002b080001fa7983 */ /* 0x002f280000300a00 */
[----:B------:R-:W4:Y:S01]  /*28790*/  LDL.LU.64 R248, [R1+0x2b00] ;  /* 0x002b000001f87983 */ /* 0x000f220000300a00 */
[C---:B------:R-:W-:Y:S08]  /*287a0*/  HMMA.1688.F32.TF32 R232, R224.reuse, R158, R232 ;  /* 0x0000009ee0e8723c */ /* 0x040ff000000810e8 */
[----:B------:R-:W-:Y:S11]  /*287b0*/  HMMA.1688.F32.TF32 R4, R224, R154, R4 ;  /* 0x0000009ae004723c */ /* 0x000ff60000081004 */
[----:B------:R-:W-:Y:S04]  /*287c0*/  STL.64 [R1+0x440], R232 ;  /* 0x000440e801007387 */ /* 0x000fe80000100a00 */
[----:B------:R-:W-:Y:S04]  /*287d0*/  STL.64 [R1+0x448], R234 ;  /* 0x000448ea01007387 */ /* 0x000fe80000100a00 */
[----:B------:R-:W-:Y:S04]  /*287e0*/  STL.64 [R1+0x420], R4 ;  /* 0x0004200401007387 */ /* 0x000fe80000100a00 */
[----:B------:R4:W-:Y:S01]  /*287f0*/  STL.64 [R1+0x428], R6 ;  /* 0x0004280601007387 */ /* 0x0009e20000100a00 */
[----:B--2---:R-:W-:Y:S08]  /*28800*/  HMMA.1688.F32.TF32 R32, R228, R186, R32 ;  /* 0x000000bae420723c */ /* 0x004ff00000081020 */
[C---:B---3--:R-:W-:Y:S08]  /*28810*/  HMMA.1688.F32.TF32 R236, R224.reuse, R138, R236 ;  /* 0x0000008ae0ec723c */ /* 0x048ff000000810ec */
[C---:B----4-:R-:W-:Y:S08]  /*28820*/  HMMA.1688.F32.TF32 R4, R224.reuse, R142, R240 ;  /* 0x0000008ee004723c */ /* 0x050ff000000810f0 */
[C---:B------:R-:W-:Y:S08]  /*28830*/  HMMA.1688.F32.TF32 R232, R224.reuse, R146, R244 ;  /* 0x00000092e0e8723c */ /* 0x040ff000000810f4 */
[----:B------:R-:W-:-:S15]  /*28840*/  HMMA.1688.F32.TF32 R248, R224, R150, R248 ;  /* 0x00000096e0f8723c */ /* 0x000fde00000810f8 */
[----:B------:R-:W-:-:S04]  /*28850*/  NOP ;  /* 0x0000000000007918 */ /* 0x000fc80000000000 */
[----:B------:R-:W-:Y:S04]  /*28860*/  STL.64 [R1+0x400], R248 ;  /* 0x000400f801007387 */ /* 0x000fe80000100a00 */
[----:B------:R-:W-:Y:S04]  /*28870*/  STL.64 [R1+0x408], R250 ;  /* 0x000408fa01007387 */ /* 0x000fe80000100a00 */
[----:B------:R-:W-:Y:S04]  /*28880*/  STL.64 [R1+0x3e0], R232 ;  /* 0x0003e0e801007387 */ /* 0x000fe80000100a00 */
[----:B------:R1:W-:Y:S04]  /*28890*/  STL.64 [R1+0x3e8], R234 ;  /* 0x0003e8ea01007387 */ /* 0x0003e80000100a00 */
[----:B------:R-:W-:Y:S04]  /*288a0*/  STL.64 [R1+0x3c0], R4 ;  /* 0x0003c00401007387 */ /* 0x000fe80000100a00 */
[----:B------:R2:W-:Y:S01]  /*288b0*/  STL.64 [R1+0x3c8], R6 ;  /* 0x0003c80601007387 */ /* 0x0005e20000100a00 */
[C---:B-1----:R-:W-:Y:S08]  /*288c0*/  HMMA.1688.F32.TF32 R232, R224.reuse, R134, R48 ;  /* 0x00000086e0e8723c */ /* 0x042ff00000081030 */
[----:B--2---:R-:W-:Y:S01]  /*288d0*/  HMMA.1688.F32.TF32 R4, R224, R130, R52 ;  /* 0x00000082e004723c */ /* 0x004fe20000081034 */
[----:B------:R-:W-:Y:S04]  /*288e0*/  STL.64 [R1+0x3a0], R236 ;  /* 0x0003a0ec01007387 */ /* 0x000fe80000100a00 */
[----:B------:R-:W-:Y:S04]  /*288f0*/  STL.64 [R1+0x3a8], R238 ;  /* 0x0003a8ee01007387 */ /* 0x000fe80000100a00 */
[----:B------:R-:W-:Y:S04]  /*28900*/  LDS R48, [R0+UR10+0x2300] ;  /* 0x0023000a00307984 */ /* 0x000fe80008000800 */
[----:B------:R-:W-:Y:S04]  /*28910*/  STL.64 [R1+0x380], R232 ;  /* 0x000380e801007387 */ /* 0x000fe80000100a00 */
[----:B------:R-:W-:Y:S04]  /*28920*/  STL.64 [R1+0x388], R234 ;  /* 0x000388ea01007387 */ /* 0x000fe80000100a00 */
[----:B------:R-:W-:Y:S04]  /*28930*/  STL.64 [R1+0x360], R4 ;  /* 0x0003600401007387 */ /* 0x000fe80000100a00 */
[----:B------:R1:W-:Y:S04]  /*28940*/  STL.64 [R1+0x368], R6 ;  /* 0x0003680601007387 */ /* 0x0003e80000100a00 */
[----:B------:R-:W-:Y:S04]  /*28950*/  LDS R50, [R0+UR10+0x3300] ;  /* 0x0033000a00327984 */ /* 0x000fe80008000800 */
[----:B------:R-:W-:Y:S01]  /*28960*/  LDS R49, [R3+UR10+0x2300] ;  /* 0x0023000a03317984 */ /* 0x000fe20008000800 */
[C---:B-1----:R-:W-:Y:S03]  /*28970*/  HMMA.1688.F32.TF32 R4, R228.reuse, R190, R28 ;  /* 0x000000bee404723c */ /* 0x042fe6000008101c */
[----:B------:R-:W1:Y:S05]  /*28980*/  LDS R51, [R3+UR10+0x3300] ;  /* 0x0033000a03337984 */ /* 0x000e6a0008000800 */
[C---:B------:R-:W-:Y:S11]  /*28990*/  HMMA.1688.F32.TF32 R28, R228.reuse, R182, R36 ;  /* 0x000000b6e41c723c */ /* 0x040ff60000081024 */
[----:B------:R-:W-:Y:S04]  /*289a0*/  STL.64 [R1+0x350], R4 ;  /* 0x0003500401007387 */ /* 0x000fe80000100a00 */
[----:B------:R2:W-:Y:S02]  /*289b0*/  STL.64 [R1+0x358], R6 ;  /* 0x0003580601007387 */ /* 0x0005e40000100a00 */
[C---:B--2---:R-:W-:Y:S08]  /*289c0*/  HMMA.1688.F32.TF32 R4, R228.reuse, R178, R12 ;  /* 0x000000b2e404723c */ /* 0x044ff0000008100c */
[C---:B------:R-:W-:Y:S08]  /*289d0*/  HMMA.1688.F32.TF32 R12, R228.reuse, R174, R8 ;  /* 0x000000aee40c723c */ /* 0x040ff00000081008 */
[C---:B------:R-:W-:Y:S01]  /*289e0*/  HMMA.1688.F32.TF32 R8, R228.reuse, R170, R44 ;  /* 0x000000aae408723c */ /* 0x040fe2000008102c */
        /* <DEDUP_REMOVED lines=8> */
[C---:B--2---:R-:W-:Y:S03]  /*28a70*/  HMMA.1688.F32.TF32 R4, R228.reuse, R166, R56 ;  /* 0x000000a6e404723c */ /* 0x044fe60000081038 */
[----:B------:R-:W-:Y:S04]  /*28a80*/  STL.64 [R1+0x2a0], R8 ;  /* 0x0002a00801007387 */ /* 0x000fe80000100a00 */
[----:B------:R2:W-:Y:S01]  /*28a90*/  STL.64 [R1+0x2a8], R10 ;  /* 0x0002a80a01007387 */ /* 0x0005e20000100a00 */
[C---:B---3--:R-:W-:Y:S08]  /*28aa0*/  HMMA.1688.F32.TF32 R12, R228.reuse, R162, R60 ;  /* 0x000000a2e40c723c */ /* 0x048ff0000008103c */
[C---:B--2---:R-:W-:Y:S03]  /*28ab0*/  HMMA.1688.F32.TF32 R8, R228.reuse, R158, R64 ;  /* 0x0000009ee408723c */ /* 0x044fe60000081040 */
[----:B------:R-:W-:Y:S04]  /*28ac0*/  STL.64 [R1+0x280], R4 ;  /* 0x0002800401007387 */ /* 0x000fe80000100a00 */
[----:B------:R2:W-:Y:S04]  /*28ad0*/  STL.64 [R1+0x288], R6 ;  /* 0x0002880601007387 */ /* 0x0005e80000100a00 */
[----:B------:R-:W-:Y:S04]  /*28ae0*/  STL.64 [R1+0x260], R12 ;  /* 0x0002600c01007387 */ /* 0x000fe80000100a00 */
[----:B------:R3:W-:Y:S01]  /*28af0*/  STL.64 [R1+0x268], R14 ;  /* 0x0002680e01007387 */ /* 0x0007e20000100a00 */
[C---:B--2---:R-:W-:Y:S03]  /*28b00*/  HMMA.1688.F32.TF32 R4, R228.reuse, R154, R68 ;  /* 0x0000009ae404723c */ /* 0x044fe60000081044 */
[----:B------:R-:W-:Y:S04]  /*28b10*/  STL.64 [R1+0x240], R8 ;  /* 0x0002400801007387 */ /* 0x000fe80000100a00 */
[----:B------:R2:W-:Y:S01]  /*28b20*/  STL.64 [R1+0x248], R10 ;  /* 0x0002480a01007387 */ /* 0x0005e20000100a00 */
[----:B---3--:R-:W-:Y:S01]  /*28b30*/  HMMA.1688.F32.TF32 R12, R228, R150, R72 ;  /* 0x00000096e40c723c */ /* 0x008fe20000081048 */
[----:B------:R-:W-:-:S02]  /*28b40*/  IMAD.MOV.U32 R52, RZ, RZ, R216 ;  /* 0x000000ffff347224 */ /* 0x000fc400078e00d8 */
[----:B------:R-:W-:Y:S01]  /*28b50*/  LDS R72, [R0+UR10+0x2380] ;  /* 0x0023800a00487984 */ /* 0x000fe20008000800 */
[----:B------:R-:W-:Y:S02]  /*28b60*/  IMAD.MOV.U32 R53, RZ, RZ, R217 ;  /* 0x000000ffff357224 */ /* 0x000fe400078e00d9 */
[----:B------:R-:W-:Y:S01]  /*28b70*/  IMAD.MOV.U32 R54, RZ, RZ, R218 ;  /* 0x000000ffff367224 */ /* 0x000fe200078e00da */
[----:B------:R-:W-:Y:S01]  /*28b80*/  LDS R74, [R0+UR10+0x3380] ;  /* 0x0033800a004a7984 */ /* 0x000fe20008000800 */
[C---:B--2---:R-:W-:Y:S01]  /*28b90*/  HMMA.1688.F32.TF32 R8, R228.reuse, R146, R80 ;  /* 0x00000092e408723c */ /* 0x044fe20000081050 */
[----:B------:R-:W-:Y:S02]  /*28ba0*/  IMAD.MOV.U32 R55, RZ, RZ, R219 ;  /* 0x000000ffff377224 */ /* 0x000fe400078e00db */
        /* <DEDUP_REMOVED lines=12> */
[----:B------:R-:W3:Y:S01]  /*28c70*/  LDS R75, [R3+UR10+0x3380] ;  /* 0x0033800a034b7984 */ /* 0x000ee20008000800 */
[C---:B--2---:R-:W-:Y:S03]  /*28c80*/  HMMA.1688.F32.TF32 R8, R228.reuse, R134, R92 ;  /* 0x00000086e408723c */ /* 0x044fe6000008105c */
[----:B------:R-:W-:Y:S04]  /*28c90*/  STL.64 [R1+0x1c0], R4 ;  /* 0x0001c00401007387 */ /* 0x000fe80000100a00 */
[----:B------:R2:W-:Y:S04]  /*28ca0*/  STL.64 [R1+0x1c8], R6 ;  /* 0x0001c80601007387 */ /* 0x0005e80000100a00 */
[----:B------:R-:W-:Y:S04]  /*28cb0*/  STL.64 [R1+0x1a0], R12 ;  /* 0x0001a00c01007387 */ /* 0x000fe80000100a00 */
[----:B------:R-:W-:Y:S01]  /*28cc0*/  STL.64 [R1+0x1a8], R14 ;  /* 0x0001a80e01007387 */ /* 0x000fe20000100a00 */
[----:B--2---:R-:W-:Y:S03]  /*28cd0*/  HMMA.1688.F32.TF32 R4, R228, R130, R96 ;  /* 0x00000082e404723c */ /* 0x004fe60000081060 */
[----:B------:R-:W-:Y:S04]  /*28ce0*/  STL.64 [R1+0x180], R8 ;  /* 0x0001800801007387 */ /* 0x000fe80000100a00 */
[----:B------:R1:W-:Y:S02]  /*28cf0*/  STL.64 [R1+0x188], R10 ;  /* 0x0001880a01007387 */ /* 0x0003e40000100a00 */
[C---:B-1----:R-:W-:Y:S10]  /*28d00*/  HMMA.1688.F32.TF32 R8, R48.reuse, R190, R100 ;  /* 0x000000be3008723c */ /* 0x042ff40000081064 */
[----:B------:R-:W-:Y:S04]  /*28d10*/  STL.64 [R1+0x170], R4 ;  /* 0x0001700401007387 */ /* 0x000fe80000100a00 */
[----:B------:R1:W-:Y:S01]  /*28d20*/  STL.64 [R1+0x178], R6 ;  /* 0x0001780601007387 */ /* 0x0003e20000100a00 */
[C---:B------:R-:W-:Y:S08]  /*28d30*/  HMMA.1688.F32.TF32 R12, R48.reuse, R182, R108 ;  /* 0x000000b6300c723c */ /* 0x040ff0000008106c */
[C---:B-1----:R-:W-:Y:S01]  /*28d40*/  HMMA.1688.F32.TF32 R4, R48.reuse, R186, R104 ;  /* 0x000000ba3004723c */ /* 0x042fe20000081068 */
[----:B------:R-:W-:Y:S04]  /*28d50*/  STL.64 [R1+0x160], R8 ;  /* 0x0001600801007387 */ /* 0x000fe80000100a00 */
[----:B------:R1:W-:Y:S03]  /*28d60*/  STL.64 [R1+0x168], R10 ;  /* 0x0001680a01007387 */ /* 0x0003e60000100a00 */
[C---:B-1----:R-:W-:Y:S11]  /*28d70*/  HMMA.1688.F32.TF32 R8, R48.reuse, R178, R112 ;  /* 0x000000b23008723c */ /* 0x042ff60000081070 */
        /* <DEDUP_REMOVED lines=8> */
[----:B-1----:R-:W-:Y:S03]  /*28e00*/  HMMA.1688.F32.TF32 R8, R48, R166, R124 ;  /* 0x000000a63008723c */ /* 0x002fe6000008107c */
[----:B------:R1:W-:Y:S04]  /*28e10*/  STL.64 [R1+0x20], R4 ;  /* 0x0000200401007387 */ /* 0x0003e80000100a00 */
[----:B------:R2:W-:Y:S04]  /*28e20*/  STL.64 [R1+0x28], R6 ;  /* 0x0000280601007387 */ /* 0x0005e80000100a00 */
[----:B------:R-:W-:Y:S01]  /*28e30*/  STL.64 [R1+0x10], R12 ;  /* 0x0000100c01007387 */ /* 0x000fe20000100a00 */
[----:B-1----:R-:W-:-:S03]  /*28e40*/  IMAD.MOV.U32 R4, RZ, RZ, R220 ;  /* 0x000000ffff047224 */ /* 0x002fc600078e00dc */
[----:B------:R1:W-:Y:S01]  /*28e50*/  STL.64 [R1+0x18], R14 ;  /* 0x0000180e01007387 */ /* 0x0003e20000100a00 */
[----:B------:R-:W-:-:S03]  /*28e60*/  IMAD.MOV.U32 R5, RZ, RZ, R221 ;  /* 0x000000ffff057224 */ /* 0x000fc600078e00dd */
[----:B------:R-:W4:Y:S01]  /*28e70*/  LDL.LU R220, [R1+0x2afc] ;  /* 0x002afc0001dc7983 */ /* 0x000f220000300800 */
[----:B--2---:R-:W-:-:S03]  /*28e80*/  IMAD.MOV.U32 R6, RZ, RZ, R222 ;  /* 0x000000ffff067224 */ /* 0x004fc600078e00de */
[----:B------:R-:W-:Y:S01]  /*28e90*/  STL.64 [R1], R8 ;  /* 0x0000000801007387 */ /* 0x000fe20000100a00 */
[----:B------:R-:W-:-:S03]  /*28ea0*/  IMAD.MOV.U32 R7, RZ, RZ, R223 ;  /* 0x000000ffff077224 */ /* 0x000fc600078e00df */
[----:B------:R4:W-:Y:S04]  /*28eb0*/  STL.64 [R1+0x8], R10 ;  /* 0x0000080a01007387 */ /* 0x0009e80000100a00 */
[----:B------:R-:W4:Y:S04]  /*28ec0*/  LDL.LU R221, [R1+0x2af8] ;  /* 0x002af80001dd7983 */ /* 0x000f280000300800 */
[----:B------:R-:W4:Y:S04]  /*28ed0*/  LDL.LU R222, [R1+0x2af4] ;  /* 0x002af40001de7983 */ /* 0x000f280000300800 */
[----:B------:R-:W4:Y:S04]  /*28ee0*/  LDL.LU R223, [R1+0x2af0] ;  /* 0x002af00001df7983 */ /* 0x000f280000300800 */
[----:B------:R-:W2:Y:S04]  /*28ef0*/  LDL.LU R216, [R1+0x2aec] ;  /* 0x002aec0001d87983 */ /* 0x000ea80000300800 */
[----:B------:R-:W2:Y:S04]  /*28f00*/  LDL.LU R217, [R1+0x2ae8] ;  /* 0x002ae80001d97983 */ /* 0x000ea80000300800 */
[----:B------:R-:W2:Y:S01]  /*28f10*/  LDL.LU R218, [R1+0x2ae4] ;  /* 0x002ae40001da7983 */ /* 0x000ea20000300800 */
[----:B------:R-:W-:-:S03]  /*28f20*/  IMAD.MOV.U32 R227, RZ, RZ, R215 ;  /* 0x000000ffffe37224 */ /* 0x000fc600078e00d7 */
        /* <DEDUP_REMOVED lines=42> */
[----:B------:R-:W2:Y:S04]  /*291d0*/  LDL.LU R203, [R1+0x2a88] ;  /* 0x002a880001cb7983 */ /* 0x000ea80000300800 */
[----:B------:R-:W2:Y:S04]  /*291e0*/  LDL.LU R207, [R1+0x2a84] ;  /* 0x002a840001cf7983 */ /* 0x000ea80000300800 */
[----:B------:R-:W2:Y:S01]  /*291f0*/  LDL.LU R211, [R1+0x2a80] ;  /* 0x002a800001d37983 */ /* 0x000ea20000300800 */
[----:B-1----:R-:W-:Y:S08]  /*29200*/  HMMA.1688.F32.TF32 R12, R48, R130, R40 ;  /* 0x00000082300c723c */ /* 0x002ff00000081028 */
[C---:B---3--:R-:W-:Y:S08]  /*29210*/  HMMA.1688.F32.TF32 R76, R72.reuse, R190, R76 ;  /* 0x000000be484c723c */ /* 0x048ff0000008104c */
        /* <DEDUP_REMOVED lines=8> */
[----:B------:R-:W-:Y:S08]  /*292a0*/  HMMA.1688.F32.TF32 R52, R72, R150, R52 ;  /* 0x000000964834723c */ /* 0x000ff00000081034 */
[C---:B----4-:R-:W-:Y:S08]  /*292b0*/  HMMA.1688.F32.TF32 R8, R48.reuse, R134, R220 ;  /* 0x000000863008723c */ /* 0x050ff000000810dc */
[C---:B--2---:R-:W-:Y:S08]  /*292c0*/  HMMA.1688.F32.TF32 R216, R48.reuse, R138, R216 ;  /* 0x0000008a30d8723c */ /* 0x044ff000000810d8 */
[C---:B------:R-:W-:Y:S08]  /*292d0*/  HMMA.1688.F32.TF32 R212, R48.reuse, R142, R212 ;  /* 0x0000008e30d4723c */ /* 0x040ff000000810d4 */
[C---:B------:R-:W-:Y:S08]  /*292e0*/  HMMA.1688.F32.TF32 R248, R48.reuse, R162, R192 ;  /* 0x000000a230f8723c */ /* 0x040ff000000810c0 */
[C---:B------:R-:W-:Y:S08]  /*292f0*/  HMMA.1688.F32.TF32 R244, R48.reuse, R158, R196 ;  /* 0x0000009e30f4723c */ /* 0x040ff000000810c4 */
[C---:B------:R-:W-:Y:S08]  /*29300*/  HMMA.1688.F32.TF32 R240, R48.reuse, R154, R200 ;  /* 0x0000009a30f0723c */ /* 0x040ff000000810c8 */
[C---:B------:R-:W-:Y:S08]  /*29310*/  HMMA.1688.F32.TF32 R236, R48.reuse, R150, R204 ;  /* 0x0000009630ec723c */ /* 0x040ff000000810cc */
[----:B------:R-:W-:Y:S01]  /*29320*/  HMMA.1688.F32.TF32 R208, R48, R146, R208 ;  /* 0x0000009230d0723c */ /* 0x000fe200000810d0 */
        /* <DEDUP_REMOVED lines=85> */
[----:B------:R-:W-:Y:S03]  /*29880*/  HMMA.1688.F32.TF32 R56, R72, R146, R4 ;  /* 0x000000924838723c */ /* 0x000fe60000081004 */
[----:B------:R-:W4:Y:S04]  /*29890*/  LDL.LU R4, [R1+0x13f0] ;  /* 0x0013f00001047983 */ /* 0x000f280000300800 */
[----:B------:R-:W4:Y:S04]  /*298a0*/  LDL.LU R5, [R1+0x13f4] ;  /* 0x0013f40001057983 */ /* 0x000f280000300800 */
[----:B------:R-:W4:Y:S04]  /*298b0*/  LDL.LU R6, [R1+0x13f8] ;  /* 0x0013f80001067983 */ /* 0x000f280000300800 */
[----:B------:R-:W4:Y:S01]  /*298c0*/  LDL.LU R7, [R1+0x13fc] ;  /* 0x0013fc0001077983 */ /* 0x000f220000300800 */
[----:B------:R-:W-:-:S02]  /*298d0*/  LOP3.LUT R234, R0, 0x40, RZ, 0x3c, !PT ;  /* 0x0000004000ea7812 */ /* 0x000fc400078e3cff */
[----:B------:R-:W-:-:S03]  /*298e0*/  LOP3.LUT R235, R0, 0x60, RZ, 0x3c, !PT ;  /* 0x0000006000eb7812 */ /* 0x000fc600078e3cff */
[----:B------:R-:W-:Y:S04]  /*298f0*/  LDS R220, [R234+UR10+0x2000] ;  /* 0x0020000aeadc7984 */ /* 0x000fe80008000800 */
[----:B------:R-:W-:Y:S04]  /*29900*/  LDS R222, [R234+UR10+0x3000] ;  /* 0x0030000aeade7984 */ /* 0x000fe80008000800 */
[----:B------:R-:W-:Y:S04]  /*29910*/  LDS R221, [R235+UR10+0x2000] ;  /* 0x0020000aebdd7984 */ /* 0x000fe80008000800 */
[----:B------:R-:W1:Y:S04]  /*29920*/  LDS R223, [R235+UR10+0x3000] ;  /* 0x0030000aebdf7984 */ /* 0x000e680008000800 */
[----:B------:R-:W-:Y:S04]  /*29930*/  STL.64 [R1+0x29a0], R58 ;  /* 0x0029a03a01007387 */ /* 0x000fe80000100a00 */
[----:B------:R-:W-:Y:S04]  /*29940*/  STL.64 [R1+0x2998], R56 ;  /* 0x0029983801007387 */ /* 0x000fe80000100a00 */
[----:B------:R-:W-:Y:S04]  /*29950*/  LDS R200, [R234+UR10+0x2080] ;  /* 0x0020800aeac87984 */ /* 0x000fe80008000800 */
[----:B------:R-:W-:Y:S04]  /*29960*/  LDS R202, [R234+UR10+0x3080] ;  /* 0x0030800aeaca7984 */ /* 0x000fe80008000800 */
[----:B------:R-:W-:Y:S04]  /*29970*/  LDS R201, [R235+UR10+0x2080] ;  /* 0x0020800aebc97984 */ /* 0x000fe80008000800 */
[----:B------:R-:W1:Y:S04]  /*29980*/  LDS R203, [R235+UR10+0x3080] ;  /* 0x0030800aebcb7984 */ /* 0x000e680008000800 */
[----:B------:R-:W-:Y:S04]  /*29990*/  LDS R232, [R234+UR10+0x2380] ;  /* 0x0023800aeae87984 */ /* 0x000fe80008000800 */
[----:B------:R-:W-:Y:S01]  /*299a0*/  LDS R233, [R235+UR10+0x2380] ;  /* 0x0023800aebe97984 */ /* 0x000fe20008000800 */
[C---:B--2---:R-:W-:Y:S08]  /*299b0*/  HMMA.1688.F32.TF32 R64, R72.reuse, R138, R64 ;  /* 0x0000008a4840723c */ /* 0x044ff00000081040 */
[C---:B---3--:R-:W-:Y:S08]  /*299c0*/  HMMA.1688.F32.TF32 R60, R72.reuse, R142, R60 ;  /* 0x0000008e483c723c */ /* 0x048ff0000008103c */
[C---:B----4-:R-:W-:Y:S11]  /*299d0*/  HMMA.1688.F32.TF32 R68, R72.reuse, R134, R68 ;  /* 0x000000864844723c */ /* 0x050ff60000081044 */
[----:B------:R-:W-:Y:S01]  /*299e0*/  STL.64 [R1+0x29b0], R62 ;  /* 0x0029b03e01007387 */ /* 0x000fe20000100a00 */
[----:B------:R-:W-:Y:S03]  /*299f0*/  HMMA.1688.F32.TF32 R72, R72, R130, R100 ;  /* 0x000000824848723c */ /* 0x000fe60000081064 */
[----:B------:R-:W-:Y:S04]  /*29a00*/  STL.64 [R1+0x29a8], R60 ;  /* 0x0029a83c01007387 */ /* 0x000fe80000100a00 */
[----:B------:R-:W-:Y:S04]  /*29a10*/  STL.64 [R1+0x29c0], R66 ;  /* 0x0029c04201007387 */ /* 0x000fe80000100a00 */
[----:B------:R-:W-:Y:S04]  /*29a20*/  STL.64 [R1+0x29b8], R64 ;  /* 0x0029b84001007387 */ /* 0x000fe80000100a00 */
[----:B------:R-:W-:Y:S01]  /*29a30*/  STL.64 [R1+0x29d0], R70 ;  /* 0x0029d04601007387 */ /* 0x000fe20000100a00 */
[C---:B-1----:R-:W-:Y:S03]  /*29a40*/  HMMA.1688.F32.TF32 R116, R220.reuse, R190, R228 ;  /* 0x000000bedc74723c */ /* 0x042fe600000810e4 */
[----:B------:R-:W-:Y:S05]  /*29a50*/  STL.64 [R1+0x29c8], R68 ;  /* 0x0029c84401007387 */ /* 0x000fea0000100a00 */
[C---:B------:R-:W-:Y:S01]  /*29a60*/  HMMA.1688.F32.TF32 R108, R220.reuse, R182, R92 ;  /* 0x000000b6dc6c723c */ /* 0x040fe2000008105c */
[----:B------:R-:W-:Y:S07]  /*29a70*/  STL.64 [R1+0x29e0], R74 ;  /* 0x0029e04a01007387 */ /* 0x000fee0000100a00 */
[C---:B------:R-:W-:Y:S01]  /*29a80*/  HMMA.1688.F32.TF32 R92, R220.reuse, R166, R224 ;  /* 0x000000a6dc5c723c */ /* 0x040fe200000810e0 */
[----:B------:R-:W-:Y:S04]  /*29a90*/  STL.64 [R1+0x29d8], R72 ;  /* 0x0029d84801007387 */ /* 0x000fe80000100a00 */
[----:B------:R-:W-:Y:S04]  /*29aa0*/  STL.64 [R1+0x2a78], R118 ;  /* 0x002a787601007387 */ /* 0x000fe80000100a00 */
[----:B------:R-:W-:Y:S01]  /*29ab0*/  STL.64 [R1+0x2a70], R116 ;  /* 0x002a707401007387 */ /* 0x000fe20000100a00 */
[C---:B------:R-:W-:Y:S09]  /*29ac0*/  HMMA.1688.F32.TF32 R112, R220.reuse, R186, R96 ;  /* 0x000000badc70723c */ /* 0x040ff20000081060 */
[----:B------:R-:W-:Y:S01]  /*29ad0*/  STL [R1+0x2848], R92 ;  /* 0x0028485c01007387 */ /* 0x000fe20000100800 */
[----:B------:R-:W-:Y:S03]  /*29ae0*/  HMMA.1688.F32.TF32 R96, R220, R162, R4 ;  /* 0x000000a2dc60723c */ /* 0x000fe60000081004 */
[----:B------:R-:W-:Y:S04]  /*29af0*/  STL [R1+0x2844], R93 ;  /* 0x0028445d01007387 */ /* 0x000fe80000100800 */
[----:B------:R-:W-:Y:S04]  /*29b00*/  STL [R1+0x2840], R94 ;  /* 0x0028405e01007387 */ /* 0x000fe80000100800 */
[----:B------:R-:W-:Y:S04]  /*29b10*/  STL [R1+0x283c], R95 ;  /* 0x00283c5f01007387 */ /* 0x000fe80000100800 */
        /* <DEDUP_REMOVED lines=12> */
[----:B------:R-:W3:Y:S04]  /*29be0*/  LDL.LU R240, [R1+0x12f0] ;  /* 0x0012f00001f07983 */ /* 0x000ee80000300800 */
        /* <DEDUP_REMOVED lines=63> */
[----:B------:R-:W-:Y:S04]  /*29fe0*/  STL [R1+0x2854], R96 ;  /* 0x0028546001007387 */ /* 0x000fe80000100800 */
[----:B------:R-:W-:Y:S04]  /*29ff0*/  STL [R1+0x2850], R97 ;  /* 0x0028506101007387 */ /* 0x000fe80000100800 */
[----:B------:R-:W-:Y:S04]  /*2a000*/  STL [R1+0x284c], R98 ;  /* 0x00284c6201007387 */ /* 0x000fe80000100800 */
[----:B------:R-:W-:Y:S01]  /*2a010*/  STL [R1+0x2838], R99 ;  /* 0x0028386301007387 */ /* 0x000fe20000100800 */
[C---:B--2---:R-:W-:Y:S08]  /*2a020*/  HMMA.1688.F32.TF32 R4, R200.reuse, R150, R4 ;  /* 0x00000096c804723c */ /* 0x044ff00000081004 */
[----:B---3--:R-:W-:-:S15]  /*2a030*/  HMMA.1688.F32.TF32 R12, R200, R186, R12 ;  /* 0x000000bac80c723c */ /* 0x008fde000008100c */
[----:B------:R-:W-:-:S04]  /*2a040*/  NOP ;  /* 0x0000000000007918 */ /* 0x000fc80000000000 */
[----:B------:R-:W-:Y:S04]  /*2a050*/  STL.64 [R1+0x60], R12 ;  /* 0x0000600c01007387 */ /* 0x000fe80000100a00 */
[----:B------:R1:W-:Y:S02]  /*2a060*/  STL.64 [R1+0x68], R14 ;  /* 0x0000680e01007387 */ /* 0x0003e40000100a00 */
[C---:B-1----:R-:W-:Y:S08]  /*2a070*/  HMMA.1688.F32.TF32 R12, R200.reuse, R170, R208 ;  /* 0x000000aac80c723c */ /* 0x042ff000000810d0 */
[----:B----4-:R-:W-:-:S15]  /*2a080*/  HMMA.1688.F32.TF32 R8, R200, R182, R8 ;  /* 0x000000b6c808723c */ /* 0x010fde0000081008 */
[----:B------:R-:W-:-:S04]  /*2a090*/  NOP ;  /* 0x0000000000007918 */ /* 0x000fc80000000000 */
[----:B------:R-:W-:Y:S01]  /*2a0a0*/  IMAD.MOV.U32 R93, RZ, RZ, R8 ;  /* 0x000000ffff5d7224 */ /* 0x000fe200078e0008 */
[----:B------:R-:W-:Y:S01]  /*2a0b0*/  MOV R94, R9 ;  /* 0x00000009005e7202 */ /* 0x000fe20000000f00 */
[----:B------:R-:W-:Y:S02]  /*2a0c0*/  IMAD.MOV.U32 R95, RZ, RZ, R10 ;  /* 0x000000ffff5f7224 */ /* 0x000fe400078e000a */
[----:B------:R-:W-:Y:S02]  /*2a0d0*/  IMAD.MOV.U32 R99, RZ, RZ, R11 ;  /* 0x000000ffff637224 */ /* 0x000fe400078e000b */
[C---:B------:R-:W-:Y:S08]  /*2a0e0*/  HMMA.1688.F32.TF32 R8, R200.reuse, R178, R216 ;  /* 0x000000b2c808723c */ /* 0x040ff000000810d8 */
[----:B------:R-:W-:Y:S11]  /*2a0f0*/  HMMA.1688.F32.TF32 R16, R200, R174, R212 ;  /* 0x000000aec810723c */ /* 0x000ff600000810d4 */
[----:B------:R-:W-:-:S02]  /*2a100*/  IMAD.MOV.U32 R96, RZ, RZ, R8 ;  /* 0x000000ffff607224 */ /* 0x000fc400078e0008 */
[----:B------:R-:W-:Y:S02]  /*2a110*/  IMAD.MOV.U32 R97, RZ, RZ, R9 ;  /* 0x000000ffff617224 */ /* 0x000fe400078e0009 */
[----:B------:R-:W-:Y:S02]  /*2a120*/  IMAD.MOV.U32 R98, RZ, RZ, R10 ;  /* 0x000000ffff627224 */ /* 0x000fe400078e000a */
[----:B------:R-:W-:Y:S02]  /*2a130*/  IMAD.MOV.U32 R92, RZ, RZ, R11 ;  /* 0x000000ffff5c7224 */ /* 0x000fe400078e000b */
[C---:B------:R-:W-:Y:S01]  /*2a140*/  HMMA.1688.F32.TF32 R8, R200.reuse, R166, R236 ;  /* 0x000000a6c808723c */ /* 0x040fe200000810ec */
[----:B------:R-:W-:Y:S04]  /*2a150*/  STL.64 [R1+0x90], R16 ;  /* 0x0000901001007387 */ /* 0x000fe80000100a00 */
[----:B------:R1:W-:Y:S04]  /*2a160*/  STL.64 [R1+0x98], R18 ;  /* 0x0000981201007387 */ /* 0x0003e80000100a00 */
[----:B------:R-:W-:Y:S04]  /*2a170*/  STL.64 [R1+0xa0], R12 ;  /* 0x0000a00c01007387 */ /* 0x000fe80000100a00 */
[----:B------:R2:W-:Y:S01]  /*2a180*/  STL.64 [R1+0xa8], R14 ;  /* 0x0000a80e01007387 */ /* 0x0005e20000100a00 */
[C---:B-1----:R-:W-:Y:S05]  /*2a190*/  HMMA.1688.F32.TF32 R16, R200.reuse, R162, R240 ;  /* 0x000000a2c810723c */ /* 0x042fea00000810f0 */
[----:B------:R-:W-:Y:S04]  /*2a1a0*/  STL.64 [R1+0xb0], R8 ;  /* 0x0000b00801007387 */ /* 0x000fe80000100a00 */
[----:B------:R1:W-:Y:S01]  /*2a1b0*/  STL.64 [R1+0xb8], R10 ;  /* 0x0000b80a01007387 */ /* 0x0003e20000100a00 */
[C---:B--2---:R-:W-:Y:S08]  /*2a1c0*/  HMMA.1688.F32.TF32 R12, R200.reuse, R158, R244 ;  /* 0x0000009ec80c723c */ /* 0x044ff000000810f4 */
[----:B-1----:R-:W-:Y:S01]  /*2a1d0*/  HMMA.1688.F32.TF32 R8, R200, R154, R248 ;  /* 0x0000009ac808723c */ /* 0x002fe200000810f8 */
[----:B------:R-:W-:Y:S04]  /*2a1e0*/  STL.64 [R1+0xc0], R16 ;  /* 0x0000c01001007387 */ /* 0x000fe80000100a00 */
[----:B------:R-:W-:Y:S06]  /*2a1f0*/  STL.64 [R1+0xc8], R18 ;  /* 0x0000c81201007387 */ /* 0x000fec0000100a00 */
[----:B------:R1:W-:Y:S04]  /*2a200*/  STL.64 [R1+0xd0], R12 ;  /* 0x0000d00c01007387 */ /* 0x0003e80000100a00 */
[----:B------:R2:W-:Y:S04]  /*2a210*/  STL.64 [R1+0xd8], R14 ;  /* 0x0000d80e01007387 */ /* 0x0005e80000100a00 */
[----:B------:R-:W3:Y:S04]  /*2a220*/  LDL.LU R244, [R1+0x1170] ;  /* 0x0011700001f47983 */ /* 0x000ee80000300800 */
[----:B------:R4:W-:Y:S04]  /*2a230*/  STL.64 [R1+0xe0], R8 ;  /* 0x0000e00801007387 */ /* 0x0009e80000100a00 */
[----:B------:R1:W-:Y:S04]  /*2a240*/  STL.64 [R1+0xe8], R10 ;  /* 0x0000e80a01007387 */ /* 0x0003e80000100a00 */
[----:B------:R1:W-:Y:S04]  /*2a250*/  STL.64 [R1+0xf0], R4 ;  /* 0x0000f00401007387 */ /* 0x0003e80000100a00 */
[----:B------:R1:W-:Y:S04]  /*2a260*/  STL.64 [R1+0xf8], R6 ;  /* 0x0000f80601007387 */ /* 0x0003e80000100a00 */
        /* <DEDUP_REMOVED lines=19> */
[----:B-1----:R-:W3:Y:S04]  /*2a3a0*/  LDL.LU R12, [R1+0x11e0] ;  /* 0x0011e000010c7983 */ /* 0x002ee80000300800 */
[----:B------:R-:W3:Y:S04]  /*2a3b0*/  LDL.LU R13, [R1+0x11e4] ;  /* 0x0011e400010d7983 */ /* 0x000ee80000300800 */
[----:B--2---:R-:W3:Y:S04]  /*2a3c0*/  LDL.LU R14, [R1+0x11e8] ;  /* 0x0011e800010e7983 */ /* 0x004ee80000300800 */
        /* <DEDUP_REMOVED lines=53> */
[----:B----4-:R-:W4:Y:S04]  /*2a720*/  LDL.LU R8, [R1+0x11d0] ;  /* 0x0011d00001087983 */ /* 0x010f280000300800 */
        /* <DEDUP_REMOVED lines=25> */
[-C--:B------:R-:W-:Y:S01]  /*2a8c0*/  HMMA.1688.F32.TF32 R220, R220, R130.reuse, R204 ;  /* 0x00000082dcdc723c */ /* 0x080fe200000810cc */
[----:B------:R-:W-:Y:S04]  /*2a8d0*/  LDS R204, [R234+UR10+0x2100] ;  /* 0x0021000aeacc7984 */ /* 0x000fe80008000800 */
[----:B------:R-:W-:Y:S04]  /*2a8e0*/  LDS R206, [R234+UR10+0x3100] ;  /* 0x0031000aeace7984 */ /* 0x000fe80008000800 */
[----:B------:R-:W-:Y:S04]  /*2a8f0*/  LDS R205, [R235+UR10+0x2100] ;  /* 0x0021000aebcd7984 */ /* 0x000fe80008000800 */
[----:B------:R-:W1:Y:S01]  /*2a900*/  LDS R207, [R235+UR10+0x3100] ;  /* 0x0031000aebcf7984 */ /* 0x000e620008000800 */
[C---:B--2---:R-:W-:Y:S08]  /*2a910*/  HMMA.1688.F32.TF32 R44, R200.reuse, R130, R44 ;  /* 0x00000082c82c723c */ /* 0x044ff0000008102c */
[C---:B---3--:R-:W-:Y:S08]  /*2a920*/  HMMA.1688.F32.TF32 R48, R200.reuse, R134, R48 ;  /* 0x00000086c830723c */ /* 0x048ff00000081030 */
[C---:B------:R-:W-:Y:S08]  /*2a930*/  HMMA.1688.F32.TF32 R56, R200.reuse, R142, R56 ;  /* 0x0000008ec838723c */ /* 0x040ff00000081038 */
[C---:B------:R-:W-:Y:S08]  /*2a940*/  HMMA.1688.F32.TF32 R60, R200.reuse, R146, R60 ;  /* 0x00000092c83c723c */ /* 0x040ff0000008103c */
[----:B------:R-:W-:Y:S11]  /*2a950*/  HMMA.1688.F32.TF32 R52, R200, R138, R52 ;  /* 0x0000008ac834723c */ /* 0x000ff60000081034 */
        /* <DEDUP_REMOVED lines=23> */
[C---:B----4-:R-:W-:Y:S01]  /*2aad0*/  HMMA.1688.F32.TF32 R8, R204.reuse, R154, R8 ;  /* 0x0000009acc08723c */ /* 0x050fe20000081008 */
        /* <DEDUP_REMOVED lines=15> */
[----:B------:R-:W-:Y:S04]  /*2abd0*/  STL.64 [R1+0x290], R8 ;  /* 0x0002900801007387 */ /* 0x000fe80000100a00 */
[----:B------:R1:W-:Y:S01]  /*2abe0*/  STL.64 [R1+0x298], R10 ;  /* 0x0002980a01007387 */ /* 0x0003e20000100a00 */
[----:B--2---:R-:W-:Y:S08]  /*2abf0*/  HMMA.1688.F32.TF32 R12, R204, R146, R212 ;  /* 0x00000092cc0c723c */ /* 0x004ff000000810d4 */
[----:B------:R-:W-:Y:S01]  /*2ac00*/  HMMA.1688.F32.TF32 R228, R200, R190, R228 ;  /* 0x000000bec8e4723c */ /* 0x000fe200000810e4 */
[----:B------:R-:W-:Y:S04]  /*2ac10*/  LDS R200, [R234+UR10+0x2180] ;  /* 0x0021800aeac87984 */ /* 0x000fe80008000800 */
[----:B------:R-:W-:Y:S03]  /*2ac20*/  LDS R202, [R234+UR10+0x3180] ;  /* 0x0031800aeaca7984 */ /* 0x000fe60008000800 */
[C---:B-1----:R-:W-:Y:S01]  /*2ac30*/  HMMA.1688.F32.TF32 R8, R204.reuse, R142, R208 ;  /* 0x0000008ecc08723c */ /* 0x042fe200000810d0 */
[----:B------:R-:W-:Y:S04]  /*2ac40*/  LDS R201, [R235+UR10+0x2180] ;  /* 0x0021800aebc97984 */ /* 0x000fe80008000800 */
[----:B------:R-:W1:Y:S04]  /*2ac50*/  LDS R203, [R235+UR10+0x3180] ;  /* 0x0031800aebcb7984 */ /* 0x000e680008000800 */
        /* <DEDUP_REMOVED lines=8> */
[----:B--2---:R-:W-:Y:S01]  /*2ace0*/  HMMA.1688.F32.TF32 R8, R204, R130, R244 ;  /* 0x00000082cc08723c */ /* 0x004fe200000810f4 */
[----:B------:R-:W-:Y:S04]  /*2acf0*/  LDS R204, [R234+UR10+0x2200] ;  /* 0x0022000aeacc7984 */ /* 0x000fe80008000800 */
[----:B------:R-:W-:Y:S04]  /*2ad00*/  STL.64 [R1+0x310], R16 ;  /* 0x0003101001007387 */ /* 0x000fe80000100a00 */
[----:B------:R-:W-:Y:S04]  /*2ad10*/  STL.64 [R1+0x318], R18 ;  /* 0x0003181201007387 */ /* 0x000fe80000100a00 */
[----:B------:R-:W-:Y:S04]  /*2ad20*/  STL.64 [R1+0x340], R12 ;  /* 0x0003400c01007387 */ /* 0x000fe80000100a00 */
[----:B------:R-:W-:Y:S04]  /*2ad30*/  STL.64 [R1+0x348], R14 ;  /* 0x0003480e01007387 */ /* 0x000fe80000100a00 */
[----:B------:R-:W-:Y:S01]  /*2ad40*/  STL.64 [R1+0x330], R8 ;  /* 0x0003300801007387 */ /* 0x000fe20000100a00 */
[C---:B-1----:R-:W-:Y:S03]  /*2ad50*/  HMMA.1688.F32.TF32 R4, R200.reuse, R186, R4 ;  /* 0x000000bac804723c */ /* 0x042fe60000081004 */
[----:B------:R1:W-:Y:S04]  /*2ad60*/  STL.64 [R1+0x338], R10 ;  /* 0x0003380a01007387 */ /* 0x0003e80000100a00 */
[----:B------:R-:W2:Y:S04]  /*2ad70*/  LDL.LU R244, [R1+0x6c0] ;  /* 0x0006c00001f47983 */ /* 0x000ea80000300800 */
[----:B------:R-:W-:Y:S01]  /*2ad80*/  LDS R206, [R234+UR10+0x3200] ;  /* 0x0032000aeace7984 */ /* 0x000fe20008000800 */
[----:B-1----:R-:W-:Y:S03]  /*2ad90*/  HMMA.1688.F32.TF32 R8, R200, R190, R248 ;  /* 0x000000bec808723c */ /* 0x002fe600000810f8 */
[----:B------:R-:W-:Y:S04]  /*2ada0*/  LDS R205, [R235+UR10+0x2200] ;  /* 0x0022000aebcd7984 */ /* 0x000fe80008000800 */
[----:B------:R-:W1:-:S12]  /*2adb0*/  LDS R207, [R235+UR10+0x3200] ;  /* 0x0032000aebcf7984 */ /* 0x000e580008000800 */
[----:B------:R3:W-:Y:S04]  /*2adc0*/  STL.64 [R1+0x370], R8 ;  /* 0x0003700801007387 */ /* 0x0007e80000100a00 */
[----:B------:R4:W-:Y:S04]  /*2add0*/  STL.64 [R1+0x378], R10 ;  /* 0x0003780a01007387 */ /* 0x0009e80000100a00 */
[----:B------:R1:W-:Y:S04]  /*2ade0*/  STL.64 [R1+0x390], R4 ;  /* 0x0003900401007387 */ /* 0x0003e80000100a00 */
[----:B------:R1:W-:Y:S04]  /*2adf0*/  STL.64 [R1+0x398], R6 ;  /* 0x0003980601007387 */ /* 0x0003e80000100a00 */
        /* <DEDUP_REMOVED lines=19> */
[----:B---3--:R-:W3:Y:S04]  /*2af30*/  LDL.LU R8, [R1+0x600] ;  /* 0x0006000001087983 */ /* 0x008ee80000300800 */
        /* <DEDUP_REMOVED lines=47> */
[----:B-1----:R-:W4:Y:S04]  /*2b230*/  LDL.LU R4, [R1+0x1130] ;  /* 0x0011300001047983 */ /* 0x002f280000300800 */
        /* <DEDUP_REMOVED lines=54> */
[----:B-1----:R-:W2:Y:S04]  /*2b5a0*/  LDL.LU.64 R118, [R1+0x2a78] ;  /* 0x002a780001767983 */ /* 0x002ea80000300a00 */
[----:B------:R-:W2:Y:S04]  /*2b5b0*/  LDL.LU.64 R116, [R1+0x2a70] ;  /* 0x002a700001747983 */ /* 0x000ea80000300a00 */
[----:B------:R-:W-:Y:S04]  /*2b5c0*/  STL.64 [R1+0x3d0], R4 ;  /* 0x0003d00401007387 */ /* 0x000fe80000100a00 */
[----:B------:R1:W-:Y:S01]  /*2b5d0*/  STL.64 [R1+0x3d8], R6 ;  /* 0x0003d80601007387 */ /* 0x0003e20000100a00 */
[----:B------:R-:W-:Y:S03]  /*2b5e0*/  HMMA.1688.F32.TF32 R40, R200, R142, R40 ;  /* 0x0000008ec828723c */ /* 0x000fe60000081028 */
[----:B------:R-:W-:Y:S04]  /*2b5f0*/  LDS R200, [R234+UR10+0x2280] ;  /* 0x0022800aeac87984 */ /* 0x000fe80008000800 */
[----:B------:R-:W-:Y:S04]  /*2b600*/  LDS R202, [R234+UR10+0x3280] ;  /* 0x0032800aeaca7984 */ /* 0x000fe80008000800 */
[----:B-1----:R-:W3:Y:S04]  /*2b610*/  LDL.LU.64 R6, [R1+0x2a68] ;  /* 0x002a680001067983 */ /* 0x002ee80000300a00 */
[----:B------:R-:W4:Y:S04]  /*2b620*/  LDL.LU.64 R4, [R1+0x2a60] ;  /* 0x002a600001047983 */ /* 0x000f280000300a00 */
        /* <DEDUP_REMOVED lines=23> */
[----:B------:R1:W-:Y:S02]  /*2b7a0*/  STL.64 [R1+0x538], R30 ;  /* 0x0005381e01007387 */ /* 0x0003e40000100a00 */
[C---:B-1----:R-:W-:Y:S02]  /*2b7b0*/  HMMA.1688.F32.TF32 R32, R204.reuse, R190, R24 ;  /* 0x000000becc20723c */ /* 0x042fe40000081018 */
[----:B------:R-:W-:Y:S04]  /*2b7c0*/  LDS R201, [R235+UR10+0x2280] ;  /* 0x0022800aebc97984 */ /* 0x000fe80008000800 */
[----:B------:R-:W1:Y:S02]  /*2b7d0*/  LDS R203, [R235+UR10+0x3280] ;  /* 0x0032800aebcb7984 */ /* 0x000e640008000800 */
        /* <DEDUP_REMOVED lines=19> */
[----:B------:R-:W-:Y:S04]  /*2b910*/  STL.64 [R1+0x620], R8 ;  /* 0x0006200801007387 */ /* 0x000fe80000100a00 */
[----:B------:R1:W-:Y:S02]  /*2b920*/  STL.64 [R1+0x628], R10 ;  /* 0x0006280a01007387 */ /* 0x0003e40000100a00 */
[C---:B------:R-:W-:Y:S08]  /*2b930*/  HMMA.1688.F32.TF32 R12, R204.reuse, R158, R208 ;  /* 0x0000009ecc0c723c */ /* 0x040ff000000810d0 */
[C---:B-1----:R-:W-:Y:S03]  /*2b940*/  HMMA.1688.F32.TF32 R8, R204.reuse, R154, R236 ;  /* 0x0000009acc08723c */ /* 0x042fe600000810ec */
        /* <DEDUP_REMOVED lines=10> */
[----:B------:R-:W-:Y:S04]  /*2b9f0*/  STL.64 [R1+0x6a8], R18 ;  /* 0x0006a81201007387 */ /* 0x000fe80000100a00 */
[----:B------:R-:W2:Y:S04]  /*2ba00*/  LDL.LU R244, [R1+0x8b0] ;  /* 0x0008b00001f47983 */ /* 0x000ea80000300800 */
[----:B------:R-:W-:Y:S04]  /*2ba10*/  STL.64 [R1+0x6c0], R12 ;  /* 0x0006c00c01007387 */ /* 0x000fe80000100a00 */
[----:B------:R-:W-:Y:S04]  /*2ba20*/  STL.64 [R1+0x6c8], R14 ;  /* 0x0006c80e01007387 */ /* 0x000fe80000100a00 */
        /* <DEDUP_REMOVED lines=95> */
[----:B----4-:R-:W-:Y:S01]  /*2c020*/  HMMA.1688.F32.TF32 R56, R204, R130, R56 ;  /* 0x00000082cc38723c */ /* 0x010fe20000081038 */
[----:B------:R-:W-:Y:S07]  /*2c030*/  LDS R204, [R234+UR10+0x2300] ;  /* 0x0023000aeacc7984 */ /* 0x000fee0008000800 */
[C---:B------:R-:W-:Y:S03]  /*2c040*/  HMMA.1688.F32.TF32 R52, R200.reuse, R190, R52 ;  /* 0x000000bec834723c */ /* 0x040fe60000081034 */
        /* <DEDUP_REMOVED lines=11> */
[C---:B--2---:R-:W-:Y:S03]  /*2c100*/  HMMA.1688.F32.TF32 R52, R200.reuse, R182, R44 ;  /* 0x000000b6c834723c */ /* 0x044fe6000008102c */
[----:B------:R-:W1:Y:S04]  /*2c110*/  LDS R207, [R235+UR10+0x3300] ;  /* 0x0033000aebcf7984 */ /* 0x000e680008000800 */
[----:B------:R-:W-:Y:S01]  /*2c120*/  LDS R234, [R234+UR10+0x3380] ;  /* 0x0033800aeaea7984 */ /* 0x000fe20008000800 */
[C---:B------:R-:W-:Y:S03]  /*2c130*/  HMMA.1688.F32.TF32 R48, R200.reuse, R178, R40 ;  /* 0x000000b2c830723c */ /* 0x040fe60000081028 */
[----:B------:R-:W2:Y:S05]  /*2c140*/  LDS R235, [R235+UR10+0x3380] ;  /* 0x0033800aebeb7984 */ /* 0x000eaa0008000800 */
        /* <DEDUP_REMOVED lines=15> */
[C---:B------:R-:W-:Y:S01]  /*2c240*/  HMMA.1688.F32.TF32 R12, R200.reuse, R142, R8 ;  /* 0x0000008ec80c723c */ /* 0x040fe20000081008 */
[----:B------:R-:W-:Y:S04]  /*2c250*/  STL.64 [R1+0x7d8], R46 ;  /* 0x0007d82e01007387 */ /* 0x000fe80000100a00 */
[----:B------:R-:W-:Y:S03]  /*2c260*/  STL.64 [R1+0x7e0], R40 ;  /* 0x0007e02801007387 */ /* 0x000fe60000100a00 */
        /* <DEDUP_REMOVED lines=16> */
[C---:B---3--:R-:W-:Y:S03]  /*2c370*/  HMMA.1688.F32.TF32 R16, R200.reuse, R134, R212 ;  /* 0x00000086c810723c */ /* 0x048fe600000810d4 */
[----:B------:R-:W-:Y:S04]  /*2c380*/  STL.64 [R1+0x860], R8 ;  /* 0x0008600801007387 */ /* 0x000fe80000100a00 */
[----:B------:R1:W-:Y:S01]  /*2c390*/  STL.64 [R1+0x868], R10 ;  /* 0x0008680a01007387 */ /* 0x0003e20000100a00 */
[----:B----4-:R-:W-:Y:S08]  /*2c3a0*/  HMMA.1688.F32.TF32 R12, R200, R130, R208 ;  /* 0x00000082c80c723c */ /* 0x010ff000000810d0 */
[C---:B-1----:R-:W-:Y:S03]  /*2c3b0*/  HMMA.1688.F32.TF32 R8, R204.reuse, R190, R236 ;  /* 0x000000becc08723c */ /* 0x042fe600000810ec */
[----:B------:R-:W-:Y:S04]  /*2c3c0*/  STL.64 [R1+0x880], R16 ;  /* 0x0008801001007387 */ /* 0x000fe80000100a00 */
[----:B------:R1:W-:Y:S04]  /*2c3d0*/  STL.64 [R1+0x888], R18 ;  /* 0x0008881201007387 */ /* 0x0003e80000100a00 */
[----:B------:R-:W-:Y:S04]  /*2c3e0*/  STL.64 [R1+0x870], R12 ;  /* 0x0008700c01007387 */ /* 0x000fe80000100a00 */
[----:B------:R3:W-:Y:S01]  /*2c3f0*/  STL.64 [R1+0x878], R14 ;  /* 0x0008780e01007387 */ /* 0x0007e20000100a00 */
[C---:B-1----:R-:W-:Y:S03]  /*2c400*/  HMMA.1688.F32.TF32 R16, R204.reuse, R186, R240 ;  /* 0x000000bacc10723c */ /* 0x042fe600000810f0 */
[----:B------:R-:W-:Y:S04]  /*2c410*/  STL.64 [R1+0x890], R8 ;  /* 0x0008900801007387 */ /* 0x000fe80000100a00 */
[----:B------:R1:W-:Y:S01]  /*2c420*/  STL.64 [R1+0x898], R10 ;  /* 0x0008980a01007387 */ /* 0x0003e20000100a00 */
[C---:B---3--:R-:W-:Y:S08]  /*2c430*/  HMMA.1688.F32.TF32 R12, R204.reuse, R182, R244 ;  /* 0x000000b6cc0c723c */ /* 0x048ff000000810f4 */
[----:B-1----:R-:W-:Y:S03]  /*2c440*/  HMMA.1688.F32.TF32 R8, R204, R178, R248 ;  /* 0x000000b2cc08723c */ /* 0x002fe600000810f8 */
[----:B------:R-:W-:Y:S01]  /*2c450*/  STL.64 [R1+0x8a0], R16 ;  /* 0x0008a01001007387 */ /* 0x000fe20000100a00 */
[----:B------:R-:W-:-:S03]  /*2c460*/  IMAD.MOV.U32 R244, RZ, RZ, R6 ;  /* 0x000000fffff47224 */ /* 0x000fc600078e0006 */
[----:B------:R1:W-:Y:S04]  /*2c470*/  STL.64 [R1+0x8a8], R18 ;  /* 0x0008a81201007387 */ /* 0x0003e80000100a00 */
[----:B------:R-:W-:Y:S01]  /*2c480*/  STL.64 [R1+0x8b0], R12 ;  /* 0x0008b00c01007387 */ /* 0x000fe20000100a00 */
[----:B------:R-:W-:-:S03]  /*2c490*/  IMAD.MOV.U32 R245, RZ, RZ, R7 ;  /* 0x000000fffff57224 */ /* 0x000fc600078e0007 */
[----:B------:R-:W-:Y:S01]  /*2c4a0*/  STL.64 [R1+0x8b8], R14 ;  /* 0x0008b80e01007387 */ /* 0x000fe20000100a00 */
[----:B------:R-:W-:-:S03]  /*2c4b0*/  IMAD.MOV.U32 R246, RZ, RZ, R165 ;  /* 0x000000fffff67224 */ /* 0x000fc600078e00a5 */
[----:B------:R-:W3:Y:S01]  /*2c4c0*/  LDL.LU R6, [R1+0x2a58] ;  /* 0x002a580001067983 */ /* 0x000ee20000300800 */
[----:B------:R-:W-:-:S03]  /*2c4d0*/  IMAD.MOV.U32 R247, RZ, RZ, R168 ;  /* 0x000000fffff77224 */ /* 0x000fc600078e00a8 */
[----:B------:R-:W-:Y:S01]  /*2c4e0*/  STL.64 [R1+0x8c0], R8 ;  /* 0x0008c00801007387 */ /* 0x000fe20000100a00 */
[----:B------:R-:W-:-:S03]  /*2c4f0*/  IMAD.MOV.U32 R240, RZ, RZ, R169 ;  /* 0x000000fffff07224 */ /* 0x000fc600078e00a9 */
[----:B------:R-:W-:Y:S01]  /*2c500*/  STL.64 [R1+0x8c8], R10 ;  /* 0x0008c80a01007387 */ /* 0x000fe20000100a00 */
[----:B------:R-:W-:-:S03]  /*2c510*/  IMAD.MOV.U32 R241, RZ, RZ, R172 ;  /* 0x000000fffff17224 */ /* 0x000fc600078e00ac */
[----:B------:R-:W4:Y:S01]  /*2c520*/  LDL.LU R7, [R1+0x2a54] ;  /* 0x002a540001077983 */ /* 0x000f220000300800 */
        /* <DEDUP_REMOVED lines=12> */
[----:B------:R-:W2:Y:S04]  /*2c5f0*/  LDL.LU R177, [R1+0x2a38] ;  /* 0x002a380001b17983 */ /* 0x000ea80000300800 */
[----:B------:R-:W2:Y:S04]  /*2c600*/  LDL.LU R180, [R1+0x2a34] ;  /* 0x002a340001b47983 */ /* 0x000ea80000300800 */
[----:B------:R-:W2:Y:S04]  /*2c610*/  LDL.LU R189, [R1+0x2a30] ;  /* 0x002a300001bd7983 */ /* 0x000ea80000300800 */
[----:B------:R-:W3:Y:S01]  /*2c620*/  LDL.LU R252, [R1+0x2a2c] ;  /* 0x002a2c0001fc7983 */ /* 0x000ee20000300800 */
[----:B------:R-:W-:-:S02]  /*2c630*/  IMAD.MOV.U32 R212, RZ, RZ, R188 ;  /* 0x000000ffffd47224 */ /* 0x000fc400078e00bc */
[----:B------:R-:W-:Y:S01]  /*2c640*/  IMAD.MOV.U32 R213, RZ, RZ, R185 ;  /* 0x000000ffffd57224 */ /* 0x000fe200078e00b9 */
[----:B------:R-:W1:Y:S01]  /*2c650*/  LDL.LU R188, [R1+0x2a28] ;  /* 0x002a280001bc7983 */ /* 0x000e620000300800 */
[----:B------:R-:W-:Y:S02]  /*2c660*/  IMAD.MOV.U32 R214, RZ, RZ, R184 ;  /* 0x000000ffffd67224 */ /* 0x000fe400078e00b8 */
[----:B------:R-:W-:Y:S01]  /*2c670*/  IMAD.MOV.U32 R215, RZ, RZ, R181 ;  /* 0x000000ffffd77224 */ /* 0x000fe200078e00b5 */
[----:B------:R-:W4:Y:S04]  /*2c680*/  LDL.LU R185, [R1+0x2a24] ;  /* 0x002a240001b97983 */ /* 0x000f280000300800 */
[----:B------:R-:W4:Y:S04]  /*2c690*/  LDL.LU R184, [R1+0x2a20] ;  /* 0x002a200001b87983 */ /* 0x000f280000300800 */
[----:B------:R-:W4:Y:S04]  /*2c6a0*/  LDL.LU R181, [R1+0x2a1c] ;  /* 0x002a1c0001b57983 */ /* 0x000f280000300800 */
[----:B------:R-:W4:Y:S04]  /*2c6b0*/  LDL.LU R76, [R1+0xa00] ;  /* 0x000a0000014c7983 */ /* 0x000f280000300800 */
[----:B------:R-:W4:Y:S01]  /*2c6c0*/  LDL.LU R77, [R1+0xa04] ;  /* 0x000a0400014d7983 */ /* 0x000f220000300800 */
[----:B--2---:R-:W-:-:S02]  /*2c6d0*/  IMAD.MOV.U32 R79, RZ, RZ, R189 ;  /* 0x000000ffff4f7224 */ /* 0x004fc400078e00bd */
[----:B---3--:R-:W-:Y:S02]  /*2c6e0*/  IMAD.MOV.U32 R78, RZ, RZ, R252 ;  /* 0x000000ffff4e7224 */ /* 0x008fe400078e00fc */
[----:B------:R-:W2:Y:S04]  /*2c6f0*/  LDL.LU R252, [R1+0x2a18] ;  /* 0x002a180001fc7983 */ /* 0x000ea80000300800 */
[----:B------:R-:W3:Y:S01]  /*2c700*/  LDL.LU R189, [R1+0x2a14] ;  /* 0x002a140001bd7983 */ /* 0x000ee20000300800 */
[----:B-1----:R-:W-:Y:S02]  /*2c710*/  IMAD.MOV.U32 R19, RZ, RZ, R188 ;  /* 0x000000ffff137224 */ /* 0x002fe400078e00bc */
[----:B----4-:R-:W-:Y:S02]  /*2c720*/  IMAD.MOV.U32 R18, RZ, RZ, R185 ;  /* 0x000000ffff127224 */ /* 0x010fe400078e00b9 */
[----:B------:R-:W-:-:S02]  /*2c730*/  IMAD.MOV.U32 R17, RZ, RZ, R184 ;  /* 0x000000ffff117224 */ /* 0x000fc400078e00b8 */
[----:B------:R-:W-:Y:S02]  /*2c740*/  IMAD.MOV.U32 R16, RZ, RZ, R181 ;  /* 0x000000ffff107224 */ /* 0x000fe400078e00b5 */
[----:B------:R-:W4:Y:S04]  /*2c750*/  LDL.LU R181, [R1+0x2a10] ;  /* 0x002a100001b57983 */ /* 0x000f280000300800 */
        /* <DEDUP_REMOVED lines=8> */
[----:B------:R-:W3:Y:S04]  /*2c7e0*/  LDL.LU R252, [R1+0x29fc] ;  /* 0x0029fc0001fc7983 */ /* 0x000ee80000300800 */
[----:B------:R-:W2:Y:S04]  /*2c7f0*/  LDL.LU R28, [R1+0x9c0] ;  /* 0x0009c000011c7983 */ /* 0x000ea80000300800 */
[----:B------:R-:W2:Y:S04]  /*2c800*/  LDL.LU R29, [R1+0x9c4] ;  /* 0x0009c400011d7983 */ /* 0x000ea80000300800 */
[----:B------:R-:W2:Y:S04]  /*2c810*/  LDL.LU R30, [R1+0x9c8] ;  /* 0x0009c800011e7983 */ /* 0x000ea80000300800 */
[----:B------:R-:W2:Y:S04]  /*2c820*/  LDL.LU R31, [R1+0x9cc] ;  /* 0x0009cc00011f7983 */ /* 0x000ea80000300800 */
[----:B------:R-:W2:Y:S04]  /*2c830*/  LDL.LU R32, [R1+0x990] ;  /* 0x0009900001207983 */ /* 0x000ea80000300800 */
[----:B------:R-:W2:Y:S01]  /*2c840*/  LDL.LU R33, [R1+0x994] ;  /* 0x0009940001217983 */ /* 0x000ea20000300800 */
[----:B------:R-:W-:-:S02]  /*2c850*/  IMAD.MOV.U32 R219, RZ, RZ, R4 ;  /* 0x000000ffffdb7224 */ /* 0x000fc400078e0004 */
[----:B------:R-:W-:Y:S02]  /*2c860*/  IMAD.MOV.U32 R218, RZ, RZ, R5 ;  /* 0x000000ffffda7224 */ /* 0x000fe400078e0005 */
[----:B------:R-:W-:Y:S02]  /*2c870*/  IMAD.MOV.U32 R217, RZ, RZ, R6 ;  /* 0x000000ffffd97224 */ /* 0x000fe400078e0006 */
[----:B------:R-:W-:Y:S02]  /*2c880*/  IMAD.MOV.U32 R216, RZ, RZ, R7 ;  /* 0x000000ffffd87224 */ /* 0x000fe400078e0007 */
[----:B---3--:R-:W-:Y:S02]  /*2c890*/  IMAD.MOV.U32 R34, RZ, RZ, R252 ;  /* 0x000000ffff227224 */ /* 0x008fe400078e00fc */
        /* <DEDUP_REMOVED lines=47> */
[----:B------:R-:W3:Y:S01]  /*2cb90*/  LDL.LU R42, [R1+0x988] ;  /* 0x00098800012a7983 */ /* 0x000ee20000300800 */
[----:B--2---:R-:W-:-:S15]  /*2cba0*/  HMMA.1688.F32.TF32 R4, R204, R174, R4 ;  /* 0x000000aecc04723c */ /* 0x004fde0000081004 */
[----:B------:R-:W-:-:S04]  /*2cbb0*/  NOP ;  /* 0x0000000000007918 */ /* 0x000fc80000000000 */
[----:B------:R-:W-:Y:S04]  /*2cbc0*/  STL.64 [R1+0x8d0], R4 ;  /* 0x0008d00401007387 */ /* 0x000fe80000100a00 */
[----:B------:R1:W-:Y:S04]  /*2cbd0*/  STL.64 [R1+0x8d8], R6 ;  /* 0x0008d80601007387 */ /* 0x0003e80000100a00 */
[----:B-1----:R-:W2:Y:S04]  /*2cbe0*/  LDL.LU.64 R6, [R1+0x29f0] ;  /* 0x0029f00001067983 */ /* 0x002ea80000300a00 */
[----:B------:R-:W2:Y:S01]  /*2cbf0*/  LDL.LU.64 R4, [R1+0x29e8] ;  /* 0x0029e80001047983 */ /* 0x000ea20000300a00 */
[C---:B------:R-:W-:Y:S08]  /*2cc00*/  HMMA.1688.F32.TF32 R200, R204.reuse, R170, R200 ;  /* 0x000000aaccc8723c */ /* 0x040ff000000810c8 */
[----:B---3--:R-:W-:Y:S01]  /*2cc10*/  HMMA.1688.F32.TF32 R72, R204, R166, R72 ;  /* 0x000000a6cc48723c */ /* 0x008fe20000081048 */
[----:B------:R-:W-:-:S10]  /*2cc20*/  IMAD.MOV.U32 R43, RZ, RZ, R252 ;  /* 0x000000ffff2b7224 */ /* 0x000fd400078e00fc */
[----:B------:R-:W-:Y:S04]  /*2cc30*/  STL.64 [R1+0x8e0], R200 ;  /* 0x0008e0c801007387 */ /* 0x000fe80000100a00 */
[----:B------:R1:W-:Y:S04]  /*2cc40*/  STL.64 [R1+0x8e8], R202 ;  /* 0x0008e8ca01007387 */ /* 0x0003e80000100a00 */
[----:B------:R-:W-:Y:S04]  /*2cc50*/  STL.64 [R1+0x8f0], R72 ;  /* 0x0008f04801007387 */ /* 0x000fe80000100a00 */
[----:B------:R3:W-:Y:S01]  /*2cc60*/  STL.64 [R1+0x8f8], R74 ;  /* 0x0008f84a01007387 */ /* 0x0007e20000100a00 */
[C---:B-1----:R-:W-:Y:S08]  /*2cc70*/  HMMA.1688.F32.TF32 R200, R204.reuse, R162, R68 ;  /* 0x000000a2ccc8723c */ /* 0x042ff00000081044 */
[----:B---3--:R-:W-:Y:S01]  /*2cc80*/  HMMA.1688.F32.TF32 R72, R204, R158, R64 ;  /* 0x0000009ecc48723c */ /* 0x008fe20000081040 */
[----:B------:R-:W-:-:S07]  /*2cc90*/  IMAD.MOV.U32 R35, RZ, RZ, R189 ;  /* 0x000000ffff237224 */ /* 0x000fce00078e00bd */
[C---:B------:R-:W-:Y:S08]  /*2cca0*/  HMMA.1688.F32.TF32 R68, R204.reuse, R154, R60 ;  /* 0x0000009acc44723c */ /* 0x040ff0000008103c */
[----:B------:R-:W-:Y:S01]  /*2ccb0*/  HMMA.1688.F32.TF32 R64, R204, R150, R56 ;  /* 0x00000096cc40723c */ /* 0x000fe20000081038 */
[----:B----4-:R-:W-:-:S07]  /*2ccc0*/  IMAD.MOV.U32 R24, RZ, RZ, R188 ;  /* 0x000000ffff187224 */ /* 0x010fce00078e00bc */
[----:B------:R-:W-:Y:S01]  /*2ccd0*/  HMMA.1688.F32.TF32 R60, R204, R146, R52 ;  /* 0x00000092cc3c723c */ /* 0x000fe20000081034 */
[----:B------:R-:W-:Y:S02]  /*2cce0*/  IMAD.MOV.U32 R25, RZ, RZ, R185 ;  /* 0x000000ffff197224 */ /* 0x000fe400078e00b9 */
[----:B------:R-:W-:-:S05]  /*2ccf0*/  IMAD.MOV.U32 R26, RZ, RZ, R184 ;  /* 0x000000ffff1a7224 */ /* 0x000fca00078e00b8 */
[----:B------:R-:W-:Y:S01]  /*2cd00*/  HMMA.1688.F32.TF32 R56, R204, R142, R48 ;  /* 0x0000008ecc38723c */ /* 0x000fe20000081030 */
[----:B------:R-:W-:-:S07]  /*2cd10*/  IMAD.MOV.U32 R27, RZ, RZ, R181 ;  /* 0x000000ffff1b7224 */ /* 0x000fce00078e00b5 */
[C---:B------:R-:W-:Y:S01]  /*2cd20*/  HMMA.1688.F32.TF32 R52, R204.reuse, R138, R44 ;  /* 0x0000008acc34723c */ /* 0x040fe2000008102c */
[----:B------:R-:W-:Y:S07]  /*2cd30*/  STL.64 [R1+0x900], R200 ;  /* 0x000900c801007387 */ /* 0x000fee0000100a00 */
[C---:B------:R-:W-:Y:S01]  /*2cd40*/  HMMA.1688.F32.TF32 R48, R204.reuse, R134, R40 ;  /* 0x00000086cc30723c */ /* 0x040fe20000081028 */
[----:B------:R-:W-:Y:S07]  /*2cd50*/  STL.64 [R1+0x908], R202 ;  /* 0x000908ca01007387 */ /* 0x000fee0000100a00 */
[----:B------:R-:W-:Y:S01]  /*2cd60*/  HMMA.1688.F32.TF32 R44, R204, R130, R36 ;  /* 0x00000082cc2c723c */ /* 0x000fe20000081024 */
[----:B------:R-:W-:Y:S01]  /*2cd70*/  STL.64 [R1+0x910], R72 ;  /* 0x0009104801007387 */ /* 0x000fe20000100a00 */
[----:B------:R-:W-:-:S02]  /*2cd80*/  IMAD.MOV.U32 R12, RZ, RZ, R180 ;  /* 0x000000ffff0c7224 */ /* 0x000fc400078e00b4 */
[----:B------:R-:W-:Y:S02]  /*2cd90*/  IMAD.MOV.U32 R13, RZ, RZ, R177 ;  /* 0x000000ffff0d7224 */ /* 0x000fe400078e00b1 */
[----:B------:R-:W-:Y:S02]  /*2cda0*/  IMAD.MOV.U32 R14, RZ, RZ, R176 ;  /* 0x000000ffff0e7224 */ /* 0x000fe400078e00b0 */
[----:B------:R-:W-:Y:S01]  /*2cdb0*/  IMAD.MOV.U32 R15, RZ, RZ, R173 ;  /* 0x000000ffff0f7224 */ /* 0x000fe200078e00ad */
        /* <DEDUP_REMOVED lines=27> */
[----:B------:R-:W-:-:S03]  /*2cf70*/  IMAD.MOV.U32 R8, RZ, RZ, R172 ;  /* 0x000000ffff087224 */ /* 0x000fc600078e00ac */
[----:B------:R-:W-:Y:S01]  /*2cf80*/  STL.64 [R1+0xa88], R34 ;  /* 0x000a882201007387 */ /* 0x000fe20000100a00 */
[----:B------:R-:W-:-:S03]  /*2cf90*/  IMAD.MOV.U32 R9, RZ, RZ, R169 ;  /* 0x000000ffff097224 */ /* 0x000fc600078e00a9 */
[----:B------:R-:W-:Y:S01]  /*2cfa0*/  STL.64 [R1+0xa70], R28 ;  /* 0x000a701c01007387 */ /* 0x000fe20000100a00 */
[----:B------:R-:W-:Y:S02]  /*2cfb0*/  IMAD.MOV.U32 R10, RZ, RZ, R168 ;  /* 0x000000ffff0a7224 */ /* 0x000fe400078e00a8 */
[----:B------:R-:W-:Y:S01]  /*2cfc0*/  IMAD.MOV.U32 R11, RZ, RZ, R165 ;  /* 0x000000ffff0b7224 */ /* 0x000fe200078e00a5 */
[----:B------:R-:W-:Y:S04]  /*2cfd0*/  STL.64 [R1+0xa78], R30 ;  /* 0x000a781e01007387 */ /* 0x000fe80000100a00 */
[----:B------:R-:W-:Y:S04]  /*2cfe0*/  STL.64 [R1+0xa60], R24 ;  /* 0x000a601801007387 */ /* 0x000fe80000100a00 */
[----:B------:R-:W-:Y:S01]  /*2cff0*/  STL.64 [R1+0xa68], R26 ;  /* 0x000a681a01007387 */ /* 0x000fe20000100a00 */
[----:B------:R-:W-:-:S03]  /*2d000*/  IMAD.MOV.U32 R251, RZ, RZ, R2 ;  /* 0x000000fffffb7224 */ /* 0x000fc600078e0002 */
[----:B------:R-:W-:Y:S04]  /*2d010*/  STL.64 [R1+0xa50], R20 ;  /* 0x000a501401007387 */ /* 0x000fe80000100a00 */
[----:B------:R-:W-:Y:S04]  /*2d020*/  STL.64 [R1+0xa58], R22 ;  /* 0x000a581601007387 */ /* 0x000fe80000100a00 */
[----:B------:R-:W-:Y:S04]  /*2d030*/  STL.64 [R1+0xa40], R16 ;  /* 0x000a401001007387 */ /* 0x000fe80000100a00 */
[----:B------:R1:W-:Y:S01]  /*2d040*/  STL.64 [R1+0xa48], R18 ;  /* 0x000a481201007387 */ /* 0x0003e20000100a00 */
[----:B------:R-:W-:-:S02]  /*2d050*/  IMAD.MOV.U32 R208, RZ, RZ, R164 ;  /* 0x000000ffffd07224 */ /* 0x000fc400078e00a4 */
[----:B------:R-:W-:Y:S02]  /*2d060*/  IMAD.MOV.U32 R209, RZ, RZ, R161 ;  /* 0x000000ffffd17224 */ /* 0x000fe400078e00a1 */
[----:B------:R-:W-:Y:S02]  /*2d070*/  IMAD.MOV.U32 R210, RZ, RZ, R160 ;  /* 0x000000ffffd27224 */ /* 0x000fe400078e00a0 */
[----:B------:R-:W-:Y:S01]  /*2d080*/  IMAD.MOV.U32 R211, RZ, RZ, R157 ;  /* 0x000000ffffd37224 */ /* 0x000fe200078e009d */
[----:B------:R-:W3:Y:S01]  /*2d090*/  S2R R189, SR_TID.X ;  /* 0x0000000000bd7919 */ /* 0x000ee20000002100 */
[C---:B-1----:R-:W-:Y:S01]  /*2d0a0*/  HMMA.1688.F32.TF32 R16, R232.reuse, R150, R212 ;  /* 0x00000096e810723c */ /* 0x042fe200000810d4 */
[----:B------:R-:W-:Y:S01]  /*2d0b0*/  IMAD.MOV.U32 R248, RZ, RZ, R156 ;  /* 0x000000fffff87224 */ /* 0x000fe200078e009c */
[----:B------:R-:W-:Y:S01]  /*2d0c0*/  LDS R204, [R0+UR10+0x4000] ;  /* 0x0040000a00cc7984 */ /* 0x000fe20008000800 */
[----:B------:R-:W-:Y:S02]  /*2d0d0*/  IMAD.MOV.U32 R249, RZ, RZ, R153 ;  /* 0x000000fffff97224 */ /* 0x000fe400078e0099 */
[----:B------:R-:W-:Y:S01]  /*2d0e0*/  IMAD.MOV.U32 R250, RZ, RZ, R152 ;  /* 0x000000fffffa7224 */ /* 0x000fe200078e0098 */
[----:B------:R-:W-:Y:S04]  /*2d0f0*/  LDS R206, [R0+UR10+0x5000] ;  /* 0x0050000a00ce7984 */ /* 0x000fe80008000800 */
[----:B------:R-:W-:Y:S04]  /*2d100*/  LDS R205, [R3+UR10+0x4000] ;  /* 0x0040000a03cd7984 */ /* 0x000fe80008000800 */
[----:B------:R-:W-:Y:S04]  /*2d110*/  LDS R207, [R3+UR10+0x5000] ;  /* 0x0050000a03cf7984 */ /* 0x000fe80008000800 */
[----:B------:R-:W-:Y:S04]  /*2d120*/  LDS R200, [R0+UR10+0x4080] ;  /* 0x0040800a00c87984 */ /* 0x000fe80008000800 */
[----:B------:R-:W-:Y:S04]  /*2d130*/  LDS R202, [R0+UR10+0x5080] ;  /* 0x0050800a00ca7984 */ /* 0x000fe80008000800 */
[----:B------:R-:W-:Y:S04]  /*2d140*/  LDS R201, [R3+UR10+0x4080] ;  /* 0x0040800a03c97984 */ /* 0x000fe80008000800 */
[----:B------:R-:W-:Y:S01]  /*2d150*/  LDS R203, [R3+UR10+0x5080] ;  /* 0x0050800a03cb7984 */ /* 0x000fe20008000800 */
[----:B--2---:R-:W-:-:S15]  /*2d160*/  HMMA.1688.F32.TF32 R12, R232, R162, R4 ;  /* 0x000000a2e80c723c */ /* 0x004fde0000081004 */
[----:B------:R-:W-:-:S04]  /*2d170*/  NOP ;  /* 0x0000000000007918 */ /* 0x000fc80000000000 */
[----:B------:R-:W-:Y:S01]  /*2d180*/  IMAD.MOV.U32 R5, RZ, RZ, R13 ;  /* 0x000000ffff057224 */ /* 0x000fe200078e000d */
[----:B------:R1:W-:Y:S01]  /*2d190*/  STL [R1+0xa30], R12 ;  /* 0x000a300c01007387 */ /* 0x0003e20000100800 */
[----:B------:R-:W-:Y:S02]  /*2d1a0*/  IMAD.MOV.U32 R4, RZ, RZ, R14 ;  /* 0x000000ffff047224 */ /* 0x000fe400078e000e */
[----:B------:R-:W-:Y:S02]  /*2d1b0*/  IMAD.MOV.U32 R2, RZ, RZ, R15 ;  /* 0x000000ffff027224 */ /* 0x000fe400078e000f */
[C---:B-1----:R-:W-:Y:S08]  /*2d1c0*/  HMMA.1688.F32.TF32 R12, R232.reuse, R158, R8 ;  /* 0x0000009ee80c723c */ /* 0x042ff00000081008 */
[C---:B------:R-:W-:Y:S11]  /*2d1d0*/  HMMA.1688.F32.TF32 R8, R232.reuse, R154, R216 ;  /* 0x0000009ae808723c */ /* 0x040ff600000810d8 */
[----:B------:R-:W-:Y:S04]  /*2d1e0*/  STL.64 [R1+0xa20], R12 ;  /* 0x000a200c01007387 */ /* 0x000fe80000100a00 */
[----:B------:R1:W-:Y:S04]  /*2d1f0*/  STL.64 [R1+0xa28], R14 ;  /* 0x000a280e01007387 */ /* 0x0003e80000100a00 */
[----:B------:R-:W-:Y:S04]  /*2d200*/  STL.64 [R1+0xa10], R8 ;  /* 0x000a100801007387 */ /* 0x000fe80000100a00 */
[----:B------:R2:W-:Y:S01]  /*2d210*/  STL.64 [R1+0xa18], R10 ;  /* 0x000a180a01007387 */ /* 0x0005e20000100a00 */
[C---:B-1----:R-:W-:Y:S08]  /*2d220*/  HMMA.1688.F32.TF32 R12, R232.reuse, R146, R208 ;  /* 0x00000092e80c723c */ /* 0x042ff000000810d0 */
[C---:B--2---:R-:W-:Y:S01]  /*2d230*/  HMMA.1688.F32.TF32 R8, R232.reuse, R142, R236 ;  /* 0x0000008ee808723c */ /* 0x044fe200000810ec */
[----:B------:R-:W-:Y:S04]  /*2d240*/  STL.64 [R1+0xa00], R16 ;  /* 0x000a001001007387 */ /* 0x000fe80000100a00 */
[----:B------:R1:W-:Y:S06]  /*2d250*/  STL.64 [R1+0xa08], R18 ;  /* 0x000a081201007387 */ /* 0x0003ec0000100a00 */
[----:B------:R-:W-:Y:S04]  /*2d260*/  STL.64 [R1+0x9f0], R12 ;  /* 0x0009f00c01007387 */ /* 0x000fe80000100a00 */
[----:B------:R2:W-:Y:S01]  /*2d270*/  STL.64 [R1+0x9f8], R14 ;  /* 0x0009f80e01007387 */ /* 0x0005e20000100a00 */
[C---:B-1----:R-:W-:Y:S03]  /*2d280*/  HMMA.1688.F32.TF32 R16, R232.reuse, R138, R240 ;  /* 0x0000008ae810723c */ /* 0x042fe600000810f0 */
[----:B------:R-:W-:Y:S04]  /*2d290*/  STL.64 [R1+0x9e0], R8 ;  /* 0x0009e00801007387 */ /* 0x000fe80000100a00 */
[----:B------:R1:W-:Y:S01]  /*2d2a0*/  STL.64 [R1+0x9e8], R10 ;  /* 0x0009e80a01007387 */ /* 0x0003e20000100a00 */
[C---:B--2---:R-:W-:Y:S08]  /*2d2b0*/  HMMA.1688.F32.TF32 R12, R232.reuse, R134, R244 ;  /* 0x00000086e80c723c */ /* 0x044ff000000810f4 */
[----:B-1----:R-:W-:Y:S03]  /*2d2c0*/  HMMA.1688.F32.TF32 R8, R232, R130, R248 ;  /* 0x00000082e808723c */ /* 0x002fe600000810f8 */
[----:B------:R-:W-:Y:S04]  /*2d2d0*/  STL.64 [R1+0x9d0], R16 ;  /* 0x0009d01001007387 */ /* 0x000fe80000100a00 */
[----:B------:R-:W-:Y:S04]  /*2d2e0*/  STL.64 [R1+0x9d8], R18 ;  /* 0x0009d81201007387 */ /* 0x000fe80000100a00 */
[----:B------:R-:W-:Y:S04]  /*2d2f0*/  STL.64 [R1+0x9c0], R12 ;  /* 0x0009c00c01007387 */ /* 0x000fe80000100a00 */
[----:B------:R-:W-:Y:S04]  /*2d300*/  STL.64 [R1+0x9c8], R14 ;  /* 0x0009c80e01007387 */ /* 0x000fe80000100a00 */
[----:B------:R1:W-:Y:S01]  /*2d310*/  STL [R1+0x970], R8 ;  /* 0x0009700801007387 */ /* 0x0003e20000100800 */
[----:B------:R-:W-:-:S02]  /*2d320*/  IMAD.MOV.U32 R252, RZ, RZ, R9 ;  /* 0x000000fffffc7224 */ /* 0x000fc400078e0009 */
[C---:B---3--:R-:W-:Y:S01]  /*2d330*/  IMAD.SHL.U32 R9, R189.reuse, 0x2, RZ ;  /* 0x00000002bd097824 */ /* 0x048fe200078e00ff */
[----:B-1----:R-:W-:-:S05]  /*2d340*/  LOP3.LUT R8, R189, 0x7, RZ, 0xc0, !PT ;  /* 0x00000007bd087812 */ /* 0x002fca00078ec0ff */
[----:B------:R-:W-:-:S05]  /*2d350*/  IMAD R8, R8, 0x90, RZ ;  /* 0x0000009008087824 */ /* 0x000fca00078e02ff */
[----:B------:R-:W-:-:S04]  /*2d360*/  LOP3.LUT R8, R8, 0x30, R9, 0x78, !PT ;  /* 0x0000003008087812 */ /* 0x000fc800078e7809 */
[----:B------:R-:W-:Y:S01]  /*2d370*/  LOP3.LUT R8, R8, 0x40, RZ, 0x3c, !PT ;  /* 0x0000004008087812 */ /* 0x000fe200078e3cff */
[----:B------:R-:W-:Y:S02]  /*2d380*/  IMAD.MOV.U32 R242, RZ, RZ, R129 ;  /* 0x000000fffff27224 */ /* 0x000fe400078e0081 */
[----:B------:R-:W-:Y:S02]  /*2d390*/  IMAD.MOV.U32 R243, RZ, RZ, R128 ;  /* 0x000000fffff37224 */ /* 0x000fe400078e0080 */
[----:B------:R-:W1:Y:S01]  /*2d3a0*/  LDSM.16.M88.4 R128, [R8+UR12+0x10000] ;  /* 0x0100000c0880783b */ /* 0x000e620008000200 */
[----:B------:R-:W-:Y:S02]  /*2d3b0*/  IMAD.MOV.U32 R240, RZ, RZ, R133 ;  /* 0x000000fffff07224 */ /* 0x000fe400078e0085 */
[----:B------:R-:W-:Y:S01]  /*2d3c0*/  IMAD.MOV.U32 R241, RZ, RZ, R132 ;  /* 0x000000fffff17224 */ /* 0x000fe200078e0084 */
[----:B------:R-:W-:Y:S01]  /*2d3d0*/  LDSM.16.M88.4 R152, [R8+UR12+0x11800] ;  /* 0x0118000c0898783b */ /* 0x000fe20008000200 */
[----:B------:R-:W-:-:S02]  /*2d3e0*/  IMAD.MOV.U32 R246, RZ, RZ, R137 ;  /* 0x000000fffff67224 */ /* 0x000fc400078e0089 */
[----:B------:R-:W-:Y:S01]  /*2d3f0*/  IMAD.MOV.U32 R247, RZ, RZ, R136 ;  /* 0x000000fffff77224 */ /* 0x000fe200078e0088 */
[----:B------:R-:W2:Y:S01]  /*2d400*/  LDSM.16.M88.4 R132, [R8+UR12+0x10400] ;  /* 0x0104000c0884783b */ /* 0x000ea20008000200 */
[----:B------:R-:W-:Y:S02]  /*2d410*/  IMAD.MOV.U32 R244, RZ, RZ, R141 ;  /* 0x000000fffff47224 */ /* 0x000fe400078e008d */
[----:B------:R-:W-:Y:S01]  /*2d420*/  IMAD.MOV.U32 R245, RZ, RZ, R140 ;  /* 0x000000fffff57224 */ /* 0x000fe200078e008c */
[----:B------:R-:W3:Y:S01]  /*2d430*/  LDSM.16.M88.4 R136, [R8+UR12+0x10800] ;  /* 0x0108000c0888783b */ /* 0x000ee20008000200 */
[----:B------:R-:W-:Y:S02]  /*2d440*/  IMAD.MOV.U32 R250, RZ, RZ, R145 ;  /* 0x000000fffffa7224 */ /* 0x000fe400078e0091 */
[----:B------:R-:W-:Y:S01]  /*2d450*/  IMAD.MOV.U32 R251, RZ, RZ, R144 ;  /* 0x000000fffffb7224 */ /* 0x000fe200078e0090 */
[----:B------:R-:W4:Y:S01]  /*2d460*/  LDSM.16.M88.4 R140, [R8+UR12+0x10c00] ;  /* 0x010c000c088c783b */ /* 0x000f220008000200 */
[----:B------:R-:W-:-:S02]  /*2d470*/  IMAD.MOV.U32 R248, RZ, RZ, R149 ;  /* 0x000000fffff87224 */ /* 0x000fc400078e0095 */
[----:B------:R-:W-:Y:S01]  /*2d480*/  IMAD.MOV.U32 R249, RZ, RZ, R148 ;  /* 0x000000fffff97224 */ /* 0x000fe200078e0094 */
[----:B------:R-:W1:Y:S04]  /*2d490*/  LDSM.16.M88.4 R144, [R8+UR12+0x11000] ;  /* 0x0110000c0890783b */ /* 0x000e680008000200 */
[----:B------:R-:W1:Y:S04]  /*2d4a0*/  LDSM.16.M88.4 R148, [R8+UR12+0x11400] ;  /* 0x0114000c0894783b */ /* 0x000e680008000200 */
[----:B------:R-:W1:Y:S04]  /*2d4b0*/  LDSM.16.M88.4 R156, [R8+UR12+0x11c00] ;  /* 0x011c000c089c783b */ /* 0x000e680008000200 */
[----:B------:R-:W1:Y:S04]  /*2d4c0*/  LDSM.16.M88.4 R160, [R8+UR12+0x12000] ;  /* 0x0120000c08a0783b */ /* 0x000e680008000200 */
[----:B------:R-:W2:Y:S04]  /*2d4d0*/  LDSM.16.M88.4 R164, [R8+UR12+0x12400] ;  /* 0x0124000c08a4783b */ /* 0x000ea80008000200 */
[----:B------:R-:W2:Y:S04]  /*2d4e0*/  LDSM.16.M88.4 R168, [R8+UR12+0x12800] ;  /* 0x0128000c08a8783b */ /* 0x000ea80008000200 */
[----:B------:R-:W3:Y:S04]  /*2d4f0*/  LDSM.16.M88.4 R172, [R8+UR12+0x12c00] ;  /* 0x012c000c08ac783b */ /* 0x000ee80008000200 */
[----:B------:R-:W3:Y:S04]  /*2d500*/  LDSM.16.M88.4 R176, [R8+UR12+0x13000] ;  /* 0x0130000c08b0783b */ /* 0x000ee80008000200 */
[----:B------:R-:W4:Y:S04]  /*2d510*/  LDSM.16.M88.4 R180, [R8+UR12+0x13400] ;  /* 0x0134000c08b4783b */ /* 0x000f280008000200 */
[----:B------:R-:W4:Y:S01]  /*2d520*/  LDSM.16.M88.4 R184, [R8+UR12+0x13800] ;  /* 0x0138000c08b8783b */ /* 0x000f220008000200 */
[----:B------:R-:W-:-:S03]  /*2d530*/  IMAD.MOV.U32 R7, RZ, RZ, R10 ;  /* 0x000000ffff077224 */ /* 0x000fc600078e000a */
[----:B------:R-:W4:Y:S01]  /*2d540*/  LDSM.16.M88.4 R188, [R8+UR12+0x13c00] ;  /* 0x013c000c08bc783b */ /* 0x000f220008000200 */
[----:B------:R-:W-:-:S05]  /*2d550*/  IMAD.MOV.U32 R6, RZ, RZ, R11 ;  /* 0x000000ffff067224 */ /* 0x000fca00078e000b */
[----:B------:R-:W-:Y:S04]  /*2d560*/  STL.64 [R1+0x27e0], R6 ;  /* 0x0027e00601007387 */ /* 0x000fe80000100a00 */
[----:B------:R2:W-:Y:S04]  /*2d570*/  STL.64 [R1+0x27d8], R4 ;  /* 0x0027d80401007387 */ /* 0x0005e80000100a00 */
[----:B-1----:R-:W-:Y:S04]  /*2d580*/  STL [R1+0x26a0], R130 ;  /* 0x0026a08201007387 */ /* 0x002fe80000100800 */
[----:B------:R-:W-:Y:S04]  /*2d590*/  STL [R1+0x269c], R131 ;  /* 0x00269c8301007387 */ /* 0x000fe80000100800 */
[----:B--2---:R-:W-:Y:S04]  /*2d5a0*/  STL [R1+0x2698], R134 ;  /* 0x0026988601007387 */ /* 0x004fe80000100800 */
[----:B------:R-:W-:Y:S04]  /*2d5b0*/  STL [R1+0x2694], R135 ;  /* 0x0026948701007387 */ /* 0x000fe80000100800 */
[----:B---3--:R-:W-:Y:S04]  /*2d5c0*/  STL [R1+0x26a4], R138 ;  /* 0x0026a48a01007387 */ /* 0x008fe80000100800 */
[----:B------:R-:W-:Y:S04]  /*2d5d0*/  STL [R1+0x2690], R139 ;  /* 0x0026908b01007387 */ /* 0x000fe80000100800 */
[----:B----4-:R-:W-:Y:S04]  /*2d5e0*/  STL [R1+0x26ac], R142 ;  /* 0x0026ac8e01007387 */ /* 0x010fe80000100800 */
[----:B------:R-:W-:Y:S04]  /*2d5f0*/  STL [R1+0x26a8], R143 ;  /* 0x0026a88f01007387 */ /* 0x000fe80000100800 */
[----:B------:R-:W-:Y:S04]  /*2d600*/  STL [R1+0x26b4], R146 ;  /* 0x0026b49201007387 */ /* 0x000fe80000100800 */
[----:B------:R-:W-:Y:S04]  /*2d610*/  STL [R1+0x26b0], R147 ;  /* 0x0026b09301007387 */ /* 0x000fe80000100800 */
[----:B------:R-:W-:Y:S01]  /*2d620*/  STL [R1+0x26bc], R150 ;  /* 0x0026bc9601007387 */ /* 0x000fe20000100800 */
[C---:B------:R-:W-:Y:S03]  /*2d630*/  HMMA.1688.F32.TF32 R4, R204.reuse, R128, R240 ;  /* 0x00000080cc04723c */ /* 0x040fe600000810f0 */
        /* <DEDUP_REMOVED lines=21> */
[----:B------:R-:W2:Y:S04]  /*2d790*/  LDL.LU R236, [R1+0xda0] ;  /* 0x000da00001ec7983 */ /* 0x000ea80000300800 */
[----:B------:R-:W-:Y:S04]  /*2d7a0*/  STL.64 [R1+0xa90], R4 ;  /* 0x000a900401007387 */ /* 0x000fe80000100a00 */
[----:B------:R1:W-:Y:S04]  /*2d7b0*/  STL.64 [R1+0xa98], R6 ;  /* 0x000a980601007387 */ /* 0x0003e80000100a00 */
[----:B------:R-:W2:Y:S04]  /*2d7c0*/  LDL.LU R237, [R1+0xda4] ;  /* 0x000da40001ed7983 */ /* 0x000ea80000300800 */
[----:B------:R-:W2:Y:S04]  /*2d7d0*/  LDL.LU R238, [R1+0xda8] ;  /* 0x000da80001ee7983 */ /* 0x000ea80000300800 */
[----:B------:R-:W2:Y:S04]  /*2d7e0*/  LDL.LU R239, [R1+0xdac] ;  /* 0x000dac0001ef7983 */ /* 0x000ea80000300800 */
[----:B------:R-:W3:Y:S04]  /*2d7f0*/  LDL.LU R240, [R1+0xd90] ;  /* 0x000d900001f07983 */ /* 0x000ee80000300800 */
[----:B------:R-:W3:Y:S04]  /*2d800*/  LDL.LU R241, [R1+0xd94] ;  /* 0x000d940001f17983 */ /* 0x000ee80000300800 */
[----:B------:R-:W3:Y:S04]  /*2d810*/  LDL.LU R242, [R1+0xd98] ;  /* 0x000d980001f27983 */ /* 0x000ee80000300800 */
[----:B------:R-:W3:Y:S01]  /*2d820*/  LDL.LU R243, [R1+0xd9c] ;  /* 0x000d9c0001f37983 */ /* 0x000ee20000300800 */
[----:B-1----:R-:W-:Y:S03]  /*2d830*/  HMMA.1688.F32.TF32 R4, R204, R132, R244 ;  /* 0x00000084cc04723c */ /* 0x002fe600000810f4 */
[----:B------:R-:W4:Y:S04]  /*2d840*/  LDL.LU R244, [R1+0xd80] ;  /* 0x000d800001f47983 */ /* 0x000f280000300800 */
[----:B------:R-:W4:Y:S04]  /*2d850*/  LDL.LU R245, [R1+0xd84] ;  /* 0x000d840001f57983 */ /* 0x000f280000300800 */
[----:B------:R-:W4:Y:S04]  /*2d860*/  LDL.LU R246, [R1+0xd88] ;  /* 0x000d880001f67983 */ /* 0x000f280000300800 */
[----:B------:R-:W4:Y:S04]  /*2d870*/  LDL.LU R247, [R1+0xd8c] ;  /* 0x000d8c0001f77983 */ /* 0x000f280000300800 */
[----:B------:R-:W-:-:S02]  /*2d880*/  IMAD.MOV.U32 R190, RZ, RZ, R4 ;  /* 0x000000ffffbe7224 */ /* 0x000fc400078e0004 */
[----:B------:R-:W-:Y:S02]  /*2d890*/  IMAD.MOV.U32 R191, RZ, RZ, R5 ;  /* 0x000000ffffbf7224 */ /* 0x000fe400078e0005 */
[----:B------:R-:W-:Y:S02]  /*2d8a0*/  IMAD.MOV.U32 R186, RZ, RZ, R6 ;  /* 0x000000ffffba7224 */ /* 0x000fe400078e0006 */
[----:B------:R-:W-:Y:S01]  /*2d8b0*/  IMAD.MOV.U32 R187, RZ, RZ, R7 ;  /* 0x000000ffffbb7224 */ /* 0x000fe200078e0007 */
[----:B------:R-:W-:Y:S01]  /*2d8c0*/  STL [R1+0x271c], R190 ;  /* 0x00271cbe01007387 */ /* 0x000fe20000100800 */
[----:B------:R-:W-:Y:S03]  /*2d8d0*/  HMMA.1688.F32.TF32 R4, R204, R136, R248 ;  /* 0x00000088cc04723c */ /* 0x000fe600000810f8 */
[----:B------:R-:W-:Y:S04]  /*2d8e0*/  STL [R1+0x2718], R191 ;  /* 0x002718bf01007387 */ /* 0x000fe80000100800 */
[----:B------:R-:W-:Y:S04]  /*2d8f0*/  STL [R1+0x2714], R186 ;  /* 0x002714ba01007387 */ /* 0x000fe80000100800 */
[----:B------:R1:W-:Y:S04]  /*2d900*/  STL [R1+0x2710], R187 ;  /* 0x002710bb01007387 */ /* 0x0003e80000100800 */
[----:B------:R-:W4:Y:S04]  /*2d910*/  LDL.LU R248, [R1+0xd70] ;  /* 0x000d700001f87983 */ /* 0x000f280000300800 */
[----:B------:R-:W4:Y:S04]  /*2d920*/  LDL.LU R249, [R1+0xd74] ;  /* 0x000d740001f97983 */ /* 0x000f280000300800 */
[----:B------:R-:W4:Y:S04]  /*2d930*/  LDL.LU R250, [R1+0xd78] ;  /* 0x000d780001fa7983 */ /* 0x000f280000300800 */
[----:B------:R-:W4:Y:S01]  /*2d940*/  LDL.LU R251, [R1+0xd7c] ;  /* 0x000d7c0001fb7983 */ /* 0x000f220000300800 */
[----:B------:R-:W-:-:S02]  /*2d950*/  IMAD.MOV.U32 R182, RZ, RZ, R4 ;  /* 0x000000ffffb67224 */ /* 0x000fc400078e0004 */
[----:B------:R-:W-:Y:S02]  /*2d960*/  IMAD.MOV.U32 R183, RZ, RZ, R5 ;  /* 0x000000ffffb77224 */ /* 0x000fe400078e0005 */
[----:B------:R-:W-:Y:S02]  /*2d970*/  IMAD.MOV.U32 R178, RZ, RZ, R6 ;  /* 0x000000ffffb27224 */ /* 0x000fe400078e0006 */
[----:B------:R-:W-:-:S05]  /*2d980*/  IMAD.MOV.U32 R179, RZ, RZ, R7 ;  /* 0x000000ffffb37224 */ /* 0x000fca00078e0007 */
[----:B------:R-:W-:Y:S04]  /*2d990*/  STL [R1+0x272c], R179 ;  /* 0x00272cb301007387 */ /* 0x000fe80000100800 */
[----:B------:R-:W-:Y:S04]  /*2d9a0*/  STL [R1+0x2728], R178 ;  /* 0x002728b201007387 */ /* 0x000fe80000100800 */
[----:B------:R-:W-:Y:S04]  /*2d9b0*/  STL [R1+0x2724], R183 ;  /* 0x002724b701007387 */ /* 0x000fe80000100800 */
[----:B------:R-:W-:Y:S01]  /*2d9c0*/  STL [R1+0x2720], R182 ;  /* 0x002720b601007387 */ /* 0x000fe20000100800 */
[----:B--2---:R-:W-:-:S15]  /*2d9d0*/  HMMA.1688.F32.TF32 R4, R204, R140, R236 ;  /* 0x0000008ccc04723c */ /* 0x004fde00000810ec */
[----:B------:R-:W-:-:S04]  /*2d9e0*/  NOP ;  /* 0x0000000000007918 */ /* 0x000fc80000000000 */
[----:B-1----:R-:W-:Y:S02]  /*2d9f0*/  IMAD.MOV.U32 R187, RZ, RZ, R5 ;  /* 0x000000ffffbb7224 */ /* 0x002fe400078e0005 */
[----:B------:R-:W-:Y:S01]  /*2da00*/  IMAD.MOV.U32 R186, RZ, RZ, R4 ;  /* 0x000000ffffba7224 */ /* 0x000fe200078e0004 */
[----:B------:R3:W-:Y:S04]  /*2da10*/  STL.64 [R1+0xac8], R6 ;  /* 0x000ac80601007387 */ /* 0x0007e80000100a00 */
[----:B------:R1:W-:Y:S04]  /*2da20*/  STL [R1+0x2734], R187 ;  /* 0x002734bb01007387 */ /* 0x0003e80000100800 */
[----:B------:R2:W-:Y:S01]  /*2da30*/  STL [R1+0x2730], R186 ;  /* 0x002730ba01007387 */ /* 0x0005e20000100800 */
[----:B---3--:R-:W-:Y:S03]  /*2da40*/  HMMA.1688.F32.TF32 R4, R204, R144, R240 ;  /* 0x00000090cc04723c */ /* 0x008fe600000810f0 */
[----:B------:R-:W3:Y:S04]  /*2da50*/  LDL.LU R240, [R1+0xd60] ;  /* 0x000d600001f07983 */ /* 0x000ee80000300800 */
[----:B------:R-:W3:Y:S04]  /*2da60*/  LDL.LU R241, [R1+0xd64] ;  /* 0x000d640001f17983 */ /* 0x000ee80000300800 */
[----:B------:R-:W3:Y:S04]  /*2da70*/  LDL.LU R242, [R1+0xd68] ;  /* 0x000d680001f27983 */ /* 0x000ee80000300800 */
[----:B------:R-:W3:Y:S04]  /*2da80*/  LDL.LU R243, [R1+0xd6c] ;  /* 0x000d6c0001f37983 */ /* 0x000ee80000300800 */
[----:B------:R-:W-:Y:S01]  /*2da90*/  IMAD.MOV.U32 R191, RZ, RZ, R7 ;  /* 0x000000ffffbf7224 */ /* 0x000fe200078e0007 */
[----:B------:R-:W-:Y:S01]  /*2daa0*/  MOV R183, R4 ;  /* 0x0000000400b77202 */ /* 0x000fe20000000f00 */
[----:B------:R-:W-:-:S02]  /*2dab0*/  IMAD.MOV.U32 R190, RZ, RZ, R6 ;  /* 0x000000ffffbe7224 */ /* 0x000fc400078e0006 */
[----:B------:R-:W-:Y:S01]  /*2dac0*/  IMAD.MOV.U32 R182, RZ, RZ, R5 ;  /* 0x000000ffffb67224 */ /* 0x000fe200078e0005 */
[----:B------:R-:W-:Y:S01]  /*2dad0*/  STL [R1+0x2744], R191 ;  /* 0x002744bf01007387 */ /* 0x000fe20000100800 */
[----:B----4-:R-:W-:Y:S03]  /*2dae0*/  HMMA.1688.F32.TF32 R4, R204, R148, R244 ;  /* 0x00000094cc04723c */ /* 0x010fe600000810f4 */
        /* <DEDUP_REMOVED lines=9> */
[----:B-1----:R-:W-:Y:S02]  /*2db80*/  IMAD.MOV.U32 R187, RZ, RZ, R4 ;  /* 0x000000ffffbb7224 */ /* 0x002fe400078e0004 */
[----:B--2---:R-:W-:Y:S01]  /*2db90*/  IMAD.MOV.U32 R186, RZ, RZ, R5 ;  /* 0x000000ffffba7224 */ /* 0x004fe200078e0005 */
[----:B------:R-:W-:Y:S01]  /*2dba0*/  STL [R1+0x2754], R178 ;  /* 0x002754b201007387 */ /* 0x000fe20000100800 */
[----:B------:R-:W-:Y:S03]  /*2dbb0*/  HMMA.1688.F32.TF32 R4, R204, R152, R248 ;  /* 0x00000098cc04723c */ /* 0x000fe600000810f8 */
[----:B------:R-:W-:Y:S04]  /*2dbc0*/  STL [R1+0x2750], R179 ;  /* 0x002750b301007387 */ /* 0x000fe80000100800 */
[----:B------:R-:W-:Y:S04]  /*2dbd0*/  STL [R1+0x274c], R187 ;  /* 0x00274cbb01007387 */ /* 0x000fe80000100800 */
[----:B------:R1:W-:Y:S04]  /*2dbe0*/  STL [R1+0x2748], R186 ;  /* 0x002748ba01007387 */ /* 0x0003e80000100800 */
[----:B------:R-:W2:Y:S04]  /*2dbf0*/  LDL.LU R248, [R1+0xb20] ;  /* 0x000b200001f87983 */ /* 0x000ea80000300800 */
[----:B------:R-:W2:Y:S04]  /*2dc00*/  LDL.LU R249, [R1+0xb24] ;  /* 0x000b240001f97983 */ /* 0x000ea80000300800 */
[----:B------:R-:W2:Y:S04]  /*2dc10*/  LDL.LU R250, [R1+0xb28] ;  /* 0x000b280001fa7983 */ /* 0x000ea80000300800 */
[----:B------:R-:W2:Y:S01]  /*2dc20*/  LDL.LU R251, [R1+0xb2c] ;  /* 0x000b2c0001fb7983 */ /* 0x000ea20000300800 */
[----:B------:R-:W-:-:S02]  /*2dc30*/  IMAD.MOV.U32 R174, RZ, RZ, R4 ;  /* 0x000000ffffae7224 */ /* 0x000fc400078e0004 */
[----:B------:R-:W-:Y:S02]  /*2dc40*/  IMAD.MOV.U32 R175, RZ, RZ, R5 ;  /* 0x000000ffffaf7224 */ /* 0x000fe400078e0005 */
[----:B------:R-:W-:Y:S02]  /*2dc50*/  IMAD.MOV.U32 R170, RZ, RZ, R6 ;  /* 0x000000ffffaa7224 */ /* 0x000fe400078e0006 */
[----:B------:R-:W-:-:S05]  /*2dc60*/  IMAD.MOV.U32 R171, RZ, RZ, R7 ;  /* 0x000000ffffab7224 */ /* 0x000fca00078e0007 */
[----:B------:R1:W-:Y:S04]  /*2dc70*/  STL [R1+0x2764], R171 ;  /* 0x002764ab01007387 */ /* 0x0003e80000100800 */
[----:B------:R1:W-:Y:S04]  /*2dc80*/  STL [R1+0x2760], R170 ;  /* 0x002760aa01007387 */ /* 0x0003e80000100800 */
[----:B------:R1:W-:Y:S04]  /*2dc90*/  STL [R1+0x275c], R175 ;  /* 0x00275caf01007387 */ /* 0x0003e80000100800 */
[----:B------:R1:W-:Y:S04]  /*2dca0*/  STL [R1+0x2758], R174 ;  /* 0x002758ae01007387 */ /* 0x0003e80000100800 */
[----:B------:R-:W2:Y:S04]  /*2dcb0*/  LDL.LU R236, [R1+0xb30] ;  /* 0x000b300001ec7983 */ /* 0x000ea80000300800 */
[----:B------:R-:W2:Y:S04]  /*2dcc0*/  LDL.LU R237, [R1+0xb34] ;  /* 0x000b340001ed7983 */ /* 0x000ea80000300800 */
[----:B------:R-:W2:Y:S04]  /*2dcd0*/  LDL.LU R238, [R1+0xb38] ;  /* 0x000b380001ee7983 */ /* 0x000ea80000300800 */
[----:B------:R-:W2:Y:S01]  /*2dce0*/  LDL.LU R239, [R1+0xb3c] ;  /* 0x000b3c0001ef7983 */ /* 0x000ea20000300800 */
[----:B---3--:R-:W-:-:S15]  /*2dcf0*/  HMMA.1688.F32.TF32 R4, R204, R156, R240 ;  /* 0x0000009ccc04723c */ /* 0x008fde00000810f0 */
[----:B------:R-:W-:-:S04]  /*2dd00*/  NOP ;  /* 0x0000000000007918 */ /* 0x000fc80000000000 */
[----:B----4-:R-:W-:Y:S02]  /*2dd10*/  IMAD.MOV.U32 R182, RZ, RZ, R7 ;  /* 0x000000ffffb67224 */ /* 0x010fe400078e0007 */
[----:B------:R-:W-:Y:S02]  /*2dd20*/  IMAD.MOV.U32 R183, RZ, RZ, R6 ;  /* 0x000000ffffb77224 */ /* 0x000fe400078e0006 */
[----:B------:R-:W-:Y:S02]  /*2dd30*/  IMAD.MOV.U32 R190, RZ, RZ, R5 ;  /* 0x000000ffffbe7224 */ /* 0x000fe400078e0005 */
[----:B------:R-:W-:Y:S01]  /*2dd40*/  IMAD.MOV.U32 R191, RZ, RZ, R4 ;  /* 0x000000ffffbf7224 */ /* 0x000fe200078e0004 */
[----:B------:R3:W-:Y:S04]  /*2dd50*/  STL [R1+0x2774], R182 ;  /* 0x002774b601007387 */ /* 0x0007e80000100800 */
[----:B------:R4:W-:Y:S04]  /*2dd60*/  STL [R1+0x2770], R183 ;  /* 0x002770b701007387 */ /* 0x0009e80000100800 */
[----:B------:R1:W-:Y:S04]  /*2dd70*/  STL [R1+0x276c], R190 ;  /* 0x00276cbe01007387 */ /* 0x0003e80000100800 */
[----:B------:R1:W-:Y:S04]  /*2dd80*/  STL [R1+0x2768], R191 ;  /* 0x002768bf01007387 */ /* 0x0003e80000100800 */
[----:B------:R-:W3:Y:S04]  /*2dd90*/  LDL.LU R240, [R1+0xb40] ;  /* 0x000b400001f07983 */ /* 0x000ee80000300800 */
[----:B------:R-:W3:Y:S04]  /*2dda0*/  LDL.LU R241, [R1+0xb44] ;  /* 0x000b440001f17983 */ /* 0x000ee80000300800 */
[----:B------:R-:W3:Y:S04]  /*2ddb0*/  LDL.LU R242, [R1+0xb48] ;  /* 0x000b480001f27983 */ /* 0x000ee80000300800 */
[----:B------:R-:W3:Y:S01]  /*2ddc0*/  LDL.LU R243, [R1+0xb4c] ;  /* 0x000b4c0001f37983 */ /* 0x000ee20000300800 */
[----:B------:R-:W-:Y:S03]  /*2ddd0*/  HMMA.1688.F32.TF32 R4, R204, R160, R244 ;  /* 0x000000a0cc04723c */ /* 0x000fe600000810f4 */
[----:B------:R-:W4:Y:S04]  /*2dde0*/  LDL.LU R244, [R1+0xb50] ;  /* 0x000b500001f47983 */ /* 0x000f280000300800 */
[----:B------:R-:W4:Y:S04]  /*2ddf0*/  LDL.LU R245, [R1+0xb54] ;  /* 0x000b540001f57983 */ /* 0x000f280000300800 */
[----:B------:R-:W4:Y:S04]  /*2de00*/  LDL.LU R246, [R1+0xb58] ;  /* 0x000b580001f67983 */ /* 0x000f280000300800 */
[----:B------:R-:W4:Y:S04]  /*2de10*/  LDL.LU R247, [R1+0xb5c] ;  /* 0x000b5c0001f77983 */ /* 0x000f280000300800 */
[----:B-1----:R-:W-:-:S02]  /*2de20*/  IMAD.MOV.U32 R186, RZ, RZ, R7 ;  /* 0x000000ffffba7224 */ /* 0x002fc400078e0007 */
[----:B------:R-:W-:Y:S02]  /*2de30*/  IMAD.MOV.U32 R187, RZ, RZ, R6 ;  /* 0x000000ffffbb7224 */ /* 0x000fe400078e0006 */
[----:B------:R-:W-:Y:S02]  /*2de40*/  IMAD.MOV.U32 R179, RZ, RZ, R5 ;  /* 0x000000ffffb37224 */ /* 0x000fe400078e0005 */
[----:B------:R-:W-:Y:S01]  /*2de50*/  IMAD.MOV.U32 R178, RZ, RZ, R4 ;  /* 0x000000ffffb27224 */ /* 0x000fe200078e0004 */
[----:B------:R-:W-:Y:S01]  /*2de60*/  STL [R1+0x2784], R186 ;  /* 0x002784ba01007387 */ /* 0x000fe20000100800 */
[----:B--2---:R-:W-:Y:S03]  /*2de70*/  HMMA.1688.F32.TF32 R4, R204, R164, R248 ;  /* 0x000000a4cc04723c */ /* 0x004fe600000810f8 */
        /* <DEDUP_REMOVED lines=11> */
[----:B------:R-:W-:-:S15]  /*2df30*/  HMMA.1688.F32.TF32 R4, R204, R168, R236 ;  /* 0x000000a8cc04723c */ /* 0x000fde00000810ec */
[----:B------:R-:W-:-:S04]  /*2df40*/  NOP ;  /* 0x0000000000007918 */ /* 0x000fc80000000000 */
[----:B------:R-:W-:Y:S02]  /*2df50*/  IMAD.MOV.U32 R166, RZ, RZ, R4 ;  /* 0x000000ffffa67224 */ /* 0x000fe400078e0004 */
[----:B------:R-:W-:Y:S02]  /*2df60*/  IMAD.MOV.U32 R167, RZ, RZ, R5 ;  /* 0x000000ffffa77224 */ /* 0x000fe400078e0005 */
[----:B------:R-:W-:Y:S02]  /*2df70*/  IMAD.MOV.U32 R162, RZ, RZ, R6 ;  /* 0x000000ffffa27224 */ /* 0x000fe400078e0006 */
[----:B------:R-:W-:Y:S01]  /*2df80*/  IMAD.MOV.U32 R163, RZ, RZ, R7 ;  /* 0x000000ffffa37224 */ /* 0x000fe200078e0007 */
[----:B------:R1:W-:Y:S04]  /*2df90*/  STL [R1+0x2794], R174 ;  /* 0x002794ae01007387 */ /* 0x0003e80000100800 */
[----:B------:R1:W-:Y:S04]  /*2dfa0*/  STL [R1+0x2790], R175 ;  /* 0x002790af01007387 */ /* 0x0003e80000100800 */
[----:B------:R1:W-:Y:S04]  /*2dfb0*/  STL [R1+0x278c], R170 ;  /* 0x00278caa01007387 */ /* 0x0003e80000100800 */
[----:B------:R1:W-:Y:S04]  /*2dfc0*/  STL [R1+0x2788], R171 ;  /* 0x002788ab01007387 */ /* 0x0003e80000100800 */
[----:B------:R1:W-:Y:S04]  /*2dfd0*/  STL [R1+0x27a4], R163 ;  /* 0x0027a4a301007387 */ /* 0x0003e80000100800 */
[----:B------:R1:W-:Y:S04]  /*2dfe0*/  STL [R1+0x27a0], R162 ;  /* 0x0027a0a201007387 */ /* 0x0003e80000100800 */
[----:B------:R1:W-:Y:S04]  /*2dff0*/  STL [R1+0x279c], R167 ;  /* 0x00279ca701007387 */ /* 0x0003e80000100800 */
[----:B------:R1:W-:Y:S01]  /*2e000*/  STL [R1+0x2798], R166 ;  /* 0x002798a601007387 */ /* 0x0003e20000100800 */
[----:B---3--:R-:W-:-:S15]  /*2e010*/  HMMA.1688.F32.TF32 R4, R204, R172, R240 ;  /* 0x000000accc04723c */ /* 0x008fde00000810f0 */
[----:B------:R-:W-:-:S04]  /*2e020*/  NOP ;  /* 0x0000000000007918 */ /* 0x000fc80000000000 */
[----:B------:R-:W-:Y:S02]  /*2e030*/  IMAD.MOV.U32 R182, RZ, RZ, R4 ;  /* 0x000000ffffb67224 */ /* 0x000fe400078e0004 */
[----:B----4-:R-:W-:Y:S02]  /*2e040*/  IMAD.MOV.U32 R183, RZ, RZ, R5 ;  /* 0x000000ffffb77224 */ /* 0x010fe400078e0005 */
[----:B------:R-:W-:Y:S02]  /*2e050*/  IMAD.MOV.U32 R190, RZ, RZ, R6 ;  /* 0x000000ffffbe7224 */ /* 0x000fe400078e0006 */
[----:B------:R-:W-:Y:S02]  /*2e060*/  IMAD.MOV.U32 R191, RZ, RZ, R7 ;  /* 0x000000ffffbf7224 */ /* 0x000fe400078e0007 */
[----:B------:R-:W-:Y:S03]  /*2e070*/  HMMA.1688.F32.TF32 R4, R204, R176, R244 ;  /* 0x000000b0cc04723c */ /* 0x000fe600000810f4 */
[----:B------:R-:W-:Y:S04]  /*2e080*/  STL [R1+0x27b4], R191 ;  /* 0x0027b4bf01007387 */ /* 0x000fe80000100800 */
[----:B------:R-:W-:Y:S04]  /*2e090*/  STL [R1+0x27b0], R190 ;  /* 0x0027b0be01007387 */ /* 0x000fe80000100800 */
[----:B------:R-:W-:Y:S04]  /*2e0a0*/  STL [R1+0x27ac], R183 ;  /* 0x0027acb701007387 */ /* 0x000fe80000100800 */
[----:B------:R-:W-:Y:S04]  /*2e0b0*/  STL [R1+0x27a8], R182 ;  /* 0x0027a8b601007387 */ /* 0x000fe80000100800 */
        /* <DEDUP_REMOVED lines=83> */
[----:B------:R-:W-:Y:S02]  /*2e5f0*/  IMAD.MOV.U32 R158, RZ, RZ, R4 ;  /* 0x000000ffff9e7224 */ /* 0x000fe400078e0004 */
[----:B------:R-:W-:Y:S02]  /*2e600*/  IMAD.MOV.U32 R159, RZ, RZ, R5 ;  /* 0x000000ffff9f7224 */ /* 0x000fe400078e0005 */
[----:B------:R-:W-:Y:S02]  /*2e610*/  IMAD.MOV.U32 R154, RZ, RZ, R6 ;  /* 0x000000ffff9a7224 */ /* 0x000fe400078e0006 */
[----:B------:R-:W-:Y:S02]  /*2e620*/  IMAD.MOV.U32 R155, RZ, RZ, R7 ;  /* 0x000000ffff9b7224 */ /* 0x000fe400078e0007 */
[----:B---3--:R-:W-:Y:S01]  /*2e630*/  HMMA.1688.F32.TF32 R4, R204, R188, R32 ;  /* 0x000000bccc04723c */ /* 0x008fe20000081020 */
[----:B------:R-:W-:Y:S04]  /*2e640*/  LDS R204, [R0+UR10+0x4100] ;  /* 0x0041000a00cc7984 */ /* 0x000fe80008000800 */
[----:B------:R-:W-:Y:S03]  /*2e650*/  LDS R206, [R0+UR10+0x5100] ;  /* 0x0051000a00ce7984 */ /* 0x000fe60008000800 */
[----:B----4-:R-:W-:Y:S01]  /*2e660*/  HMMA.1688.F32.TF32 R20, R200, R136, R20 ;  /* 0x00000088c814723c */ /* 0x010fe20000081014 */
[----:B------:R-:W-:Y:S04]  /*2e670*/  LDS R205, [R3+UR10+0x4100] ;  /* 0x0041000a03cd7984 */ /* 0x000fe80008000800 */
[----:B------:R-:W1:Y:S06]  /*2e680*/  LDS R207, [R3+UR10+0x5100] ;  /* 0x0051000a03cf7984 */ /* 0x000e6c0008000800 */
[----:B------:R-:W-:-:S02]  /*2e690*/  IMAD.MOV.U32 R163, RZ, RZ, R4 ;  /* 0x000000ffffa37224 */ /* 0x000fc400078e0004 */
[----:B------:R-:W-:Y:S02]  /*2e6a0*/  IMAD.MOV.U32 R162, RZ, RZ, R5 ;  /* 0x000000ffffa27224 */ /* 0x000fe400078e0005 */
[----:B------:R-:W-:Y:S02]  /*2e6b0*/  IMAD.MOV.U32 R167, RZ, RZ, R6 ;  /* 0x000000ffffa77224 */ /* 0x000fe400078e0006 */
[----:B------:R-:W-:Y:S02]  /*2e6c0*/  IMAD.MOV.U32 R166, RZ, RZ, R7 ;  /* 0x000000ffffa67224 */ /* 0x000fe400078e0007 */
[C---:B------:R-:W-:Y:S08]  /*2e6d0*/  HMMA.1688.F32.TF32 R4, R200.reuse, R132, R24 ;  /* 0x00000084c804723c */ /* 0x040ff00000081018 */
[C---:B------:R-:W-:Y:S08]  /*2e6e0*/  HMMA.1688.F32.TF32 R28, R200.reuse, R128, R28 ;  /* 0x00000080c81c723c */ /* 0x040ff0000008101c */
[C---:B------:R-:W-:Y:S11]  /*2e6f0*/  HMMA.1688.F32.TF32 R16, R200.reuse, R140, R16 ;  /* 0x0000008cc810723c */ /* 0x040ff60000081010 */
[----:B------:R-:W-:Y:S04]  /*2e700*/  STL.64 [R1+0xd80], R28 ;  /* 0x000d801c01007387 */ /* 0x000fe80000100a00 */
[----:B------:R-:W-:Y:S04]  /*2e710*/  STL.64 [R1+0xd88], R30 ;  /* 0x000d881e01007387 */ /* 0x000fe80000100a00 */
[----:B------:R-:W-:Y:S04]  /*2e720*/  STL.64 [R1+0xd70], R4 ;  /* 0x000d700401007387 */ /* 0x000fe80000100a00 */
[----:B------:R2:W-:Y:S02]  /*2e730*/  STL.64 [R1+0xd78], R6 ;  /* 0x000d780601007387 */ /* 0x0005e40000100a00 */
[C---:B--2---:R-:W-:Y:S02]  /*2e740*/  HMMA.1688.F32.TF32 R4, R200.reuse, R144, R76 ;  /* 0x00000090c804723c */ /* 0x044fe4000008104c */
        /* <DEDUP_REMOVED lines=8> */
[C---:B--2---:R-:W-:Y:S02]  /*2e7d0*/  HMMA.1688.F32.TF32 R4, R200.reuse, R156, R216 ;  /* 0x0000009cc804723c */ /* 0x044fe400000810d8 */
[----:B------:R-:W-:Y:S04]  /*2e7e0*/  STL.64 [R1+0xd30], R12 ;  /* 0x000d300c01007387 */ /* 0x000fe80000100a00 */
[----:B------:R2:W-:Y:S04]  /*2e7f0*/  STL.64 [R1+0xd38], R14 ;  /* 0x000d380e01007387 */ /* 0x0005e80000100a00 */
[----:B------:R-:W-:Y:S04]  /*2e800*/  STL.64 [R1+0xd20], R8 ;  /* 0x000d200801007387 */ /* 0x000fe80000100a00 */
[----:B------:R3:W-:Y:S01]  /*2e810*/  STL.64 [R1+0xd28], R10 ;  /* 0x000d280a01007387 */ /* 0x0007e20000100a00 */
[C---:B--2---:R-:W-:Y:S04]  /*2e820*/  HMMA.1688.F32.TF32 R12, R200.reuse, R160, R212 ;  /* 0x000000a0c80c723c */ /* 0x044fe800000810d4 */
[----:B------:R-:W-:Y:S04]  /*2e830*/  STL.64 [R1+0xd00], R4 ;  /* 0x000d000401007387 */ /* 0x000fe80000100a00 */
[----:B------:R2:W-:Y:S01]  /*2e840*/  STL.64 [R1+0xd08], R6 ;  /* 0x000d080601007387 */ /* 0x0005e20000100a00 */
[C---:B---3--:R-:W-:Y:S08]  /*2e850*/  HMMA.1688.F32.TF32 R8, R200.reuse, R164, R208 ;  /* 0x000000a4c808723c */ /* 0x048ff000000810d0 */
[C---:B--2---:R-:W-:Y:S02]  /*2e860*/  HMMA.1688.F32.TF32 R4, R200.reuse, R168, R236 ;  /* 0x000000a8c804723c */ /* 0x044fe400000810ec */
[----:B------:R-:W-:Y:S04]  /*2e870*/  STL.64 [R1+0xcf0], R12 ;  /* 0x000cf00c01007387 */ /* 0x000fe80000100a00 */
[----:B------:R2:W-:Y:S05]  /*2e880*/  STL.64 [R1+0xcf8], R14 ;  /* 0x000cf80e01007387 */ /* 0x0005ea0000100a00 */
[----:B------:R-:W-:Y:S04]  /*2e890*/  STL.64 [R1+0xce0], R8 ;  /* 0x000ce00801007387 */ /* 0x000fe80000100a00 */
[----:B------:R3:W-:Y:S01]  /*2e8a0*/  STL.64 [R1+0xce8], R10 ;  /* 0x000ce80a01007387 */ /* 0x0007e20000100a00 */
[C---:B--2---:R-:W-:Y:S03]  /*2e8b0*/  HMMA.1688.F32.TF32 R12, R200.reuse, R172, R240 ;  /* 0x000000acc80c723c */ /* 0x044fe600000810f0 */
[----:B------:R-:W-:Y:S04]  /*2e8c0*/  STL.64 [R1+0xcd0], R4 ;  /* 0x000cd00401007387 */ /* 0x000fe80000100a00 */
[----:B------:R2:W-:Y:S01]  /*2e8d0*/  STL.64 [R1+0xcd8], R6 ;  /* 0x000cd80601007387 */ /* 0x0005e20000100a00 */
[C---:B---3--:R-:W-:Y:S08]  /*2e8e0*/  HMMA.1688.F32.TF32 R8, R200.reuse, R176, R244 ;  /* 0x000000b0c808723c */ /* 0x048ff000000810f4 */
[----:B--2---:R-:W-:Y:S03]  /*2e8f0*/  HMMA.1688.F32.TF32 R4, R200, R180, R248 ;  /* 0x000000b4c804723c */ /* 0x004fe600000810f8 */
[----:B------:R-:W-:Y:S04]  /*2e900*/  STL.64 [R1+0xcc0], R12 ;  /* 0x000cc00c01007387 */ /* 0x000fe80000100a00 */
[----:B------:R-:W-:Y:S04]  /*2e910*/  STL.64 [R1+0xcc8], R14 ;  /* 0x000cc80e01007387 */ /* 0x000fe80000100a00 */
[----:B------:R-:W2:Y:S04]  /*2e920*/  LDL.LU R244, [R1+0x6f0] ;  /* 0x0006f00001f47983 */ /* 0x000ea80000300800 */
[----:B------:R3:W-:Y:S04]  /*2e930*/  STL.64 [R1+0xcb0], R8 ;  /* 0x000cb00801007387 */ /* 0x0007e80000100a00 */
[----:B------:R4:W-:Y:S04]  /*2e940*/  STL.64 [R1+0xcb8], R10 ;  /* 0x000cb80a01007387 */ /* 0x0009e80000100a00 */
[----:B------:R-:W-:Y:S04]  /*2e950*/  STL.64 [R1+0xca0], R4 ;  /* 0x000ca00401007387 */ /* 0x000fe80000100a00 */
        /* <DEDUP_REMOVED lines=32> */
[----:B------:R-:W1:Y:S04]  /*2eb60*/  LDL.LU R28, [R1+0xbe0] ;  /* 0x000be000011c7983 */ /* 0x000e680000300800 */
[----:B------:R-:W1:Y:S04]  /*2eb70*/  LDL.LU R29, [R1+0xbe4] ;  /* 0x000be400011d7983 */ /* 0x000e680000300800 */
[----:B------:R-:W1:Y:S04]  /*2eb80*/  LDL.LU R30, [R1+0xbe8] ;  /* 0x000be800011e7983 */ /* 0x000e680000300800 */
[----:B------:R-:W1:Y:S04]  /*2eb90*/  LDL.LU R31, [R1+0xbec] ;  /* 0x000bec00011f7983 */ /* 0x000e680000300800 */
        /* <DEDUP_REMOVED lines=56> */
[----:B-1----:R-:W-:Y:S08]  /*2ef20*/  HMMA.1688.F32.TF32 R28, R204, R156, R28 ;  /* 0x0000009ccc1c723c */ /* 0x002ff0000008101c */
[C---:B--2---:R-:W-:Y:S08]  /*2ef30*/  HMMA.1688.F32.TF32 R4, R200.reuse, R188, R60 ;  /* 0x000000bcc804723c */ /* 0x044ff0000008103c */
[----:B---3--:R-:W-:Y:S01]  /*2ef40*/  HMMA.1688.F32.TF32 R64, R200, R184, R64 ;  /* 0x000000b8c840723c */ /* 0x008fe20000081040 */
[----:B------:R-:W-:Y:S04]  /*2ef50*/  LDS R200, [R0+UR10+0x4180] ;  /* 0x0041800a00c87984 */ /* 0x000fe80008000800 */
[----:B------:R-:W-:Y:S03]  /*2ef60*/  LDS R202, [R0+UR10+0x5180] ;  /* 0x0051800a00ca7984 */ /* 0x000fe60008000800 */
[C---:B------:R-:W-:Y:S01]  /*2ef70*/  HMMA.1688.F32.TF32 R48, R204.reuse, R136, R48 ;  /* 0x00000088cc30723c */ /* 0x040fe20000081030 */
[----:B------:R-:W-:Y:S04]  /*2ef80*/  LDS R201, [R3+UR10+0x4180] ;  /* 0x0041800a03c97984 */ /* 0x000fe80008000800 */
[----:B------:R-:W1:Y:S06]  /*2ef90*/  LDS R203, [R3+UR10+0x5180] ;  /* 0x0051800a03cb7984 */ /* 0x000e6c0008000800 */
[----:B------:R-:W-:Y:S04]  /*2efa0*/  STL.64 [R1+0xc90], R64 ;  /* 0x000c904001007387 */ /* 0x000fe80000100a00 */
[----:B------:R-:W-:Y:S04]  /*2efb0*/  STL.64 [R1+0xc98], R66 ;  /* 0x000c984201007387 */ /* 0x000fe80000100a00 */
[----:B------:R-:W-:Y:S04]  /*2efc0*/  STL.64 [R1+0xc60], R4 ;  /* 0x000c600401007387 */ /* 0x000fe80000100a00 */
[----:B------:R4:W-:Y:S02]  /*2efd0*/  STL.64 [R1+0xc68], R6 ;  /* 0x000c680601007387 */ /* 0x0009e40000100a00 */
[C---:B----4-:R-:W-:Y:S08]  /*2efe0*/  HMMA.1688.F32.TF32 R4, R204.reuse, R128, R56 ;  /* 0x00000080cc04723c */ /* 0x050ff00000081038 */
[C---:B------:R-:W-:Y:S11]  /*2eff0*/  HMMA.1688.F32.TF32 R52, R204.reuse, R132, R52 ;  /* 0x00000084cc34723c */ /* 0x040ff60000081034 */
        /* <DEDUP_REMOVED lines=13> */
[----:B------:R-:W-:Y:S04]  /*2f0d0*/  STL.64 [R1+0xdb8], R42 ;  /* 0x000db82a01007387 */ /* 0x000fe80000100a00 */
[----:B------:R-:W-:Y:S01]  /*2f0e0*/  STL.64 [R1+0xda0], R36 ;  /* 0x000da02401007387 */ /* 0x000fe20000100a00 */
[C---:B------:R-:W-:Y:S03]  /*2f0f0*/  HMMA.1688.F32.TF32 R24, R204.reuse, R160, R24 ;  /* 0x000000a0cc18723c */ /* 0x040fe60000081018 */
[----:B------:R-:W-:Y:S05]  /*2f100*/  STL.64 [R1+0xda8], R38 ;  /* 0x000da82601007387 */ /* 0x000fea0000100a00 */
        /* <DEDUP_REMOVED lines=20> */
[----:B--2---:R-:W-:Y:S02]  /*2f250*/  HMMA.1688.F32.TF32 R4, R204, R188, R212 ;  /* 0x000000bccc04723c */ /* 0x004fe400000810d4 */
[----:B------:R-:W-:Y:S04]  /*2f260*/  STL.64 [R1+0xbc0], R12 ;  /* 0x000bc00c01007387 */ /* 0x000fe80000100a00 */
[----:B------:R-:W-:Y:S04]  /*2f270*/  STL.64 [R1+0xbc8], R14 ;  /* 0x000bc80e01007387 */ /* 0x000fe80000100a00 */
        /* <DEDUP_REMOVED lines=17> */
[----:B------:R-:W-:Y:S04]  /*2f390*/  STL.64 [R1+0xee0], R12 ;  /* 0x000ee00c01007387 */ /* 0x000fe80000100a00 */
[----:B------:R-:W-:Y:S04]  /*2f3a0*/  STL.64 [R1+0xee8], R14 ;  /* 0x000ee80e01007387 */ /* 0x000fe80000100a00 */
[----:B------:R-:W2:Y:S04]  /*2f3b0*/  LDL.LU R244, [R1+0x380] ;  /* 0x0003800001f47983 */ /* 0x000ea80000300800 */
        /* <DEDUP_REMOVED lines=123> */
[----:B------:R1:W-:Y:S01]  /*2fb70*/  STL.64 [R1+0xea8], R70 ;  /* 0x000ea84601007387 */ /* 0x0003e20000100a00 */
[C---:B------:R-:W-:Y:S03]  /*2fb80*/  HMMA.1688.F32.TF32 R232, R200.reuse, R168, R232 ;  /* 0x000000a8c8e8723c */ /* 0x040fe600000810e8 */
[----:B-1----:R-:W3:Y:S04]  /*2fb90*/  LDL.LU.64 R70, [R1+0x29d0] ;  /* 0x0029d00001467983 */ /* 0x002ee80000300a00 */
[----:B------:R-:W3:Y:S04]  /*2fba0*/  LDL.LU.64 R68, [R1+0x29c8] ;  /* 0x0029c80001447983 */ /* 0x000ee80000300a00 */
[----:B------:R-:W-:Y:S04]  /*2fbb0*/  STL.64 [R1+0xe90], R64 ;  /* 0x000e904001007387 */ /* 0x000fe80000100a00 */
[----:B------:R1:W-:Y:S01]  /*2fbc0*/  STL.64 [R1+0xe98], R66 ;  /* 0x000e984201007387 */ /* 0x0003e20000100a00 */
[C---:B------:R-:W-:Y:S03]  /*2fbd0*/  HMMA.1688.F32.TF32 R56, R200.reuse, R172, R56 ;  /* 0x000000acc838723c */ /* 0x040fe60000081038 */
[----:B-1----:R-:W4:Y:S04]  /*2fbe0*/  LDL.LU.64 R66, [R1+0x29c0] ;  /* 0x0029c00001427983 */ /* 0x002f280000300a00 */
[----:B------:R-:W4:Y:S04]  /*2fbf0*/  LDL.LU.64 R64, [R1+0x29b8] ;  /* 0x0029b80001407983 */ /* 0x000f280000300a00 */
[----:B------:R-:W-:Y:S04]  /*2fc00*/  STL.64 [R1+0xe80], R60 ;  /* 0x000e803c01007387 */ /* 0x000fe80000100a00 */
[----:B------:R1:W-:Y:S04]  /*2fc10*/  STL.64 [R1+0xe88], R62 ;  /* 0x000e883e01007387 */ /* 0x0003e80000100a00 */
[----:B-1----:R-:W2:Y:S04]  /*2fc20*/  LDL.LU.64 R62, [R1+0x29b0] ;  /* 0x0029b000013e7983 */ /* 0x002ea80000300a00 */
[----:B------:R-:W2:Y:S04]  /*2fc30*/  LDL.LU.64 R60, [R1+0x29a8] ;  /* 0x0029a800013c7983 */ /* 0x000ea80000300a00 */
        /* <DEDUP_REMOVED lines=37> */
[C---:B-1----:R-:W-:Y:S08]  /*2fe90*/  HMMA.1688.F32.TF32 R4, R204.reuse, R156, R12 ;  /* 0x0000009ccc04723c */ /* 0x042ff0000008100c */
        /* <DEDUP_REMOVED lines=23> */
[----:B-1----:R-:W-:Y:S01]  /*30010*/  HMMA.1688.F32.TF32 R8, R204, R188, R248 ;  /* 0x000000bccc08723c */ /* 0x002fe200000810f8 */
[----:B------:R-:W-:Y:S04]  /*30020*/  LDS R204, [R0+UR10+0x4300] ;  /* 0x0043000a00cc7984 */ /* 0x000fe80008000800 */
[----:B------:R1:W-:Y:S04]  /*30030*/  STL.64 [R1+0xf30], R4 ;  /* 0x000f300401007387 */ /* 0x0003e80000100a00 */
[----:B------:R3:W-:Y:S04]  /*30040*/  STL.64 [R1+0xf38], R6 ;  /* 0x000f380601007387 */ /* 0x0007e80000100a00 */
[----:B------:R-:W-:Y:S04]  /*30050*/  LDS R206, [R0+UR10+0x5300] ;  /* 0x0053000a00ce7984 */ /* 0x000fe80008000800 */
[----:B-1----:R-:W2:Y:S04]  /*30060*/  LDL.LU R4, [R1+0x10] ;  /* 0x0000100001047983 */ /* 0x002ea80000300800 */
[----:B------:R-:W-:Y:S04]  /*30070*/  STL.64 [R1+0xf20], R12 ;  /* 0x000f200c01007387 */ /* 0x000fe80000100a00 */
[----:B------:R-:W-:Y:S04]  /*30080*/  STL.64 [R1+0xf28], R14 ;  /* 0x000f280e01007387 */ /* 0x000fe80000100a00 */
[----:B------:R1:W-:Y:S04]  /*30090*/  STL.64 [R1+0xf10], R8 ;  /* 0x000f100801007387 */ /* 0x0003e80000100a00 */
[----:B------:R1:W-:Y:S04]  /*300a0*/  STL.64 [R1+0xf18], R10 ;  /* 0x000f180a01007387 */ /* 0x0003e80000100a00 */
[----:B------:R-:W2:Y:S04]  /*300b0*/  LDL.LU R5, [R1+0x14] ;  /* 0x0000140001057983 */ /* 0x000ea80000300800 */
[----:B---3--:R-:W2:Y:S04]  /*300c0*/  LDL.LU R6, [R1+0x18] ;  /* 0x0000180001067983 */ /* 0x008ea80000300800 */
[----:B------:R-:W2:Y:S04]  /*300d0*/  LDL.LU R7, [R1+0x1c] ;  /* 0x00001c0001077983 */ /* 0x000ea80000300800 */
[----:B------:R-:W3:Y:S04]  /*300e0*/  LDL.LU R248, [R1+0x20] ;  /* 0x0000200001f87983 */ /* 0x000ee80000300800 */
        /* <DEDUP_REMOVED lines=83> */
[----:B------:R-:W4:Y:S04]  /*30620*/  LDL.LU R232, [R1] ;  /* 0x0000000001e87983 */ /* 0x000f280000300800 */
        /* <DEDUP_REMOVED lines=84> */
[----:B-1----:R-:W3:Y:S04]  /*30b70*/  LDL.LU.64 R218, [R1+0x28c0] ;  /* 0x0028c00001da7983 */ /* 0x002ee80000300a00 */
[----:B------:R-:W3:Y:S04]  /*30b80*/  LDL.LU.64 R216, [R1+0x28b8] ;  /* 0x0028b80001d87983 */ /* 0x000ee80000300a00 */
[----:B------:R-:W3:Y:S04]  /*30b90*/  LDL.LU.64 R214, [R1+0x28b0] ;  /* 0x0028b00001d67983 */ /* 0x000ee80000300a00 */
[----:B------:R-:W3:Y:S04]  /*30ba0*/  LDL.LU.64 R212, [R1+0x28a8] ;  /* 0x0028a80001d47983 */ /* 0x000ee80000300a00 */
[----:B------:R-:W-:Y:S04]  /*30bb0*/  STL.64 [R1+0x1010], R200 ;  /* 0x001010c801007387 */ /* 0x000fe80000100a00 */
[----:B------:R-:W-:Y:S04]  /*30bc0*/  STL.64 [R1+0x1018], R202 ;  /* 0x001018ca01007387 */ /* 0x000fe80000100a00 */
[----:B------:R-:W-:Y:S04]  /*30bd0*/  STL.64 [R1+0x1200], R208 ;  /* 0x001200d001007387 */ /* 0x000fe80000100a00 */
[----:B------:R1:W-:Y:S01]  /*30be0*/  STL.64 [R1+0x1208], R210 ;  /* 0x001208d201007387 */ /* 0x0003e20000100a00 */
[C---:B------:R-:W-:Y:S03]  /*30bf0*/  HMMA.1688.F32.TF32 R4, R204.reuse, R148, R4 ;  /* 0x00000094cc04723c */ /* 0x040fe60000081004 */
[----:B------:R-:W-:Y:S04]  /*30c00*/  LDS R200, [R0+UR10+0x4380] ;  /* 0x0043800a00c87984 */ /* 0x000fe80008000800 */
[----:B------:R-:W-:Y:S04]  /*30c10*/  LDS R202, [R0+UR10+0x5380] ;  /* 0x0053800a00ca7984 */ /* 0x000fe80008000800 */
[----:B-1----:R-:W3:Y:S04]  /*30c20*/  LDL.LU.64 R210, [R1+0x28a0] ;  /* 0x0028a00001d27983 */ /* 0x002ee80000300a00 */
[----:B------:R-:W3:Y:S04]  /*30c30*/  LDL.LU.64 R208, [R1+0x2898] ;  /* 0x0028980001d07983 */ /* 0x000ee80000300a00 */
        /* <DEDUP_REMOVED lines=20> */
[----:B------:R-:W-:Y:S04]  /*30d80*/  STL.64 [R1+0x11b8], R6 ;  /* 0x0011b80601007387 */ /* 0x000fe80000100a00 */
[----:B------:R-:W-:Y:S04]  /*30d90*/  STL.64 [R1+0x11a0], R232 ;  /* 0x0011a0e801007387 */ /* 0x000fe80000100a00 */
[----:B------:R4:W-:Y:S01]  /*30da0*/  STL.64 [R1+0x11a8], R234 ;  /* 0x0011a8ea01007387 */ /* 0x0009e20000100a00 */
[C---:B--2---:R-:W-:Y:S08]  /*30db0*/  HMMA.1688.F32.TF32 R8, R204.reuse, R184, R8 ;  /* 0x000000b8cc08723c */ /* 0x044ff00000081008 */
[C---:B---3--:R-:W-:Y:S08]  /*30dc0*/  HMMA.1688.F32.TF32 R240, R204.reuse, R164, R240 ;  /* 0x000000a4ccf0723c */ /* 0x048ff000000810f0 */
[C---:B----4-:R-:W-:Y:S08]  /*30dd0*/  HMMA.1688.F32.TF32 R232, R204.reuse, R160, R244 ;  /* 0x000000a0cce8723c */ /* 0x050ff000000810f4 */
[----:B------:R-:W-:-:S15]  /*30de0*/  HMMA.1688.F32.TF32 R4, R204, R156, R248 ;  /* 0x0000009ccc04723c */ /* 0x000fde00000810f8 */
[----:B------:R-:W-:-:S04]  /*30df0*/  NOP ;  /* 0x0000000000007918 */ /* 0x000fc80000000000 */
[----:B------:R-:W-:Y:S04]  /*30e00*/  STL.64 [R1+0x1190], R4 ;  /* 0x0011900401007387 */ /* 0x000fe80000100a00 */
[----:B------:R1:W-:Y:S02]  /*30e10*/  STL.64 [R1+0x1198], R6 ;  /* 0x0011980601007387 */ /* 0x0003e40000100a00 */
[C---:B-1----:R-:W-:Y:S02]  /*30e20*/  HMMA.1688.F32.TF32 R4, R204.reuse, R168, R236 ;  /* 0x000000a8cc04723c */ /* 0x042fe400000810ec */
[----:B------:R-:W-:Y:S04]  /*30e30*/  STL.64 [R1+0x1180], R232 ;  /* 0x001180e801007387 */ /* 0x000fe80000100a00 */
[----:B------:R1:W-:Y:S04]  /*30e40*/  STL.64 [R1+0x1188], R234 ;  /* 0x001188ea01007387 */ /* 0x0003e80000100a00 */
[----:B------:R-:W-:Y:S04]  /*30e50*/  STL.64 [R1+0x1170], R240 ;  /* 0x001170f001007387 */ /* 0x000fe80000100a00 */
[----:B------:R-:W-:Y:S01]  /*30e60*/  STL.64 [R1+0x1178], R242 ;  /* 0x001178f201007387 */ /* 0x000fe20000100a00 */
[C---:B-1----:R-:W-:Y:S04]  /*30e70*/  HMMA.1688.F32.TF32 R232, R204.reuse, R172, R208 ;  /* 0x000000accce8723c */ /* 0x042fe800000810d0 */
[----:B------:R-:W-:Y:S04]  /*30e80*/  STL.64 [R1+0x1160], R4 ;  /* 0x0011600401007387 */ /* 0x000fe80000100a00 */
[----:B------:R1:W-:Y:S01]  /*30e90*/  STL.64 [R1+0x1168], R6 ;  /* 0x0011680601007387 */ /* 0x0003e20000100a00 */
[C---:B------:R-:W-:Y:S08]  /*30ea0*/  HMMA.1688.F32.TF32 R208, R204.reuse, R176, R212 ;  /* 0x000000b0ccd0723c */ /* 0x040ff000000810d4 */
[C---:B-1----:R-:W-:Y:S02]  /*30eb0*/  HMMA.1688.F32.TF32 R4, R204.reuse, R180, R216 ;  /* 0x000000b4cc04723c */ /* 0x042fe400000810d8 */
[----:B------:R-:W-:Y:S04]  /*30ec0*/  STL.64 [R1+0x1150], R232 ;  /* 0x001150e801007387 */ /* 0x000fe80000100a00 */
[----:B------:R-:W-:Y:S05]  /*30ed0*/  STL.64 [R1+0x1158], R234 ;  /* 0x001158ea01007387 */ /* 0x000fea0000100a00 */
[----:B------:R-:W-:Y:S04]  /*30ee0*/  STL.64 [R1+0x1140], R208 ;  /* 0x001140d001007387 */ /* 0x000fe80000100a00 */
[----:B------:R-:W-:Y:S04]  /*30ef0*/  STL.64 [R1+0x1148], R210 ;  /* 0x001148d201007387 */ /* 0x000fe80000100a00 */
[----:B------:R-:W-:Y:S04]  /*30f00*/  STL.64 [R1+0x1130], R4 ;  /* 0x0011300401007387 */ /* 0x000fe80000100a00 */
[----:B------:R1:W-:Y:S02]  /*30f10*/  STL.64 [R1+0x1138], R6 ;  /* 0x0011380601007387 */ /* 0x0003e40000100a00 */
[----:B-1----:R-:W-:Y:S02]  /*30f20*/  HMMA.1688.F32.TF32 R4, R204, R188, R12 ;  /* 0x000000bccc04723c */ /* 0x002fe4000008100c */
[----:B------:R-:W-:Y:S04]  /*30f30*/  STL.64 [R1+0x1120], R8 ;  /* 0x0011200801007387 */ /* 0x000fe80000100a00 */
[----:B------:R-:W-:-:S13]  /*30f40*/  STL.64 [R1+0x1128], R10 ;  /* 0x0011280a01007387 */ /* 0x000fda0000100a00 */
[----:B------:R-:W-:Y:S04]  /*30f50*/  STL.64 [R1+0x1110], R4 ;  /* 0x0011100401007387 */ /* 0x000fe80000100a00 */
[----:B------:R1:W-:Y:S02]  /*30f60*/  STL.64 [R1+0x1118], R6 ;  /* 0x0011180601007387 */ /* 0x0003e40000100a00 */
[C---:B-1----:R-:W-:Y:S08]  /*30f70*/  HMMA.1688.F32.TF32 R4, R200.reuse, R128, R76 ;  /* 0x00000080c804723c */ /* 0x042ff0000008104c */
[C---:B------:R-:W-:Y:S08]  /*30f80*/  HMMA.1688.F32.TF32 R12, R200.reuse, R132, R16 ;  /* 0x00000084c80c723c */ /* 0x040ff00000081010 */
[C---:B------:R-:W-:Y:S03]  /*30f90*/  HMMA.1688.F32.TF32 R8, R200.reuse, R136, R20 ;  /* 0x00000088c808723c */ /* 0x040fe60000081014 */
[----:B------:R-:W-:Y:S04]  /*30fa0*/  STL.64 [R1+0x1300], R4 ;  /* 0x0013000401007387 */ /* 0x000fe80000100a00 */
[----:B------:R1:W-:Y:S02]  /*30fb0*/  STL.64 [R1+0x1308], R6 ;  /* 0x0013080601007387 */ /* 0x0003e40000100a00 */
[C---:B-1----:R-:W-:Y:S02]  /*30fc0*/  HMMA.1688.F32.TF32 R4, R200.reuse, R140, R24 ;  /* 0x0000008cc804723c */ /* 0x042fe40000081018 */
[----:B------:R-:W-:Y:S04]  /*30fd0*/  STL.64 [R1+0x12f0], R12 ;  /* 0x0012f00c01007387 */ /* 0x000fe80000100a00 */
[----:B------:R1:W-:Y:S04]  /*30fe0*/  STL.64 [R1+0x12f8], R14 ;  /* 0x0012f80e01007387 */ /* 0x0003e80000100a00 */
[----:B------:R-:W-:Y:S04]  /*30ff0*/  STL.64 [R1+0x12e0], R8 ;  /* 0x0012e00801007387 */ /* 0x000fe80000100a00 */
[----:B------:R2:W-:Y:S01]  /*31000*/  STL.64 [R1+0x12e8], R10 ;  /* 0x0012e80a01007387 */ /* 0x0005e20000100a00 */
[C---:B-1----:R-:W-:Y:S04]  /*31010*/  HMMA.1688.F32.TF32 R12, R200.reuse, R144, R28 ;  /* 0x00000090c80c723c */ /* 0x042fe8000008101c */
[----:B------:R-:W-:Y:S04]  /*31020*/  STL.64 [R1+0x12d0], R4 ;  /* 0x0012d00401007387 */ /* 0x000fe80000100a00 */
[----:B------:R1:W-:Y:S01]  /*31030*/  STL.64 [R1+0x12d8], R6 ;  /* 0x0012d80601007387 */ /* 0x0003e20000100a00 */
[C---:B--2---:R-:W-:Y:S08]  /*31040*/  HMMA.1688.F32.TF32 R8, R200.reuse, R148, R32 ;  /* 0x00000094c808723c */ /* 0x044ff00000081020 */
[C---:B-1----:R-:W-:Y:S02]  /*31050*/  HMMA.1688.F32.TF32 R4, R200.reuse, R152, R36 ;  /* 0x00000098c804723c */ /* 0x042fe40000081024 */
[----:B------:R-:W-:Y:S04]  /*31060*/  STL.64 [R1+0x12c0], R12 ;  /* 0x0012c00c01007387 */ /* 0x000fe80000100a00 */
[----:B------:R1:W-:Y:S05]  /*31070*/  STL.64 [R1+0x12c8], R14 ;  /* 0x0012c80e01007387 */ /* 0x0003ea0000100a00 */
[----:B------:R-:W-:Y:S04]  /*31080*/  STL.64 [R1+0x12b0], R8 ;  /* 0x0012b00801007387 */ /* 0x000fe80000100a00 */
[----:B------:R2:W-:Y:S01]  /*31090*/  STL.64 [R1+0x12b8], R10 ;  /* 0x0012b80a01007387 */ /* 0x0005e20000100a00 */
[C---:B-1----:R-:W-:Y:S03]  /*310a0*/  HMMA.1688.F32.TF32 R12, R200.reuse, R156, R40 ;  /* 0x0000009cc80c723c */ /* 0x042fe60000081028 */
[----:B------:R-:W-:Y:S04]  /*310b0*/  STL.64 [R1+0x12a0], R4 ;  /* 0x0012a00401007387 */ /* 0x000fe80000100a00 */
[----:B------:R1:W-:Y:S01]  /*310c0*/  STL.64 [R1+0x12a8], R6 ;  /* 0x0012a80601007387 */ /* 0x0003e20000100a00 */
[C---:B--2---:R-:W-:Y:S08]  /*310d0*/  HMMA.1688.F32.TF32 R8, R200.reuse, R160, R44 ;  /* 0x000000a0c808723c */ /* 0x044ff0000008102c */
[----:B-1----:R-:W-:Y:S03]  /*310e0*/  HMMA.1688.F32.TF32 R4, R200, R164, R48 ;  /* 0x000000a4c804723c */ /* 0x002fe60000081030 */
[----:B------:R-:W-:Y:S01]  /*310f0*/  STL.64 [R1+0x1290], R12 ;  /* 0x0012900c01007387 */ /* 0x000fe20000100a00 */
[----:B------:R-:W-:-:S03]  /*31100*/  LOP3.LUT R234, R0, 0x40, RZ, 0x3c, !PT ;  /* 0x0000004000ea7812 */ /* 0x000fc600078e3cff */
[----:B------:R1:W-:Y:S01]  /*31110*/  STL.64 [R1+0x1298], R14 ;  /* 0x0012980e01007387 */ /* 0x0003e20000100a00 */
[----:B------:R-:W-:-:S03]  /*31120*/  LOP3.LUT R235, R0, 0x60, RZ, 0x3c, !PT ;  /* 0x0000006000eb7812 */ /* 0x000fc600078e3cff */
[----:B------:R-:W-:Y:S04]  /*31130*/  STL.64 [R1+0x1280], R8 ;  /* 0x0012800801007387 */ /* 0x000fe80000100a00 */
[----:B------:R2:W-:Y:S01]  /*31140*/  STL.64 [R1+0x1288], R10 ;  /* 0x0012880a01007387 */ /* 0x0005e20000100a00 */
[C---:B-1----:R-:W-:Y:S03]  /*31150*/  HMMA.1688.F32.TF32 R12, R200.reuse, R168, R52 ;  /* 0x000000a8c80c723c */ /* 0x042fe60000081034 */
[----:B------:R-:W-:Y:S04]  /*31160*/  LDS R204, [R234+UR10+0x4000] ;  /* 0x0040000aeacc7984 */ /* 0x000fe80008000800 */
[----:B------:R-:W-:Y:S01]  /*31170*/  STL.64 [R1+0x1270], R4 ;  /* 0x0012700401007387 */ /* 0x000fe20000100a00 */
[C---:B--2---:R-:W-:Y:S03]  /*31180*/  HMMA.1688.F32.TF32 R8, R200.reuse, R172, R56 ;  /* 0x000000acc808723c */ /* 0x044fe60000081038 */
[----:B------:R1:W-:Y:S04]  /*31190*/  STL.64 [R1+0x1278], R6 ;  /* 0x0012780601007387 */ /* 0x0003e80000100a00 */
[----:B------:R-:W-:Y:S04]  /*311a0*/  LDS R206, [R234+UR10+0x5000] ;  /* 0x0050000aeace7984 */ /* 0x000fe80008000800 */
[----:B------:R-:W-:Y:S01]  /*311b0*/  LDS R205, [R235+UR10+0x4000] ;  /* 0x0040000aebcd7984 */ /* 0x000fe20008000800 */
[C---:B-1----:R-:W-:Y:S03]  /*311c0*/  HMMA.1688.F32.TF32 R4, R200.reuse, R176, R60 ;  /* 0x000000b0c804723c */ /* 0x042fe6000008103c */
        /* <DEDUP_REMOVED lines=14> */
[----:B--2---:R-:W-:Y:S01]  /*312b0*/  HMMA.1688.F32.TF32 R4, R200, R188, R72 ;  /* 0x000000bcc804723c */ /* 0x004fe20000081048 */
[----:B------:R-:W-:Y:S02]  /*312c0*/  IMAD.MOV.U32 R211, RZ, RZ, R99 ;  /* 0x000000ffffd37224 */ /* 0x000fe400078e0063 */
[----:B------:R-:W-:Y:S04]  /*312d0*/  STL.64 [R1+0x1230], R12 ;  /* 0x0012300c01007387 */ /* 0x000fe80000100a00 */
[----:B------:R-:W-:Y:S04]  /*312e0*/  STL.64 [R1+0x1238], R14 ;  /* 0x0012380e01007387 */ /* 0x000fe80000100a00 */
[----:B------:R-:W-:Y:S04]  /*312f0*/  STL.64 [R1+0x1220], R8 ;  /* 0x0012200801007387 */ /* 0x000fe80000100a00 */
[----:B------:R-:W-:Y:S04]  /*31300*/  STL.64 [R1+0x1228], R10 ;  /* 0x0012280a01007387 */ /* 0x000fe80000100a00 */
[----:B------:R-:W-:Y:S04]  /*31310*/  LDS R200, [R234+UR10+0x4080] ;  /* 0x0040800aeac87984 */ /* 0x000fe80008000800 */
[----:B------:R-:W-:Y:S04]  /*31320*/  STL.64 [R1+0x1210], R4 ;  /* 0x0012100401007387 */ /* 0x000fe80000100a00 */
[----:B------:R1:W-:Y:S04]  /*31330*/  STL.64 [R1+0x1218], R6 ;  /* 0x0012180601007387 */ /* 0x0003e80000100a00 */
[----:B------:R-:W-:Y:S04]  /*31340*/  LDS R202, [R234+UR10+0x5080] ;  /* 0x0050800aeaca7984 */ /* 0x000fe80008000800 */
[----:B------:R-:W-:Y:S01]  /*31350*/  LDS R201, [R235+UR10+0x4080] ;  /* 0x0040800aebc97984 */ /* 0x000fe20008000800 */
[----:B-1----:R-:W-:Y:S03]  /*31360*/  HMMA.1688.F32.TF32 R4, R204, R128, R116 ;  /* 0x00000080cc04723c */ /* 0x002fe60000081074 */
[----:B------:R-:W1:Y:S04]  /*31370*/  LDS R203, [R235+UR10+0x5080] ;  /* 0x0050800aebcb7984 */ /* 0x000e680008000800 */
[----:B------:R-:W-:Y:S04]  /*31380*/  LDS R237, [R235+UR10+0x4100] ;  /* 0x0041000aebed7984 */ /* 0x000fe80008000800 */
[----:B------:R-:W-:Y:S04]  /*31390*/  LDS R239, [R235+UR10+0x5100] ;  /* 0x0051000aebef7984 */ /* 0x000fe80008000800 */
[----:B------:R-:W-:Y:S04]  /*313a0*/  LDS R232, [R234+UR10+0x4380] ;  /* 0x0043800aeae87984 */ /* 0x000fe80008000800 */
[----:B------:R-:W-:Y:S01]  /*313b0*/  LDS R233, [R235+UR10+0x4380] ;  /* 0x0043800aebe97984 */ /* 0x000fe20008000800 */
        /* <DEDUP_REMOVED lines=34> */
[----:B------:R-:W2:Y:S01]  /*315e0*/  LDL.LU R96, [R1+0x2854] ;  /* 0x0028540001607983 */ /* 0x000ea20000300800 */
[----:B------:R-:W-:Y:S02]  /*315f0*/  IMAD.MOV.U32 R5, RZ, RZ, R97 ;  /* 0x000000ffff057224 */ /* 0x000fe400078e0061 */
[----:B------:R-:W-:Y:S01]  /*31600*/  IMAD.MOV.U32 R139, RZ, RZ, R7 ;  /* 0x000000ffff8b7224 */ /* 0x000fe200078e0007 */
[----:B------:R-:W2:Y:S01]  /*31610*/  LDL.LU R97, [R1+0x2850] ;  /* 0x0028500001617983 */ /* 0x000ea20000300800 */
[----:B------:R-:W-:-:S02]  /*31620*/  IMAD.MOV.U32 R6, RZ, RZ, R98 ;  /* 0x000000ffff067224 */ /* 0x000fc400078e0062 */
[----:B------:R-:W-:Y:S01]  /*31630*/  IMAD.MOV.U32 R7, RZ, RZ, R92 ;  /* 0x000000ffff077224 */ /* 0x000fe200078e005c */
[----:B------:R-:W2:Y:S04]  /*31640*/  LDL.LU R98, [R1+0x284c] ;  /* 0x00284c0001627983 */ /* 0x000ea80000300800 */
[----:B------:R-:W3:Y:S04]  /*31650*/  LDL.LU R92, [R1+0x2848] ;  /* 0x00284800015c7983 */ /* 0x000ee80000300800 */
[----:B------:R-:W3:Y:S04]  /*31660*/  LDL.LU R93, [R1+0x2844] ;  /* 0x00284400015d7983 */ /* 0x000ee80000300800 */
[----:B------:R-:W3:Y:S04]  /*31670*/  LDL.LU R94, [R1+0x2840] ;  /* 0x00284000015e7983 */ /* 0x000ee80000300800 */
[----:B------:R-:W3:Y:S04]  /*31680*/  LDL.LU R95, [R1+0x283c] ;  /* 0x00283c00015f7983 */ /* 0x000ee80000300800 */
[----:B------:R-:W2:Y:S04]  /*31690*/  LDL.LU R99, [R1+0x2838] ;  /* 0x0028380001637983 */ /* 0x000ea80000300800 */
        /* <DEDUP_REMOVED lines=10> */
[C---:B------:R-:W-:Y:S01]  /*31740*/  HMMA.1688.F32.TF32 R24, R204.reuse, R184, R224 ;  /* 0x000000b8cc18723c */ /* 0x040fe200000810e0 */
[----:B------:R-:W-:Y:S04]  /*31750*/  LDS R224, [R234+UR10+0x4180] ;  /* 0x0041800aeae07984 */ /* 0x000fe80008000800 */
[----:B------:R-:W-:Y:S03]  /*31760*/  LDS R226, [R234+UR10+0x5180] ;  /* 0x0051800aeae27984 */ /* 0x000fe60008000800 */
[----:B------:R-:W-:Y:S01]  /*31770*/  HMMA.1688.F32.TF32 R28, R204, R188, R220 ;  /* 0x000000bccc1c723c */ /* 0x000fe200000810dc */
[----:B------:R-:W-:Y:S04]  /*31780*/  LDS R225, [R235+UR10+0x4180] ;  /* 0x0041800aebe17984 */ /* 0x000fe80008000800 */
[----:B------:R-:W2:Y:S03]  /*31790*/  LDS R227, [R235+UR10+0x5180] ;  /* 0x0051800aebe37984 */ /* 0x000ea60008000800 */
[C---:B-1----:R-:W-:Y:S08]  /*317a0*/  HMMA.1688.F32.TF32 R36, R200.reuse, R136, R208 ;  /* 0x00000088c824723c */ /* 0x042ff000000810d0 */
[----:B------:R-:W-:Y:S08]  /*317b0*/  HMMA.1688.F32.TF32 R40, R200, R140, R4 ;  /* 0x0000008cc828723c */ /* 0x000ff00000081004 */
[C---:B---3--:R-:W-:Y:S08]  /*317c0*/  HMMA.1688.F32.TF32 R248, R204.reuse, R152, R92 ;  /* 0x00000098ccf8723c */ /* 0x048ff0000008105c */
[----:B--2---:R-:W-:Y:S08]  /*317d0*/  HMMA.1688.F32.TF32 R244, R204, R156, R96 ;  /* 0x0000009cccf4723c */ /* 0x004ff00000081060 */
[C---:B------:R-:W-:Y:S01]  /*317e0*/  HMMA.1688.F32.TF32 R92, R200.reuse, R128, R228 ;  /* 0x00000080c85c723c */ /* 0x040fe200000810e4 */
[----:B------:R-:W-:Y:S04]  /*317f0*/  LDS R228, [R234+UR10+0x4200] ;  /* 0x0042000aeae47984 */ /* 0x000fe80008000800 */
[----:B------:R-:W-:Y:S04]  /*31800*/  STL.64 [R1+0x2598], R250 ;  /* 0x002598fa01007387 */ /* 0x000fe80000100a00 */
[----:B------:R1:W-:Y:S01]  /*31810*/  STL.64 [R1+0x2590], R248 ;  /* 0x002590f801007387 */ /* 0x0003e20000100a00 */
[C---:B----4-:R-:W-:Y:S03]  /*31820*/  HMMA.1688.F32.TF32 R32, R200.reuse, R132, R212 ;  /* 0x00000084c820723c */ /* 0x050fe600000810d4 */
[----:B------:R-:W-:Y:S04]  /*31830*/  STL.64 [R1+0x25a8], R246 ;  /* 0x0025a8f601007387 */ /* 0x000fe80000100a00 */
[----:B------:R-:W-:Y:S04]  /*31840*/  STL.64 [R1+0x25a0], R244 ;  /* 0x0025a0f401007387 */ /* 0x000fe80000100a00 */
[----:B------:R-:W-:Y:S04]  /*31850*/  STL.64 [R1+0x25b8], R242 ;  /* 0x0025b8f201007387 */ /* 0x000fe80000100a00 */
[----:B------:R-:W-:Y:S04]  /*31860*/  STL.64 [R1+0x25b0], R240 ;  /* 0x0025b0f001007387 */ /* 0x000fe80000100a00 */
[----:B------:R-:W-:Y:S04]  /*31870*/  STL.64 [R1+0x25c8], R106 ;  /* 0x0025c86a01007387 */ /* 0x000fe80000100a00 */
[----:B------:R2:W-:Y:S04]  /*31880*/  STL.64 [R1+0x25c0], R104 ;  /* 0x0025c06801007387 */ /* 0x0005e80000100a00 */
[----:B------:R-:W-:Y:S04]  /*31890*/  STL.64 [R1+0x25d8], R10 ;  /* 0x0025d80a01007387 */ /* 0x000fe80000100a00 */
[----:B------:R3:W-:Y:S04]  /*318a0*/  STL.64 [R1+0x25d0], R8 ;  /* 0x0025d00801007387 */ /* 0x0007e80000100a00 */
[----:B------:R-:W-:Y:S04]  /*318b0*/  STL.64 [R1+0x25e8], R14 ;  /* 0x0025e80e01007387 */ /* 0x000fe80000100a00 */
[----:B------:R4:W-:Y:S04]  /*318c0*/  STL.64 [R1+0x25e0], R12 ;  /* 0x0025e00c01007387 */ /* 0x0009e80000100a00 */
        /* <DEDUP_REMOVED lines=58> */
[----:B------:R-:W-:Y:S04]  /*31c70*/  STL.64 [R1+0x2578], R42 ;  /* 0x0025782a01007387 */ /* 0x000fe80000100a00 */
[----:B------:R-:W-:Y:S04]  /*31c80*/  STL.64 [R1+0x2570], R40 ;  /* 0x0025702801007387 */ /* 0x000fe80000100a00 */
[----:B------:R-:W-:Y:S04]  /*31c90*/  LDS R230, [R234+UR10+0x5200] ;  /* 0x0052000aeae67984 */ /* 0x000fe80008000800 */
[----:B------:R-:W-:Y:S04]  /*31ca0*/  LDS R229, [R235+UR10+0x4200] ;  /* 0x0042000aebe57984 */ /* 0x000fe80008000800 */
[----:B------:R-:W1:Y:S01]  /*31cb0*/  LDS R231, [R235+UR10+0x5200] ;  /* 0x0052000aebe77984 */ /* 0x000e620008000800 */
[C---:B--2---:R-:W-:Y:S08]  /*31cc0*/  HMMA.1688.F32.TF32 R80, R200.reuse, R180, R208 ;  /* 0x000000b4c850723c */ /* 0x044ff000000810d0 */
[C---:B---3--:R-:W-:Y:S08]  /*31cd0*/  HMMA.1688.F32.TF32 R64, R200.reuse, R164, R64 ;  /* 0x000000a4c840723c */ /* 0x048ff00000081040 */
[C---:B----4-:R-:W-:Y:S08]  /*31ce0*/  HMMA.1688.F32.TF32 R48, R200.reuse, R148, R48 ;  /* 0x00000094c830723c */ /* 0x050ff00000081030 */
[C---:B------:R-:W-:Y:S08]  /*31cf0*/  HMMA.1688.F32.TF32 R44, R200.reuse, R144, R44 ;  /* 0x00000090c82c723c */ /* 0x040ff0000008102c */
[C---:B------:R-:W-:Y:S11]  /*31d00*/  HMMA.1688.F32.TF32 R52, R200.reuse, R152, R52 ;  /* 0x00000098c834723c */ /* 0x040ff60000081034 */
[----:B------:R-:W-:Y:S01]  /*31d10*/  STL.64 [R1+0x2588], R46 ;  /* 0x0025882e01007387 */ /* 0x000fe20000100a00 */
[C---:B------:R-:W-:Y:S03]  /*31d20*/  HMMA.1688.F32.TF32 R56, R200.reuse, R156, R56 ;  /* 0x0000009cc838723c */ /* 0x040fe60000081038 */
[----:B------:R-:W-:Y:S05]  /*31d30*/  STL.64 [R1+0x2580], R44 ;  /* 0x0025802c01007387 */ /* 0x000fea0000100a00 */
        /* <DEDUP_REMOVED lines=18> */
[----:B------:R-:W-:Y:S03]  /*31e60*/  HMMA.1688.F32.TF32 R84, R200, R184, R4 ;  /* 0x000000b8c854723c */ /* 0x000fe60000081004 */
        /* <DEDUP_REMOVED lines=8> */
[----:B-1----:R-:W3:Y:S04]  /*31ef0*/  LDL.LU R248, [R1+0x3b0] ;  /* 0x0003b00001f87983 */ /* 0x002ee80000300800 */
        /* <DEDUP_REMOVED lines=79> */
[----:B--2---:R-:W-:Y:S03]  /*323f0*/  HMMA.1688.F32.TF32 R4, R224, R140, R4 ;  /* 0x0000008ce004723c */ /* 0x004fe60000081004 */
[----:B------:R-:W-:Y:S04]  /*32400*/  STL.64 [R1+0x2820], R86 ;  /* 0x0028205601007387 */ /* 0x000fe80000100a00 */
[----:B------:R-:W-:Y:S01]  /*32410*/  STL.64 [R1+0x2818], R84 ;  /* 0x0028185401007387 */ /* 0x000fe20000100a00 */
[----:B---3--:R-:W-:Y:S08]  /*32420*/  HMMA.1688.F32.TF32 R204, R236, R160, R8 ;  /* 0x000000a0eccc723c */ /* 0x008ff00000081008 */
[----:B------:R-:W-:Y:S08]  /*32430*/  HMMA.1688.F32.TF32 R8, R224, R136, R248 ;  /* 0x00000088e008723c */ /* 0x000ff000000810f8 */
[----:B----4-:R-:W-:Y:S08]  /*32440*/  HMMA.1688.F32.TF32 R88, R200, R188, R88 ;  /* 0x000000bcc858723c */ /* 0x010ff00000081058 */
[C---:B------:R-:W-:Y:S08]  /*32450*/  HMMA.1688.F32.TF32 R200, R236.reuse, R156, R12 ;  /* 0x0000009cecc8723c */ /* 0x040ff0000008100c */
[C---:B------:R-:W-:Y:S08]  /*32460*/  HMMA.1688.F32.TF32 R220, R236.reuse, R128, R196 ;  /* 0x00000080ecdc723c */ /* 0x040ff000000810c4 */
[----:B------:R-:W-:Y:S01]  /*32470*/  HMMA.1688.F32.TF32 R196, R236, R152, R16 ;  /* 0x00000098ecc4723c */ /* 0x000fe20000081010 */
[----:B------:R-:W-:Y:S04]  /*32480*/  STL.64 [R1+0x2830], R90 ;  /* 0x0028305a01007387 */ /* 0x000fe80000100a00 */
[----:B------:R-:W-:Y:S03]  /*32490*/  STL.64 [R1+0x2828], R88 ;  /* 0x0028285801007387 */ /* 0x000fe60000100a00 */
[C---:B------:R-:W-:Y:S08]  /*324a0*/  HMMA.1688.F32.TF32 R16, R224.reuse, R128, R240 ;  /* 0x00000080e010723c */ /* 0x040ff000000810f0 */
[-C--:B------:R-:W-:Y:S11]  /*324b0*/  HMMA.1688.F32.TF32 R12, R224, R132.reuse, R244 ;  /* 0x00000084e00c723c */ /* 0x080ff600000810f4 */
[----:B------:R-:W-:Y:S04]  /*324c0*/  STL.64 [R1+0x110], R16 ;  /* 0x0001101001007387 */ /* 0x000fe80000100a00 */
[----:B------:R-:W-:Y:S04]  /*324d0*/  STL.64 [R1+0x118], R18 ;  /* 0x0001181201007387 */ /* 0x000fe80000100a00 */
        /* <DEDUP_REMOVED lines=117> */
[----:B------:R-:W-:Y:S01]  /*32c30*/  HMMA.1688.F32.TF32 R236, R236, R188, R104 ;  /* 0x000000bcecec723c */ /* 0x000fe20000081068 */
[----:B------:R-:W3:Y:S04]  /*32c40*/  LDL.LU R104, [R1+0x6a0] ;  /* 0x0006a00001687983 */ /* 0x000ee80000300800 */
[----:B------:R-:W3:Y:S04]  /*32c50*/  LDL.LU R105, [R1+0x6a4] ;  /* 0x0006a40001697983 */ /* 0x000ee80000300800 */
[----:B------:R-:W3:Y:S04]  /*32c60*/  LDL.LU R106, [R1+0x6a8] ;  /* 0x0006a800016a7983 */ /* 0x000ee80000300800 */
[----:B------:R-:W3:Y:S04]  /*32c70*/  LDL.LU R107, [R1+0x6ac] ;  /* 0x0006ac00016b7983 */ /* 0x000ee80000300800 */
[----:B----4-:R-:W4:Y:S04]  /*32c80*/  LDL.LU R4, [R1+0x730] ;  /* 0x0007300001047983 */ /* 0x010f280000300800 */
[----:B------:R-:W4:Y:S04]  /*32c90*/  LDL.LU R5, [R1+0x734] ;  /* 0x0007340001057983 */ /* 0x000f280000300800 */
[----:B------:R-:W4:Y:S04]  /*32ca0*/  LDL.LU R6, [R1+0x738] ;  /* 0x0007380001067983 */ /* 0x000f280000300800 */
[----:B------:R-:W4:Y:S01]  /*32cb0*/  LDL.LU R7, [R1+0x73c] ;  /* 0x00073c0001077983 */ /* 0x000f220000300800 */
[C---:B--2---:R-:W-:Y:S08]  /*32cc0*/  HMMA.1688.F32.TF32 R56, R224.reuse, R176, R56 ;  /* 0x000000b0e038723c */ /* 0x044ff00000081038 */
[C---:B---3--:R-:W-:Y:S08]  /*32cd0*/  HMMA.1688.F32.TF32 R60, R224.reuse, R172, R60 ;  /* 0x000000ace03c723c */ /* 0x048ff0000008103c */
        /* <DEDUP_REMOVED lines=8> */
[C---:B------:R-:W-:Y:S08]  /*32d60*/  HMMA.1688.F32.TF32 R52, R224.reuse, R180, R52 ;  /* 0x000000b4e034723c */ /* 0x040ff00000081034 */
[C---:B------:R-:W-:Y:S01]  /*32d70*/  HMMA.1688.F32.TF32 R64, R224.reuse, R168, R64 ;  /* 0x000000a8e040723c */ /* 0x040fe20000081040 */
[----:B-1----:R-:W2:Y:S04]  /*32d80*/  LDL.LU.64 R90, [R1+0x2830] ;  /* 0x00283000015a7983 */ /* 0x002ea80000300a00 */
[----:B------:R-:W2:Y:S04]  /*32d90*/  LDL.LU.64 R88, [R1+0x2828] ;  /* 0x0028280001587983 */ /* 0x000ea80000300a00 */
[----:B------:R-:W-:Y:S04]  /*32da0*/  STL.64 [R1+0xc0], R84 ;  /* 0x0000c05401007387 */ /* 0x000fe80000100a00 */
[----:B------:R1:W-:Y:S01]  /*32db0*/  STL.64 [R1+0xc8], R86 ;  /* 0x0000c85601007387 */ /* 0x0003e20000100a00 */
[C---:B------:R-:W-:Y:S03]  /*32dc0*/  HMMA.1688.F32.TF32 R48, R224.reuse, R184, R48 ;  /* 0x000000b8e030723c */ /* 0x040fe60000081030 */
[----:B-1----:R-:W3:Y:S04]  /*32dd0*/  LDL.LU.64 R86, [R1+0x2820] ;  /* 0x0028200001567983 */ /* 0x002ee80000300a00 */
[----:B------:R-:W3:Y:S01]  /*32de0*/  LDL.LU.64 R84, [R1+0x2818] ;  /* 0x0028180001547983 */ /* 0x000ee20000300a00 */
[----:B------:R-:W-:Y:S03]  /*32df0*/  HMMA.1688.F32.TF32 R44, R224, R188, R44 ;  /* 0x000000bce02c723c */ /* 0x000fe6000008102c */
[----:B------:R-:W-:Y:S04]  /*32e00*/  STL.64 [R1+0xb0], R80 ;  /* 0x0000b05001007387 */ /* 0x000fe80000100a00 */
[----:B------:R1:W-:Y:S04]  /*32e10*/  STL.64 [R1+0xb8], R82 ;  /* 0x0000b85201007387 */ /* 0x0003e80000100a00 */
[----:B------:R-:W-:Y:S04]  /*32e20*/  LDS R224, [R234+UR10+0x4280] ;  /* 0x0042800aeae07984 */ /* 0x000fe80008000800 */
[----:B------:R-:W-:Y:S04]  /*32e30*/  LDS R226, [R234+UR10+0x5280] ;  /* 0x0052800aeae27984 */ /* 0x000fe80008000800 */
[----:B-1----:R-:W2:Y:S04]  /*32e40*/  LDL.LU.64 R82, [R1+0x2810] ;  /* 0x0028100001527983 */ /* 0x002ea80000300a00 */
[----:B------:R-:W2:Y:S04]  /*32e50*/  LDL.LU.64 R80, [R1+0x2808] ;  /* 0x0028080001507983 */ /* 0x000ea80000300a00 */
[----:B------:R-:W-:Y:S04]  /*32e60*/  STL.64 [R1+0xa0], R76 ;  /* 0x0000a04c01007387 */ /* 0x000fe80000100a00 */
[----:B------:R1:W-:Y:S04]  /*32e70*/  STL.64 [R1+0xa8], R78 ;  /* 0x0000a84e01007387 */ /* 0x0003e80000100a00 */
[----:B------:R-:W-:Y:S04]  /*32e80*/  LDS R225, [R235+UR10+0x4280] ;  /* 0x0042800aebe17984 */ /* 0x000fe80008000800 */
[----:B------:R-:W2:Y:S04]  /*32e90*/  LDS R227, [R235+UR10+0x5280] ;  /* 0x0052800aebe37984 */ /* 0x000ea80008000800 */
[----:B-1----:R-:W2:Y:S04]  /*32ea0*/  LDL.LU.64 R78, [R1+0x2800] ;  /* 0x00280000014e7983 */ /* 0x002ea80000300a00 */
[----:B------:R-:W2:Y:S04]  /*32eb0*/  LDL.LU.64 R76, [R1+0x27f8] ;  /* 0x0027f800014c7983 */ /* 0x000ea80000300a00 */
        /* <DEDUP_REMOVED lines=50> */
[C---:B----4-:R-:W-:Y:S08]  /*331e0*/  HMMA.1688.F32.TF32 R12, R228.reuse, R176, R244 ;  /* 0x000000b0e40c723c */ /* 0x050ff000000810f4 */
[C---:B-1----:R-:W-:Y:S08]  /*331f0*/  HMMA.1688.F32.TF32 R8, R228.reuse, R180, R248 ;  /* 0x000000b4e408723c */ /* 0x042ff000000810f8 */
[C---:B------:R-:W-:Y:S01]  /*33200*/  HMMA.1688.F32.TF32 R4, R228.reuse, R184, R4 ;  /* 0x000000b8e404723c */ /* 0x040fe20000081004 */
[----:B------:R-:W-:Y:S04]  /*33210*/  STL.64 [R1+0x160], R16 ;  /* 0x0001601001007387 */ /* 0x000fe80000100a00 */
[----:B------:R-:W-:Y:S04]  /*33220*/  STL.64 [R1+0x168], R18 ;  /* 0x0001681201007387 */ /* 0x000fe80000100a00 */
[----:B------:R1:W-:Y:S04]  /*33230*/  STL.64 [R1+0x220], R12 ;  /* 0x0002200c01007387 */ /* 0x0003e80000100a00 */
[----:B------:R4:W-:Y:S04]  /*33240*/  STL.64 [R1+0x228], R14 ;  /* 0x0002280e01007387 */ /* 0x0009e80000100a00 */
        /* <DEDUP_REMOVED lines=18> */
[----:B----4-:R-:W4:Y:S04]  /*33370*/  LDL.LU R14, [R1+0x898] ;  /* 0x00089800010e7983 */ /* 0x010f280000300800 */
        /* <DEDUP_REMOVED lines=78> */
[----:B------:R-:W2:Y:S04]  /*33860*/  LDL.LU.64 R74, [R1+0x27f0] ;  /* 0x0027f000014a7983 */ /* 0x000ea80000300a00 */
[----:B------:R-:W2:Y:S01]  /*33870*/  LDL.LU.64 R72, [R1+0x27e8] ;  /* 0x0027e80001487983 */ /* 0x000ea20000300a00 */
[C---:B---3--:R-:W-:Y:S11]  /*33880*/  HMMA.1688.F32.TF32 R4, R224.reuse, R128, R4 ;  /* 0x00000080e004723c */ /* 0x048ff60000081004 */
[----:B------:R-:W-:Y:S04]  /*33890*/  STL.64 [R1+0x240], R228 ;  /* 0x000240e401007387 */ /* 0x000fe80000100a00 */
[----:B------:R-:W-:Y:S04]  /*338a0*/  STL.64 [R1+0x248], R230 ;  /* 0x000248e601007387 */ /* 0x000fe80000100a00 */
[----:B------:R-:W-:Y:S04]  /*338b0*/  LDS R228, [R234+UR10+0x4300] ;  /* 0x0043000aeae47984 */ /* 0x000fe80008000800 */
[----:B------:R-:W-:Y:S01]  /*338c0*/  LDS R230, [R234+UR10+0x5300] ;  /* 0x0053000aeae67984 */ /* 0x000fe20008000800 */
[C---:B----4-:R-:W-:Y:S03]  /*338d0*/  HMMA.1688.F32.TF32 R64, R224.reuse, R136, R64 ;  /* 0x00000088e040723c */ /* 0x050fe60000081040 */
[----:B------:R-:W-:Y:S04]  /*338e0*/  LDS R229, [R235+UR10+0x4300] ;  /* 0x0043000aebe57984 */ /* 0x000fe80008000800 */
[----:B------:R-:W1:Y:S01]  /*338f0*/  LDS R231, [R235+UR10+0x5300] ;  /* 0x0053000aebe77984 */ /* 0x000e620008000800 */
[C---:B------:R-:W-:Y:S03]  /*33900*/  HMMA.1688.F32.TF32 R68, R224.reuse, R132, R68 ;  /* 0x00000084e044723c */ /* 0x040fe60000081044 */
[----:B------:R-:W-:Y:S04]  /*33910*/  STL.64 [R1+0x380], R4 ;  /* 0x0003800401007387 */ /* 0x000fe80000100a00 */
[----:B------:R3:W-:Y:S04]  /*33920*/  STL.64 [R1+0x388], R6 ;  /* 0x0003880601007387 */ /* 0x0007e80000100a00 */
[----:B------:R-:W-:Y:S04]  /*33930*/  LDS R234, [R234+UR10+0x5380] ;  /* 0x0053800aeaea7984 */ /* 0x000fe80008000800 */
[----:B------:R-:W4:Y:S04]  /*33940*/  LDS R235, [R235+UR10+0x5380] ;  /* 0x0053800aebeb7984 */ /* 0x000f280008000800 */
[----:B---3--:R-:W3:Y:S04]  /*33950*/  LDL.LU.64 R6, [R1+0x27e0] ;  /* 0x0027e00001067983 */ /* 0x008ee80000300a00 */
[----:B------:R-:W2:Y:S04]  /*33960*/  LDL.LU.64 R4, [R1+0x27d8] ;  /* 0x0027d80001047983 */ /* 0x000ea80000300a00 */
        /* <DEDUP_REMOVED lines=53> */
[C---:B----4-:R-:W-:Y:S03]  /*33cc0*/  HMMA.1688.F32.TF32 R12, R228.reuse, R144, R244 ;  /* 0x00000090e40c723c */ /* 0x050fe600000810f4 */
[----:B------:R-:W-:Y:S04]  /*33cd0*/  LDS R225, [R3+UR10+0x6000] ;  /* 0x0060000a03e17984 */ /* 0x000fe80008000800 */
[----:B------:R-:W-:Y:S01]  /*33ce0*/  LDS R227, [R3+UR10+0x7000] ;  /* 0x0070000a03e37984 */ /* 0x000fe20008000800 */
[C---:B-1----:R-:W-:Y:S03]  /*33cf0*/  HMMA.1688.F32.TF32 R8, R228.reuse, R148, R248 ;  /* 0x00000094e408723c */ /* 0x042fe600000810f8 */
[----:B------:R-:W-:Y:S04]  /*33d00*/  LDS R224, [R0+UR10+0x6000] ;  /* 0x0060000a00e07984 */ /* 0x000fe80008000800 */
        /* <DEDUP_REMOVED lines=66> */
[----:B------:R-:W1:Y:S01]  /*34130*/  LDS R226, [R0+UR10+0x7000] ;  /* 0x0070000a00e27984 */ /* 0x000e620008000800 */
[C---:B--2---:R-:W-:Y:S08]  /*34140*/  HMMA.1688.F32.TF32 R48, R228.reuse, R156, R244 ;  /* 0x0000009ce430723c */ /* 0x044ff000000810f4 */
[----:B---3--:R-:W-:Y:S01]  /*34150*/  HMMA.1688.F32.TF32 R52, R228, R152, R240 ;  /* 0x00000098e434723c */ /* 0x008fe200000810f0 */
[----:B------:R-:W2:-:S15]  /*34160*/  LDL.LU R240, [R1+0xa50] ;  /* 0x000a500001f07983 */ /* 0x000e9e0000300800 */
[----:B------:R-:W-:-:S03]  /*34170*/  NOP ;  /* 0x0000000000007918 */ /* 0x000fc60000000000 */
[----:B------:R-:W-:Y:S04]  /*34180*/  STL.64 [R1+0x450], R52 ;  /* 0x0004503401007387 */ /* 0x000fe80000100a00 */
[----:B------:R-:W-:Y:S04]  /*34190*/  STL.64 [R1+0x458], R54 ;  /* 0x0004583601007387 */ /* 0x000fe80000100a00 */
[----:B------:R-:W-:Y:S04]  /*341a0*/  STL.64 [R1+0x440], R48 ;  /* 0x0004403001007387 */ /* 0x000fe80000100a00 */
[----:B------:R3:W-:Y:S04]  /*341b0*/  STL.64 [R1+0x448], R50 ;  /* 0x0004483201007387 */ /* 0x0007e80000100a00 */
[----:B------:R-:W2:Y:S04]  /*341c0*/  LDL.LU R241, [R1+0xa54] ;  /* 0x000a540001f17983 */ /* 0x000ea80000300800 */
[----:B------:R-:W2:Y:S01]  /*341d0*/  LDL.LU R242, [R1+0xa58] ;  /* 0x000a580001f27983 */ /* 0x000ea20000300800 */
[C---:B---3--:R-:W-:Y:S03]  /*341e0*/  HMMA.1688.F32.TF32 R48, R228.reuse, R164, R40 ;  /* 0x000000a4e430723c */ /* 0x048fe60000081028 */
[----:B------:R-:W2:Y:S04]  /*341f0*/  LDL.LU R243, [R1+0xa5c] ;  /* 0x000a5c0001f37983 */ /* 0x000ea80000300800 */
[----:B------:R-:W3:Y:S01]  /*34200*/  LDL.LU R244, [R1+0xa40] ;  /* 0x000a400001f47983 */ /* 0x000ee20000300800 */
[C---:B------:R-:W-:Y:S03]  /*34210*/  HMMA.1688.F32.TF32 R52, R228.reuse, R160, R44 ;  /* 0x000000a0e434723c */ /* 0x040fe6000008102c */
[----:B------:R-:W3:Y:S04]  /*34220*/  LDL.LU R245, [R1+0xa44] ;  /* 0x000a440001f57983 */ /* 0x000ee80000300800 */
[----:B------:R-:W3:Y:S01]  /*34230*/  LDL.LU R246, [R1+0xa48] ;  /* 0x000a480001f67983 */ /* 0x000ee20000300800 */
[C---:B------:R-:W-:Y:S03]  /*34240*/  HMMA.1688.F32.TF32 R44, R228.reuse, R168, R36 ;  /* 0x000000a8e42c723c */ /* 0x040fe60000081024 */
[----:B------:R-:W3:Y:S05]  /*34250*/  LDL.LU R247, [R1+0xa4c] ;  /* 0x000a4c0001f77983 */ /* 0x000eea0000300800 */
[C---:B------:R-:W-:Y:S08]  /*34260*/  HMMA.1688.F32.TF32 R40, R228.reuse, R172, R32 ;  /* 0x000000ace428723c */ /* 0x040ff00000081020 */
[C---:B------:R-:W-:Y:S08]  /*34270*/  HMMA.1688.F32.TF32 R36, R228.reuse, R176, R92 ;  /* 0x000000b0e424723c */ /* 0x040ff0000008105c */
[C---:B------:R-:W-:Y:S01]  /*34280*/  HMMA.1688.F32.TF32 R32, R228.reuse, R180, R28 ;  /* 0x000000b4e420723c */ /* 0x040fe2000008101c */
[----:B------:R-:W-:Y:S07]  /*34290*/  STL.64 [R1+0x430], R52 ;  /* 0x0004303401007387 */ /* 0x000fee0000100a00 */
[C---:B------:R-:W-:Y:S01]  /*342a0*/  HMMA.1688.F32.TF32 R28, R228.reuse, R184, R24 ;  /* 0x000000b8e41c723c */ /* 0x040fe20000081018 */
[----:B------:R-:W-:Y:S07]  /*342b0*/  STL.64 [R1+0x438], R54 ;  /* 0x0004383601007387 */ /* 0x000fee0000100a00 */
        /* <DEDUP_REMOVED lines=10> */
[C---:B----4-:R-:W-:Y:S03]  /*34360*/  HMMA.1688.F32.TF32 R20, R232.reuse, R128, R16 ;  /* 0x00000080e814723c */ /* 0x050fe60000081010 */
[----:B------:R-:W-:Y:S04]  /*34370*/  STL.64 [R1+0x3e8], R34 ;  /* 0x0003e82201007387 */ /* 0x000fe80000100a00 */
[----:B------:R-:W-:Y:S01]  /*34380*/  STL.64 [R1+0x3d0], R28 ;  /* 0x0003d01c01007387 */ /* 0x000fe20000100a00 */
[C---:B------:R-:W-:Y:S03]  /*34390*/  HMMA.1688.F32.TF32 R16, R232.reuse, R132, R248 ;  /* 0x00000084e810723c */ /* 0x040fe600000810f8 */
[----:B------:R-:W-:Y:S04]  /*343a0*/  STL.64 [R1+0x3d8], R30 ;  /* 0x0003d81e01007387 */ /* 0x000fe80000100a00 */
[----:B------:R-:W-:Y:S04]  /*343b0*/  STL.64 [R1+0x3b0], R24 ;  /* 0x0003b01801007387 */ /* 0x000fe80000100a00 */
[----:B------:R-:W-:Y:S04]  /*343c0*/  STL.64 [R1+0x3b8], R26 ;  /* 0x0003b81a01007387 */ /* 0x000fe80000100a00 */
[----:B------:R-:W4:Y:S04]  /*343d0*/  LDL.LU R248, [R1+0xa30] ;  /* 0x000a300001f87983 */ /* 0x000f280000300800 */
[----:B------:R-:W-:Y:S04]  /*343e0*/  STL.64 [R1+0x570], R20 ;  /* 0x0005701401007387 */ /* 0x000fe80000100a00 */
[----:B------:R-:W-:Y:S04]  /*343f0*/  STL.64 [R1+0x578], R22 ;  /* 0x0005781601007387 */ /* 0x000fe80000100a00 */
[----:B------:R-:W-:Y:S04]  /*34400*/  STL.64 [R1+0x560], R16 ;  /* 0x0005601001007387 */ /* 0x000fe80000100a00 */
[----:B------:R1:W-:Y:S02]  /*34410*/  STL.64 [R1+0x568], R18 ;  /* 0x0005681201007387 */ /* 0x0003e40000100a00 */
[C---:B-1----:R-:W-:Y:S08]  /*34420*/  HMMA.1688.F32.TF32 R16, R232.reuse, R136, R12 ;  /* 0x00000088e810723c */ /* 0x042ff0000008100c */
[C---:B------:R-:W-:Y:S08]  /*34430*/  HMMA.1688.F32.TF32 R12, R232.reuse, R140, R8 ;  /* 0x0000008ce80c723c */ /* 0x040ff00000081008 */
[----:B------:R-:W-:Y:S01]  /*34440*/  HMMA.1688.F32.TF32 R8, R232, R144, R104 ;  /* 0x00000090e808723c */ /* 0x000fe20000081068 */
[----:B------:R-:W-:-:S02]  /*34450*/  IMAD.MOV.U32 R249, RZ, RZ, R5 ;  /* 0x000000fffff97224 */ /* 0x000fc400078e0005 */
[----:B------:R-:W-:Y:S02]  /*34460*/  IMAD.MOV.U32 R250, RZ, RZ, R4 ;  /* 0x000000fffffa7224 */ /* 0x000fe400078e0004 */
[----:B------:R-:W-:Y:S01]  /*34470*/  IMAD.MOV.U32 R251, RZ, RZ, R2 ;  /* 0x000000fffffb7224 */ /* 0x000fe200078e0002 */
[----:B------:R-:W-:Y:S04]  /*34480*/  STL.64 [R1+0x550], R16 ;  /* 0x0005501001007387 */ /* 0x000fe80000100a00 */
[----:B------:R-:W-:Y:S04]  /*34490*/  STL.64 [R1+0x558], R18 ;  /* 0x0005581201007387 */ /* 0x000fe80000100a00 */
[----:B------:R-:W-:Y:S05]  /*344a0*/  STL.64 [R1+0x540], R12 ;  /* 0x0005400c01007387 */ /* 0x000fea0000100a00 */
[----:B------:R-:W-:-:S02]  /*344b0*/  IMAD.MOV.U32 R3, RZ, RZ, R8 ;  /* 0x000000ffff037224 */ /* 0x000fc400078e0008 */
[----:B------:R-:W-:Y:S02]  /*344c0*/  IMAD.MOV.U32 R2, RZ, RZ, R9 ;  /* 0x000000ffff027224 */ /* 0x000fe400078e0009 */
[----:B------:R-:W-:Y:S02]  /*344d0*/  IMAD.MOV.U32 R5, RZ, RZ, R10 ;  /* 0x000000ffff057224 */ /* 0x000fe400078e000a */
[----:B------:R-:W-:Y:S01]  /*344e0*/  IMAD.MOV.U32 R4, RZ, RZ, R11 ;  /* 0x000000ffff047224 */ /* 0x000fe200078e000b */
[----:B------:R2:W-:Y:S04]  /*344f0*/  STL.64 [R1+0x548], R14 ;  /* 0x0005480e01007387 */ /* 0x0005e80000100a00 */
[----:B------:R-:W-:Y:S04]  /*34500*/  STL [R1+0x2534], R4 ;  /* 0x0025340401007387 */ /* 0x000fe80000100800 */
[----:B------:R-:W-:Y:S04]  /*34510*/  STL [R1+0x2530], R5 ;  /* 0x0025300501007387 */ /* 0x000fe80000100800 */
[----:B------:R-:W-:Y:S04]  /*34520*/  STL [R1+0x252c], R2 ;  /* 0x00252c0201007387 */ /* 0x000fe80000100800 */
[----:B------:R-:W-:Y:S01]  /*34530*/  STL [R1+0x2528], R3 ;  /* 0x0025280301007387 */ /* 0x000fe20000100800 */
[C---:B--2---:R-:W-:Y:S08]  /*34540*/  HMMA.1688.F32.TF32 R12, R232.reuse, R148, R240 ;  /* 0x00000094e80c723c */ /* 0x044ff000000810f0 */
[----:B---3--:R-:W-:Y:S11]  /*34550*/  HMMA.1688.F32.TF32 R8, R232, R152, R244 ;  /* 0x00000098e808723c */ /* 0x008ff600000810f4 */
[----:B------:R1:W-:Y:S04]  /*34560*/  STL.64 [R1+0x520], R12 ;  /* 0x0005200c01007387 */ /* 0x0003e80000100a00 */
[----:B------:R2:W-:Y:S04]  /*34570*/  STL.64 [R1+0x528], R14 ;  /* 0x0005280e01007387 */ /* 0x0005e80000100a00 */
[----:B------:R-:W3:Y:S04]  /*34580*/  LDL.LU R16, [R1+0xa10] ;  /* 0x000a100001107983 */ /* 0x000ee80000300800 */
[----:B------:R-:W3:Y:S01]  /*34590*/  LDL.LU R17, [R1+0xa14] ;  /* 0x000a140001117983 */ /* 0x000ee20000300800 */
[----:B------:R-:W-:Y:S01]  /*345a0*/  MOV R152, R8 ;  /* 0x0000000800987202 */ /* 0x000fe20000000f00 */
[----:B------:R-:W-:-:S02]  /*345b0*/  IMAD.MOV.U32 R149, RZ, RZ, R9 ;  /* 0x000000ffff957224 */ /* 0x000fc400078e0009 */
[----:B------:R-:W3:Y:S01]  /*345c0*/  LDL.LU R18, [R1+0xa18] ;  /* 0x000a180001127983 */ /* 0x000ee20000300800 */
[----:B------:R-:W-:Y:S02]  /*345d0*/  IMAD.MOV.U32 R148, RZ, RZ, R10 ;  /* 0x000000ffff947224 */ /* 0x000fe400078e000a */
[----:B------:R-:W-:Y:S01]  /*345e0*/  IMAD.MOV.U32 R145, RZ, RZ, R11 ;  /* 0x000000ffff917224 */ /* 0x000fe200078e000b */
[----:B------:R-:W3:Y:S04]  /*345f0*/  LDL.LU R19, [R1+0xa1c] ;  /* 0x000a1c0001137983 */ /* 0x000ee80000300800 */
[----:B------:R-:W3:Y:S04]  /*34600*/  LDL.LU R20, [R1+0xa20] ;  /* 0x000a200001147983 */ /* 0x000ee80000300800 */
[----:B------:R-:W3:Y:S04]  /*34610*/  LDL.LU R21, [R1+0xa24] ;  /* 0x000a240001157983 */ /* 0x000ee80000300800 */
[----:B------:R-:W3:Y:S04]  /*34620*/  LDL.LU R22, [R1+0xa28] ;  /* 0x000a280001167983 */ /* 0x000ee80000300800 */
[----:B------:R-:W3:Y:S04]  /*34630*/  LDL.LU R23, [R1+0xa2c] ;  /* 0x000a2c0001177983 */ /* 0x000ee80000300800 */
[----:B------:R-:W-:Y:S04]  /*34640*/  STL [R1+0x2538], R152 ;  /* 0x0025389801007387 */ /* 0x000fe80000100800 */
[----:B-1----:R-:W3:Y:S04]  /*34650*/  LDL.LU R12, [R1+0xa00] ;  /* 0x000a0000010c7983 */ /* 0x002ee80000300800 */
[----:B------:R-:W3:Y:S04]  /*34660*/  LDL.LU R13, [R1+0xa04] ;  /* 0x000a0400010d7983 */ /* 0x000ee80000300800 */
[----:B--2---:R-:W3:Y:S04]  /*34670*/  LDL.LU R14, [R1+0xa08] ;  /* 0x000a0800010e7983 */ /* 0x004ee80000300800 */
[----:B------:R-:W3:Y:S01]  /*34680*/  LDL.LU R15, [R1+0xa0c] ;  /* 0x000a0c00010f7983 */ /* 0x000ee20000300800 */
[----:B----4-:R-:W-:-:S15]  /*34690*/  HMMA.1688.F32.TF32 R8, R232, R156, R248 ;  /* 0x0000009ce808723c */ /* 0x010fde00000810f8 */
[----:B------:R-:W-:-:S04]  /*346a0*/  NOP ;  /* 0x0000000000007918 */ /* 0x000fc80000000000 */
[----:B------:R-:W-:Y:S02]  /*346b0*/  IMAD.MOV.U32 R3, RZ, RZ, R8 ;  /* 0x000000ffff037224 */ /* 0x000fe400078e0008 */
[----:B------:R-:W-:Y:S01]  /*346c0*/  IMAD.MOV.U32 R157, RZ, RZ, R9 ;  /* 0x000000ffff9d7224 */ /* 0x000fe200078e0009 */
[----:B------:R-:W2:Y:S01]  /*346d0*/  LDL.LU R8, [R1+0x9f0] ;  /* 0x0009f00001087983 */ /* 0x000ea20000300800 */
[----:B------:R-:W-:Y:S02]  /*346e0*/  IMAD.MOV.U32 R156, RZ, RZ, R10 ;  /* 0x000000ffff9c7224 */ /* 0x000fe400078e000a */
[----:B------:R-:W-:Y:S01]  /*346f0*/  IMAD.MOV.U32 R153, RZ, RZ, R11 ;  /* 0x000000ffff997224 */ /* 0x000fe200078e000b */
[----:B------:R-:W2:Y:S04]  /*34700*/  LDL.LU R9, [R1+0x9f4] ;  /* 0x0009f40001097983 */ /* 0x000ea80000300800 */
[----:B------:R-:W2:Y:S04]  /*34710*/  LDL.LU R10, [R1+0x9f8] ;  /* 0x0009f800010a7983 */ /* 0x000ea80000300800 */
[----:B------:R-:W2:Y:S04]  /*34720*/  LDL.LU R11, [R1+0x9fc] ;  /* 0x0009fc00010b7983 */ /* 0x000ea80000300800 */
        /* <DEDUP_REMOVED lines=23> */
[----:B------:R-:W-:Y:S01]  /*348a0*/  IMAD.MOV.U32 R39, RZ, RZ, R186 ;  /* 0x000000ffff277224 */ /* 0x000fe200078e00ba */
[C---:B---3--:R-:W-:Y:S08]  /*348b0*/  HMMA.1688.F32.TF32 R12, R232.reuse, R168, R12 ;  /* 0x000000a8e80c723c */ /* 0x048ff0000008100c */
[----:B--2---:R-:W-:-:S15]  /*348c0*/  HMMA.1688.F32.TF32 R8, R232, R172, R8 ;  /* 0x000000ace808723c */ /* 0x004fde0000081008 */
[----:B------:R-:W-:-:S04]  /*348d0*/  NOP ;  /* 0x0000000000007918 */ /* 0x000fc80000000000 */
[----:B------:R-:W-:Y:S02]  /*348e0*/  IMAD.MOV.U32 R173, RZ, RZ, R8 ;  /* 0x000000ffffad7224 */ /* 0x000fe400078e0008 */
[----:B------:R-:W-:Y:S02]  /*348f0*/  IMAD.MOV.U32 R172, RZ, RZ, R9 ;  /* 0x000000ffffac7224 */ /* 0x000fe400078e0009 */
[----:B------:R-:W-:Y:S02]  /*34900*/  IMAD.MOV.U32 R169, RZ, RZ, R10 ;  /* 0x000000ffffa97224 */ /* 0x000fe400078e000a */
[----:B------:R-:W-:Y:S02]  /*34910*/  IMAD.MOV.U32 R168, RZ, RZ, R11 ;  /* 0x000000ffffa87224 */ /* 0x000fe400078e000b */
[----:B----4-:R-:W-:-:S15]  /*34920*/  HMMA.1688.F32.TF32 R8, R232, R176, R104 ;  /* 0x000000b0e808723c */ /* 0x010fde0000081068 */
[----:B------:R-:W-:-:S04]  /*34930*/  NOP ;  /* 0x0000000000007918 */ /* 0x000fc80000000000 */
[----:B------:R-:W-:Y:S02]  /*34940*/  IMAD.MOV.U32 R136, RZ, RZ, R8 ;  /* 0x000000ffff887224 */ /* 0x000fe400078e0008 */
[----:B------:R-:W-:Y:S02]  /*34950*/  IMAD.MOV.U32 R133, RZ, RZ, R9 ;  /* 0x000000ffff857224 */ /* 0x000fe400078e0009 */
[----:B------:R-:W-:Y:S02]  /*34960*/  IMAD.MOV.U32 R132, RZ, RZ, R10 ;  /* 0x000000ffff847224 */ /* 0x000fe400078e000a */
[----:B------:R-:W-:Y:S02]  /*34970*/  IMAD.MOV.U32 R7, RZ, RZ, R11 ;  /* 0x000000ffff077224 */ /* 0x000fe400078e000b */
[----:B------:R-:W-:-:S15]  /*34980*/  HMMA.1688.F32.TF32 R8, R232, R180, R240 ;  /* 0x000000b4e808723c */ /* 0x000fde00000810f0 */
[----:B------:R-:W-:-:S04]  /*34990*/  NOP ;  /* 0x0000000000007918 */ /* 0x000fc80000000000 */
[----:B------:R-:W-:Y:S01]  /*349a0*/  STL.64 [R1+0x590], R8 ;  /* 0x0005900801007387 */ /* 0x000fe20000100a00 */
[----:B------:R-:W-:-:S03]  /*349b0*/  IMAD.MOV.U32 R128, RZ, RZ, R11 ;  /* 0x000000ffff807224 */ /* 0x000fc600078e000b */
[----:B------:R1:W-:Y:S02]  /*349c0*/  STL [R1+0x598], R10 ;  /* 0x0005980a01007387 */ /* 0x0003e40000100800 */
[----:B-1----:R-:W-:-:S15]  /*349d0*/  HMMA.1688.F32.TF32 R8, R232, R184, R244 ;  /* 0x000000b8e808723c */ /* 0x002fde00000810f4 */
[----:B------:R-:W-:-:S04]  /*349e0*/  NOP ;  /* 0x0000000000007918 */ /* 0x000fc80000000000 */
[----:B------:R-:W-:Y:S01]  /*349f0*/  IMAD.MOV.U32 R252, RZ, RZ, R9 ;  /* 0x000000fffffc7224 */ /* 0x000fe200078e0009 */
[----:B------:R1:W-:Y:S01]  /*34a00*/  STL [R1+0x580], R8 ;  /* 0x0005800801007387 */ /* 0x0003e20000100800 */
[----:B------:R-:W-:Y:S02]  /*34a10*/  IMAD.MOV.U32 R129, RZ, RZ, R10 ;  /* 0x000000ffff817224 */ /* 0x000fe400078e000a */
[----:B------:R-:W-:Y:S01]  /*34a20*/  IMAD.MOV.U32 R6, RZ, RZ, R11 ;  /* 0x000000ffff067224 */ /* 0x000fe200078e000b */
[----:B------:R-:W2:Y:S01]  /*34a30*/  LDL.LU R171, [R1+0x27d4] ;  /* 0x0027d40001ab7983 */ /* 0x000ea20000300800 */
[----:B-1----:R-:W-:-:S15]  /*34a40*/  HMMA.1688.F32.TF32 R8, R232, R188, R248 ;  /* 0x000000bce808723c */ /* 0x002fde00000810f8 */
[----:B------:R-:W-:-:S04]  /*34a50*/  NOP ;  /* 0x0000000000007918 */ /* 0x000fc80000000000 */
[----:B------:R1:W-:Y:S04]  /*34a60*/  STL.64 [R1+0x9c0], R8 ;  /* 0x0009c00801007387 */ /* 0x0003e80000100a00 */
[----:B------:R3:W-:Y:S04]  /*34a70*/  STL.64 [R1+0x9c8], R10 ;  /* 0x0009c80a01007387 */ /* 0x0007e80000100a00 */
[----:B------:R-:W4:Y:S04]  /*34a80*/  LDL.LU R170, [R1+0x27d0] ;  /* 0x0027d00001aa7983 */ /* 0x000f280000300800 */
[----:B------:R-:W3:Y:S04]  /*34a90*/  LDL.LU R175, [R1+0x27cc] ;  /* 0x0027cc0001af7983 */ /* 0x000ee80000300800 */
[----:B------:R-:W3:Y:S04]  /*34aa0*/  LDL.LU R174, [R1+0x27c8] ;  /* 0x0027c80001ae7983 */ /* 0x000ee80000300800 */
[----:B------:R-:W3:Y:S04]  /*34ab0*/  LDL.LU R178, [R1+0x27c4] ;  /* 0x0027c40001b27983 */ /* 0x000ee80000300800 */
[----:B------:R-:W3:Y:S04]  /*34ac0*/  LDL.LU R179, [R1+0x27c0] ;  /* 0x0027c00001b37983 */ /* 0x000ee80000300800 */
[----:B------:R-:W3:Y:S04]  /*34ad0*/  LDL.LU R187, [R1+0x27bc] ;  /* 0x0027bc0001bb7983 */ /* 0x000ee80000300800 */
[----:B------:R-:W3:Y:S01]  /*34ae0*/  LDL.LU R186, [R1+0x27b8] ;  /* 0x0027b80001ba7983 */ /* 0x000ee20000300800 */
[----:B------:R-:W-:-:S02]  /*34af0*/  IMAD.MOV.U32 R40, RZ, RZ, R191 ;  /* 0x000000ffff287224 */ /* 0x000fc400078e00bf */
[----:B------:R-:W-:Y:S01]  /*34b00*/  IMAD.MOV.U32 R41, RZ, RZ, R190 ;  /* 0x000000ffff297224 */ /* 0x000fe200078e00be */
[----:B------:R-:W3:Y:S01]  /*34b10*/  LDL.LU R191, [R1+0x27b4] ;  /* 0x0027b40001bf7983 */ /* 0x000ee20000300800 */
[----:B------:R-:W-:Y:S02]  /*34b20*/  IMAD.MOV.U32 R42, RZ, RZ, R183 ;  /* 0x000000ffff2a7224 */ /* 0x000fe400078e00b7 */
[----:B------:R-:W-:Y:S01]  /*34b30*/  IMAD.MOV.U32 R43, RZ, RZ, R182 ;  /* 0x000000ffff2b7224 */ /* 0x000fe200078e00b6 */
[----:B------:R-:W3:Y:S01]  /*34b40*/  LDL.LU R190, [R1+0x27b0] ;  /* 0x0027b00001be7983 */ /* 0x000ee20000300800 */
[----:B------:R-:W-:-:S03]  /*34b50*/  IMAD.MOV.U32 R248, RZ, RZ, R163 ;  /* 0x000000fffff87224 */ /* 0x000fc600078e00a3 */
[----:B------:R-:W3:Y:S01]  /*34b60*/  LDL.LU R183, [R1+0x27ac] ;  /* 0x0027ac0001b77983 */ /* 0x000ee20000300800 */
[----:B------:R-:W-:-:S03]  /*34b70*/  IMAD.MOV.U32 R249, RZ, RZ, R162 ;  /* 0x000000fffff97224 */ /* 0x000fc600078e00a2 */
[----:B------:R-:W1:Y:S01]  /*34b80*/  LDL.LU R182, [R1+0x27a8] ;  /* 0x0027a80001b67983 */ /* 0x000e620000300800 */
[----:B------:R-:W-:-:S03]  /*34b90*/  IMAD.MOV.U32 R250, RZ, RZ, R167 ;  /* 0x000000fffffa7224 */ /* 0x000fc600078e00a7 */
[----:B------:R-:W3:Y:S01]  /*34ba0*/  LDL.LU R163, [R1+0x27a4] ;  /* 0x0027a40001a37983 */ /* 0x000ee20000300800 */
[----:B------:R-:W-:-:S03]  /*34bb0*/  IMAD.MOV.U32 R251, RZ, RZ, R166 ;  /* 0x000000fffffb7224 */ /* 0x000fc600078e00a6 */
[----:B------:R-:W3:Y:S04]  /*34bc0*/  LDL.LU R162, [R1+0x27a0] ;  /* 0x0027a00001a27983 */ /* 0x000ee80000300800 */
[----:B------:R-:W3:Y:S04]  /*34bd0*/  LDL.LU R167, [R1+0x279c] ;  /* 0x00279c0001a77983 */ /* 0x000ee80000300800 */
[----:B------:R-:W3:Y:S01]  /*34be0*/  LDL.LU R166, [R1+0x2798] ;  /* 0x0027980001a67983 */ /* 0x000ee20000300800 */
[----:B--2---:R-:W-:Y:S02]  /*34bf0*/  IMAD.MOV.U32 R243, RZ, RZ, R171 ;  /* 0x000000fffff37224 */ /* 0x004fe400078e00ab */
[----:B----4-:R-:W-:-:S02]  /*34c00*/  IMAD.MOV.U32 R242, RZ, RZ, R170 ;  /* 0x000000fffff27224 */ /* 0x010fc400078e00aa */
[----:B---3--:R-:W-:Y:S02]  /*34c10*/  IMAD.MOV.U32 R241, RZ, RZ, R175 ;  /* 0x000000fffff17224 */ /* 0x008fe400078e00af */
[----:B------:R-:W-:Y:S02]  /*34c20*/  IMAD.MOV.U32 R240, RZ, RZ, R174 ;  /* 0x000000fffff07224 */ /* 0x000fe400078e00ae */
[----:B------:R-:W2:Y:S04]  /*34c30*/  LDL.LU R174, [R1+0x2794] ;  /* 0x0027940001ae7983 */ /* 0x000ea80000300800 */
[----:B------:R-:W3:Y:S04]  /*34c40*/  LDL.LU R175, [R1+0x2790] ;  /* 0x0027900001af7983 */ /* 0x000ee80000300800 */
[----:B------:R-:W4:Y:S01]  /*34c50*/  LDL.LU R170, [R1+0x278c] ;  /* 0x00278c0001aa7983 */ /* 0x000f220000300800 */
[----:B------:R-:W-:-:S02]  /*34c60*/  IMAD.MOV.U32 R106, RZ, RZ, R179 ;  /* 0x000000ffff6a7224 */ /* 0x000fc400078e00b3 */
[----:B------:R-:W-:Y:S01]  /*34c70*/  IMAD.MOV.U32 R105, RZ, RZ, R187 ;  /* 0x000000ffff697224 */ /* 0x000fe200078e00bb */
[----:B------:R-:W4:Y:S01]  /*34c80*/  LDL.LU R171, [R1+0x2788] ;  /* 0x0027880001ab7983 */ /* 0x000f220000300800 */
[----:B------:R-:W-:-:S03]  /*34c90*/  IMAD.MOV.U32 R104, RZ, RZ, R186 ;  /* 0x000000ffff687224 */ /* 0x000fc600078e00ba */
[----:B------:R-:W4:Y:S01]  /*34ca0*/  LDL.LU R186, [R1+0x2784] ;  /* 0x0027840001ba7983 */ /* 0x000f220000300800 */
[----:B------:R-:W-:-:S03]  /*34cb0*/  IMAD.MOV.U32 R107, RZ, RZ, R178 ;  /* 0x000000ffff6b7224 */ /* 0x000fc600078e00b2 */
[----:B------:R-:W4:Y:S04]  /*34cc0*/  LDL.LU R187, [R1+0x2780] ;  /* 0x0027800001bb7983 */ /* 0x000f280000300800 */
[----:B------:R-:W4:Y:S04]  /*34cd0*/  LDL.LU R179, [R1+0x277c] ;  /* 0x00277c0001b37983 */ /* 0x000f280000300800 */
[----:B------:R-:W4:Y:S01]  /*34ce0*/  LDL.LU R178, [R1+0x2778] ;  /* 0x0027780001b27983 */ /* 0x000f220000300800 */
[C---:B------:R-:W-:Y:S08]  /*34cf0*/  HMMA.1688.F32.TF32 R16, R232.reuse, R164, R16 ;  /* 0x000000a4e810723c */ /* 0x040ff00000081010 */
[----:B------:R-:W-:Y:S01]  /*34d00*/  HMMA.1688.F32.TF32 R20, R232, R160, R20 ;  /* 0x000000a0e814723c */ /* 0x000fe20000081014 */
[----:B-1----:R-:W-:-:S02]  /*34d10*/  IMAD.MOV.U32 R8, RZ, RZ, R182 ;  /* 0x000000ffff087224 */ /* 0x002fc400078e00b6 */
[----:B------:R-:W4:Y:S01]  /*34d20*/  LDL.LU R182, [R1+0x2774] ;  /* 0x0027740001b67983 */ /* 0x000f220000300800 */
[----:B------:R-:W-:Y:S02]  /*34d30*/  IMAD.MOV.U32 R9, RZ, RZ, R183 ;  /* 0x000000ffff097224 */ /* 0x000fe400078e00b7 */
[----:B------:R-:W-:Y:S01]  /*34d40*/  IMAD.MOV.U32 R10, RZ, RZ, R190 ;  /* 0x000000ffff0a7224 */ /* 0x000fe200078e00be */
[----:B------:R-:W4:Y:S01]  /*34d50*/  LDL.LU R183, [R1+0x2770] ;  /* 0x0027700001b77983 */ /* 0x000f220000300800 */
[----:B------:R-:W-:-:S03]  /*34d60*/  IMAD.MOV.U32 R11, RZ, RZ, R191 ;  /* 0x000000ffff0b7224 */ /* 0x000fc600078e00bf */
        /* <DEDUP_REMOVED lines=12> */
[----:B----4-:R-:W-:Y:S02]  /*34e30*/  IMAD.MOV.U32 R17, RZ, RZ, R170 ;  /* 0x000000ffff117224 */ /* 0x010fe400078e00aa */
[----:B------:R-:W-:-:S02]  /*34e40*/  IMAD.MOV.U32 R16, RZ, RZ, R171 ;  /* 0x000000ffff107224 */ /* 0x000fc400078e00ab */
[----:B------:R-:W2:Y:S04]  /*34e50*/  LDL.LU R171, [R1+0x2764] ;  /* 0x0027640001ab7983 */ /* 0x000ea80000300800 */
[----:B------:R-:W3:Y:S04]  /*34e60*/  LDL.LU R170, [R1+0x2760] ;  /* 0x0027600001aa7983 */ /* 0x000ee80000300800 */
[----:B------:R-:W4:Y:S01]  /*34e70*/  LDL.LU R175, [R1+0x275c] ;  /* 0x00275c0001af7983 */ /* 0x000f220000300800 */
[----:B------:R-:W-:Y:S02]  /*34e80*/  IMAD.MOV.U32 R22, RZ, RZ, R187 ;  /* 0x000000ffff167224 */ /* 0x000fe400078e00bb */
[----:B------:R-:W-:Y:S01]  /*34e90*/  IMAD.MOV.U32 R21, RZ, RZ, R179 ;  /* 0x000000ffff157224 */ /* 0x000fe200078e00b3 */
[----:B------:R-:W2:Y:S01]  /*34ea0*/  LDL.LU R174, [R1+0x2758] ;  /* 0x0027580001ae7983 */ /* 0x000ea20000300800 */
[----:B------:R-:W-:-:S03]  /*34eb0*/  IMAD.MOV.U32 R20, RZ, RZ, R178 ;  /* 0x000000ffff147224 */ /* 0x000fc600078e00b2 */
[----:B------:R-:W2:Y:S01]  /*34ec0*/  LDL.LU R178, [R1+0x2754] ;  /* 0x0027540001b27983 */ /* 0x000ea20000300800 */
[----:B------:R-:W-:-:S03]  /*34ed0*/  IMAD.MOV.U32 R23, RZ, RZ, R186 ;  /* 0x000000ffff177224 */ /* 0x000fc600078e00ba */
[----:B------:R-:W2:Y:S04]  /*34ee0*/  LDL.LU R179, [R1+0x2750] ;  /* 0x0027500001b37983 */ /* 0x000ea80000300800 */
[----:B------:R-:W2:Y:S04]  /*34ef0*/  LDL.LU R187, [R1+0x274c] ;  /* 0x00274c0001bb7983 */ /* 0x000ea80000300800 */
[----:B------:R-:W3:Y:S01]  /*34f00*/  LDL.LU R186, [R1+0x2748] ;  /* 0x0027480001ba7983 */ /* 0x000ee20000300800 */
[----:B------:R-:W-:Y:S02]  /*34f10*/  IMAD.MOV.U32 R27, RZ, RZ, R182 ;  /* 0x000000ffff1b7224 */ /* 0x000fe400078e00b6 */
[----:B------:R-:W-:-:S02]  /*34f20*/  IMAD.MOV.U32 R26, RZ, RZ, R183 ;  /* 0x000000ffff1a7224 */ /* 0x000fc400078e00b7 */
[----:B------:R-:W-:Y:S02]  /*34f30*/  IMAD.MOV.U32 R25, RZ, RZ, R190 ;  /* 0x000000ffff197224 */ /* 0x000fe400078e00be */
[----:B------:R-:W-:Y:S02]  /*34f40*/  IMAD.MOV.U32 R24, RZ, RZ, R191 ;  /* 0x000000ffff187224 */ /* 0x000fe400078e00bf */
[----:B------:R-:W4:Y:S04]  /*34f50*/  LDL.LU R191, [R1+0x2744] ;  /* 0x0027440001bf7983 */ /* 0x000f280000300800 */
[----:B------:R-:W4:Y:S04]  /*34f60*/  LDL.LU R190, [R1+0x2740] ;  /* 0x0027400001be7983 */ /* 0x000f280000300800 */
[----:B------:R-:W4:Y:S04]  /*34f70*/  LDL.LU R183, [R1+0x273c] ;  /* 0x00273c0001b77983 */ /* 0x000f280000300800 */
[----:B------:R-:W4:Y:S01]  /*34f80*/  LDL.LU R182, [R1+0x2738] ;  /* 0x0027380001b67983 */ /* 0x000f220000300800 */
[----:B--2---:R-:W-:-:S03]  /*34f90*/  IMAD.MOV.U32 R48, RZ, RZ, R187 ;  /* 0x000000ffff307224 */ /* 0x004fc600078e00bb */
[----:B------:R-:W2:Y:S01]  /*34fa0*/  LDL.LU R187, [R1+0x2734] ;  /* 0x0027340001bb7983 */ /* 0x000ea20000300800 */
[----:B---3--:R-:W-:-:S03]  /*34fb0*/  IMAD.MOV.U32 R49, RZ, RZ, R186 ;  /* 0x000000ffff317224 */ /* 0x008fc600078e00ba */
[----:B------:R-:W3:Y:S01]  /*34fc0*/  LDL.LU R186, [R1+0x2730] ;  /* 0x0027300001ba7983 */ /* 0x000ee20000300800 */
[----:B------:R-:W-:Y:S02]  /*34fd0*/  IMAD.MOV.U32 R50, RZ, RZ, R179 ;  /* 0x000000ffff327224 */ /* 0x000fe400078e00b3 */
[----:B------:R-:W-:Y:S01]  /*34fe0*/  IMAD.MOV.U32 R51, RZ, RZ, R178 ;  /* 0x000000ffff337224 */ /* 0x000fe200078e00b2 */
[----:B------:R-:W3:Y:S04]  /*34ff0*/  LDL.LU R179, [R1+0x272c] ;  /* 0x00272c0001b37983 */ /* 0x000ee80000300800 */
[----:B------:R-:W3:Y:S01]  /*35000*/  LDL.LU R178, [R1+0x2728] ;  /* 0x0027280001b27983 */ /* 0x000ee20000300800 */
[----:B----4-:R-:W-:Y:S02]  /*35010*/  IMAD.MOV.U32 R55, RZ, RZ, R191 ;  /* 0x000000ffff377224 */ /* 0x010fe400078e00bf */
[----:B------:R-:W-:-:S02]  /*35020*/  IMAD.MOV.U32 R54, RZ, RZ, R190 ;  /* 0x000000ffff367224 */ /* 0x000fc400078e00be */
[----:B------:R-:W-:Y:S02]  /*35030*/  IMAD.MOV.U32 R52, RZ, RZ, R183 ;  /* 0x000000ffff347224 */ /* 0x000fe400078e00b7 */
[----:B------:R-:W4:Y:S01]  /*35040*/  LDL.LU R183, [R1+0x2724] ;  /* 0x0027240001b77983 */ /* 0x000f220000300800 */
[----:B------:R-:W-:-:S03]  /*35050*/  IMAD.MOV.U32 R53, RZ, RZ, R182 ;  /* 0x000000ffff357224 */ /* 0x000fc600078e00b6 */
[----:B------:R-:W4:Y:S04]  /*35060*/  LDL.LU R182, [R1+0x2720] ;  /* 0x0027200001b67983 */ /* 0x000f280000300800 */
[----:B------:R-:W4:Y:S04]  /*35070*/  LDL.LU R190, [R1+0x271c] ;  /* 0x00271c0001be7983 */ /* 0x000f280000300800 */
[----:B------:R-:W4:Y:S01]  /*35080*/  LDL.LU R191, [R1+0x2718] ;  /* 0x0027180001bf7983 */ /* 0x000f220000300800 */
[----:B--2---:R-:W-:Y:S02]  /*35090*/  IMAD.MOV.U32 R57, RZ, RZ, R187 ;  /* 0x000000ffff397224 */ /* 0x004fe400078e00bb */
[----:B---3--:R-:W-:-:S02]  /*350a0*/  IMAD.MOV.U32 R56, RZ, RZ, R186 ;  /* 0x000000ffff387224 */ /* 0x008fc400078e00ba */
[----:B------:R-:W2:Y:S04]  /*350b0*/  LDL.LU R186, [R1+0x2714] ;  /* 0x0027140001ba7983 */ /* 0x000ea80000300800 */
[----:B------:R-:W3:Y:S04]  /*350c0*/  LDL.LU R187, [R1+0x2710] ;  /* 0x0027100001bb7983 */ /* 0x000ee80000300800 */
[----:B------:R-:W3:Y:S04]  /*350d0*/  LDL.LU R58, [R1+0xac8] ;  /* 0x000ac800013a7983 */ /* 0x000ee80000300800 */
[----:B------:R-:W3:Y:S01]  /*350e0*/  LDL.LU R59, [R1+0xacc] ;  /* 0x000acc00013b7983 */ /* 0x000ee20000300800 */
[----:B------:R-:W-:-:S02]  /*350f0*/  IMAD.MOV.U32 R62, RZ, RZ, R178 ;  /* 0x000000ffff3e7224 */ /* 0x000fc400078e00b2 */
[----:B------:R-:W-:Y:S02]  /*35100*/  IMAD.MOV.U32 R63, RZ, RZ, R179 ;  /* 0x000000ffff3f7224 */ /* 0x000fe400078e00b3 */
[----:B----4-:R-:W-:Y:S02]  /*35110*/  IMAD.MOV.U32 R64, RZ, RZ, R190 ;  /* 0x000000ffff407224 */ /* 0x010fe400078e00be */
[----:B------:R-:W4:Y:S01]  /*35120*/  LDL.LU R190, [R1+0x270c] ;  /* 0x00270c0001be7983 */ /* 0x000f220000300800 */
[----:B------:R-:W-:-:S03]  /*35130*/  IMAD.MOV.U32 R65, RZ, RZ, R191 ;  /* 0x000000ffff417224 */ /* 0x000fc600078e00bf */
[----:B------:R-:W4:Y:S01]  /*35140*/  LDL.LU R191, [R1+0x2708] ;  /* 0x0027080001bf7983 */ /* 0x000f220000300800 */
        /* <DEDUP_REMOVED lines=29> */
[----:B------:R-:W-:Y:S01]  /*35320*/  IMAD.MOV.U32 R95, RZ, RZ, R139 ;  /* 0x000000ffff5f7224 */ /* 0x000fe200078e008b */
[----:B--2---:R-:W-:-:S02]  /*35330*/  MOV R66, R186 ;  /* 0x000000ba00427202 */ /* 0x004fc40000000f00 */
[----:B------:R-:W2:Y:S01]  /*35340*/  LDL.LU R186, [R1+0x2704] ;  /* 0x0027040001ba7983 */ /* 0x000ea20000300800 */
[----:B---3--:R-:W-:-:S03]  /*35350*/  IMAD.MOV.U32 R67, RZ, RZ, R187 ;  /* 0x000000ffff437224 */ /* 0x008fc600078e00bb */
        /* <DEDUP_REMOVED lines=47> */
[C---:B------:R-:W-:Y:S03]  /*35650*/  HMMA.1688.F32.TF32 R60, R224.reuse, R138, R60 ;  /* 0x0000008ae03c723c */ /* 0x040fe6000008103c */
[----:B------:R-:W-:Y:S04]  /*35660*/  STL.64 [R1+0x7a0], R68 ;  /* 0x0007a04401007387 */ /* 0x000fe80000100a00 */
[----:B------:R1:W-:Y:S04]  /*35670*/  STL.64 [R1+0x7a8], R70 ;  /* 0x0007a84601007387 */ /* 0x0003e80000100a00 */
        /* <DEDUP_REMOVED lines=47> */
[----:B------:R1:W-:Y:S01]  /*35970*/  STL.64 [R1+0xd18], R106 ;  /* 0x000d186a01007387 */ /* 0x0003e20000100a00 */
[----:B------:R-:W-:Y:S03]  /*35980*/  HMMA.1688.F32.TF32 R224, R224, R190, R248 ;  /* 0x000000bee0e0723c */ /* 0x000fe600000810f8 */
        /* <DEDUP_REMOVED lines=10> */
[----:B------:R-:W4:Y:S04]  /*35a30*/  LDL.LU.64 R250, [R1+0x2598] ;  /* 0x0025980001fa7983 */ /* 0x000f280000300a00 */
[----:B------:R-:W4:Y:S01]  /*35a40*/  LDL.LU.64 R248, [R1+0x2590] ;  /* 0x0025900001f87983 */ /* 0x000f220000300a00 */
[----:B------:R-:W-:-:S02]  /*35a50*/  LOP3.LUT R176, R0, 0x40, RZ, 0x3c, !PT ;  /* 0x0000004000b07812 */ /* 0x000fc400078e3cff */
[----:B------:R-:W-:-:S03]  /*35a60*/  LOP3.LUT R177, R0, 0x60, RZ, 0x3c, !PT ;  /* 0x0000006000b17812 */ /* 0x000fc600078e3cff */
[----:B------:R-:W-:Y:S04]  /*35a70*/  LDS R228, [R176+UR10+0x6000] ;  /* 0x0060000ab0e47984 */ /* 0x000fe80008000800 */
[----:B------:R-:W-:Y:S04]  /*35a80*/  LDS R230, [R176+UR10+0x7000] ;  /* 0x0070000ab0e67984 */ /* 0x000fe80008000800 */
[----:B------:R-:W-:Y:S04]  /*35a90*/  LDS R229, [R177+UR10+0x6000] ;  /* 0x0060000ab1e57984 */ /* 0x000fe80008000800 */
[----:B------:R-:W1:Y:S04]  /*35aa0*/  LDS R231, [R177+UR10+0x7000] ;  /* 0x0070000ab1e77984 */ /* 0x000e680008000800 */
[----:B------:R-:W-:Y:S04]  /*35ab0*/  STL.64 [R1+0xe40], R224 ;  /* 0x000e40e001007387 */ /* 0x000fe80000100a00 */
[----:B------:R-:W-:Y:S01]  /*35ac0*/  STL.64 [R1+0xe48], R226 ;  /* 0x000e48e201007387 */ /* 0x000fe20000100a00 */
[----:B------:R-:W-:-:S03]  /*35ad0*/  LOP3.LUT R181, R0, 0x20, RZ, 0x3c, !PT ;  /* 0x0000002000b57812 */ /* 0x000fc600078e3cff */
[----:B------:R-:W-:Y:S04]  /*35ae0*/  LDS R224, [R0+UR10+0x6080] ;  /* 0x0060800a00e07984 */ /* 0x000fe80008000800 */
[----:B------:R-:W-:Y:S04]  /*35af0*/  LDS R226, [R0+UR10+0x7080] ;  /* 0x0070800a00e27984 */ /* 0x000fe80008000800 */
[----:B------:R-:W-:Y:S04]  /*35b00*/  LDS R225, [R181+UR10+0x6080] ;  /* 0x0060800ab5e17984 */ /* 0x000fe80008000800 */
[----:B------:R-:W2:Y:S01]  /*35b10*/  LDS R227, [R181+UR10+0x7080] ;  /* 0x0070800ab5e37984 */ /* 0x000ea20008000800 */
[----:B-1----:R-:W-:-:S15]  /*35b20*/  HMMA.1688.F32.TF32 R232, R228, R130, R232 ;  /* 0x00000082e4e8723c */ /* 0x002fde00000810e8 */
[----:B------:R-:W-:-:S04]  /*35b30*/  NOP ;  /* 0x0000000000007918 */ /* 0x000fc80000000000 */
[----:B------:R-:W-:Y:S04]  /*35b40*/  STL.64 [R1+0x990], R232 ;  /* 0x000990e801007387 */ /* 0x000fe80000100a00 */
[----:B------:R1:W-:Y:S02]  /*35b50*/  STL.64 [R1+0x998], R234 ;  /* 0x000998ea01007387 */ /* 0x0003e40000100a00 */
[C---:B-1----:R-:W-:Y:S08]  /*35b60*/  HMMA.1688.F32.TF32 R232, R228.reuse, R134, R44 ;  /* 0x00000086e4e8723c */ /* 0x042ff0000008102c */
        /* <DEDUP_REMOVED lines=20> */
[----:B------:R-:W-:Y:S04]  /*35cb0*/  STL.64 [R1+0xa28], R42 ;  /* 0x000a282a01007387 */ /* 0x000fe80000100a00 */
[----:B------:R-:W2:Y:S04]  /*35cc0*/  LDL.LU R232, [R1+0xca0] ;  /* 0x000ca00001e87983 */ /* 0x000ea80000300800 */
[----:B------:R-:W-:Y:S04]  /*35cd0*/  STL.64 [R1+0xad0], R36 ;  /* 0x000ad02401007387 */ /* 0x000fe80000100a00 */
[----:B------:R-:W-:Y:S04]  /*35ce0*/  STL.64 [R1+0xad8], R38 ;  /* 0x000ad82601007387 */ /* 0x000fe80000100a00 */
[----:B------:R-:W-:Y:S04]  /*35cf0*/  STL.64 [R1+0x9a0], R32 ;  /* 0x0009a02001007387 */ /* 0x000fe80000100a00 */
[----:B------:R1:W-:Y:S04]  /*35d00*/  STL.64 [R1+0x9a8], R34 ;  /* 0x0009a82201007387 */ /* 0x0003e80000100a00 */
[----:B------:R-:W2:Y:S04]  /*35d10*/  LDL.LU R233, [R1+0xca4] ;  /* 0x000ca40001e97983 */ /* 0x000ea80000300800 */
[----:B------:R-:W2:Y:S01]  /*35d20*/  LDL.LU R234, [R1+0xca8] ;  /* 0x000ca80001ea7983 */ /* 0x000ea20000300800 */
[C---:B-1----:R-:W-:Y:S03]  /*35d30*/  HMMA.1688.F32.TF32 R32, R228.reuse, R166, R104 ;  /* 0x000000a6e420723c */ /* 0x042fe60000081068 */
        /* <DEDUP_REMOVED lines=10> */
[----:B------:R-:W-:Y:S04]  /*35de0*/  STL.64 [R1+0x6d0], R32 ;  /* 0x0006d02001007387 */ /* 0x000fe80000100a00 */
[----:B------:R1:W-:Y:S04]  /*35df0*/  STL.64 [R1+0x6d8], R34 ;  /* 0x0006d82201007387 */ /* 0x0003e80000100a00 */
[----:B------:R-:W2:Y:S04]  /*35e00*/  LDL.LU R105, [R1+0xcb4] ;  /* 0x000cb40001697983 */ /* 0x000ea80000300800 */
[----:B------:R-:W2:Y:S01]  /*35e10*/  LDL.LU R106, [R1+0xcb8] ;  /* 0x000cb800016a7983 */ /* 0x000ea20000300800 */
[----:B-1----:R-:W-:Y:S03]  /*35e20*/  HMMA.1688.F32.TF32 R32, R228, R170, R8 ;  /* 0x000000aae420723c */ /* 0x002fe60000081008 */
[----:B------:R-:W2:Y:S04]  /*35e30*/  LDL.LU R107, [R1+0xcbc] ;  /* 0x000cbc00016b7983 */ /* 0x000ea80000300800 */
[----:B------:R-:W2:-:S12]  /*35e40*/  LDL.LU R8, [R1+0xcc0] ;  /* 0x000cc00001087983 */ /* 0x000e980000300800 */
[----:B------:R-:W-:Y:S04]  /*35e50*/  STL.64 [R1+0x620], R32 ;  /* 0x0006202001007387 */ /* 0x000fe80000100a00 */
[----:B------:R1:W-:Y:S04]  /*35e60*/  STL.64 [R1+0x628], R34 ;  /* 0x0006282201007387 */ /* 0x0003e80000100a00 */
[----:B------:R-:W2:Y:S04]  /*35e70*/  LDL.LU R9, [R1+0xcc4] ;  /* 0x000cc40001097983 */ /* 0x000ea80000300800 */
[----:B------:R-:W2:Y:S01]  /*35e80*/  LDL.LU R10, [R1+0xcc8] ;  /* 0x000cc800010a7983 */ /* 0x000ea20000300800 */
[----:B-1----:R-:W-:Y:S03]  /*35e90*/  HMMA.1688.F32.TF32 R32, R228, R174, R12 ;  /* 0x000000aee420723c */ /* 0x002fe6000008100c */
[----:B------:R-:W2:Y:S04]  /*35ea0*/  LDL.LU R11, [R1+0xccc] ;  /* 0x000ccc00010b7983 */ /* 0x000ea80000300800 */
[----:B------:R-:W2:-:S12]  /*35eb0*/  LDL.LU R12, [R1+0xcd0] ;  /* 0x000cd000010c7983 */ /* 0x000e980000300800 */
[----:B------:R1:W-:Y:S04]  /*35ec0*/  STL.64 [R1+0x5c0], R32 ;  /* 0x0005c02001007387 */ /* 0x0003e80000100a00 */
[----:B------:R1:W-:Y:S04]  /*35ed0*/  STL.64 [R1+0x5c8], R34 ;  /* 0x0005c82201007387 */ /* 0x0003e80000100a00 */
[----:B------:R-:W2:Y:S04]  /*35ee0*/  LDL.LU R13, [R1+0xcd4] ;  /* 0x000cd400010d7983 */ /* 0x000ea80000300800 */
[----:B------:R-:W2:Y:S04]  /*35ef0*/  LDL.LU R14, [R1+0xcd8] ;  /* 0x000cd800010e7983 */ /* 0x000ea80000300800 */
[----:B------:R-:W2:Y:S04]  /*35f00*/  LDL.LU R15, [R1+0xcdc] ;  /* 0x000cdc00010f7983 */ /* 0x000ea80000300800 */
[----:B------:R-:W2:Y:S04]  /*35f10*/  LDL.LU R92, [R1+0xd40] ;  /* 0x000d4000015c7983 */ /* 0x000ea80000300800 */
[----:B------:R1:W-:Y:S04]  /*35f20*/  STL.64 [R1+0x3a0], R16 ;  /* 0x0003a01001007387 */ /* 0x0003e80000100a00 */
[----:B------:R1:W-:Y:S04]  /*35f30*/  STL.64 [R1+0x3a8], R18 ;  /* 0x0003a81201007387 */ /* 0x0003e80000100a00 */
        /* <DEDUP_REMOVED lines=18> */
[----:B------:R-:W4:Y:S01]  /*36060*/  LDL.LU R35, [R1+0xd5c] ;  /* 0x000d5c0001237983 */ /* 0x000f220000300800 */
[C---:B------:R-:W-:Y:S03]  /*36070*/  HMMA.1688.F32.TF32 R248, R228.reuse, R182, R20 ;  /* 0x000000b6e4f8723c */ /* 0x040fe60000081014 */
[----:B------:R-:W4:Y:S04]  /*36080*/  LDL.LU R16, [R1+0xce0] ;  /* 0x000ce00001107983 */ /* 0x000f280000300800 */
[----:B------:R-:W4:Y:S04]  /*36090*/  LDL.LU R17, [R1+0xce4] ;  /* 0x000ce40001117983 */ /* 0x000f280000300800 */
[----:B------:R-:W4:Y:S04]  /*360a0*/  LDL.LU R18, [R1+0xce8] ;  /* 0x000ce80001127983 */ /* 0x000f280000300800 */
[----:B------:R-:W4:Y:S04]  /*360b0*/  LDL.LU R19, [R1+0xcec] ;  /* 0x000cec0001137983 */ /* 0x000f280000300800 */
[----:B------:R-:W4:Y:S04]  /*360c0*/  LDL.LU R20, [R1+0xcf0] ;  /* 0x000cf00001147983 */ /* 0x000f280000300800 */
[----:B------:R-:W-:Y:S04]  /*360d0*/  STL.64 [R1+0x390], R248 ;  /* 0x000390f801007387 */ /* 0x000fe80000100a00 */
[----:B------:R1:W-:Y:S01]  /*360e0*/  STL.64 [R1+0x398], R250 ;  /* 0x000398fa01007387 */ /* 0x0003e20000100a00 */
[C---:B------:R-:W-:Y:S03]  /*360f0*/  HMMA.1688.F32.TF32 R28, R228.reuse, R190, R28 ;  /* 0x000000bee41c723c */ /* 0x040fe6000008101c */
[----:B------:R-:W4:Y:S04]  /*36100*/  LDL.LU R21, [R1+0xcf4] ;  /* 0x000cf40001157983 */ /* 0x000f280000300800 */
[----:B------:R-:W4:Y:S01]  /*36110*/  LDL.LU R22, [R1+0xcf8] ;  /* 0x000cf80001167983 */ /* 0x000f220000300800 */
[----:B-1----:R-:W-:Y:S03]  /*36120*/  HMMA.1688.F32.TF32 R248, R228, R186, R24 ;  /* 0x000000bae4f8723c */ /* 0x002fe60000081018 */
[----:B------:R-:W4:Y:S04]  /*36130*/  LDL.LU R23, [R1+0xcfc] ;  /* 0x000cfc0001177983 */ /* 0x000f280000300800 */
[----:B------:R-:W4:-:S12]  /*36140*/  LDL.LU R24, [R1+0xd00] ;  /* 0x000d000001187983 */ /* 0x000f180000300800 */
[----:B------:R-:W-:Y:S04]  /*36150*/  STL.64 [R1+0x280], R248 ;  /* 0x000280f801007387 */ /* 0x000fe80000100a00 */
[----:B------:R-:W-:Y:S04]  /*36160*/  STL.64 [R1+0x288], R250 ;  /* 0x000288fa01007387 */ /* 0x000fe80000100a00 */
[----:B------:R-:W4:Y:S04]  /*36170*/  LDL.LU R25, [R1+0xd04] ;  /* 0x000d040001197983 */ /* 0x000f280000300800 */
[----:B------:R-:W4:Y:S04]  /*36180*/  LDL.LU R26, [R1+0xd08] ;  /* 0x000d0800011a7983 */ /* 0x000f280000300800 */
[----:B------:R-:W4:Y:S04]  /*36190*/  LDL.LU R27, [R1+0xd0c] ;  /* 0x000d0c00011b7983 */ /* 0x000f280000300800 */
[----:B------:R-:W4:Y:S04]  /*361a0*/  LDL.LU R228, [R1+0xd30] ;  /* 0x000d300001e47983 */ /* 0x000f280000300800 */
[----:B------:R1:W-:Y:S04]  /*361b0*/  STL.64 [R1+0x30], R28 ;  /* 0x0000301c01007387 */ /* 0x0003e80000100a00 */
[----:B------:R1:W-:Y:S04]  /*361c0*/  STL.64 [R1+0x38], R30 ;  /* 0x0000381e01007387 */ /* 0x0003e80000100a00 */
[----:B------:R-:W4:Y:S04]  /*361d0*/  LDL.LU R229, [R1+0xd34] ;  /* 0x000d340001e57983 */ /* 0x000f280000300800 */
[----:B------:R-:W4:Y:S04]  /*361e0*/  LDL.LU R230, [R1+0xd38] ;  /* 0x000d380001e67983 */ /* 0x000f280000300800 */
[----:B------:R-:W4:Y:S04]  /*361f0*/  LDL.LU R231, [R1+0xd3c] ;  /* 0x000d3c0001e77983 */ /* 0x000f280000300800 */
[----:B-1----:R-:W4:Y:S04]  /*36200*/  LDL.LU R28, [R1+0xd20] ;  /* 0x000d2000011c7983 */ /* 0x002f280000300800 */
[----:B------:R-:W4:Y:S04]  /*36210*/  LDL.LU R29, [R1+0xd24] ;  /* 0x000d2400011d7983 */ /* 0x000f280000300800 */
[----:B------:R-:W4:Y:S04]  /*36220*/  LDL.LU R30, [R1+0xd28] ;  /* 0x000d2800011e7983 */ /* 0x000f280000300800 */
[----:B------:R-:W4:Y:S04]  /*36230*/  LDL.LU R31, [R1+0xd2c] ;  /* 0x000d2c00011f7983 */ /* 0x000f280000300800 */
[----:B------:R-:W-:Y:S04]  /*36240*/  LDS R248, [R176+UR10+0x6080] ;  /* 0x0060800ab0f87984 */ /* 0x000fe80008000800 */
        /* <DEDUP_REMOVED lines=8> */
[----:B------:R-:W-:Y:S04]  /*362d0*/  STL.64 [R1+0x270], R44 ;  /* 0x0002702c01007387 */ /* 0x000fe80000100a00 */
[----:B------:R2:W-:Y:S04]  /*362e0*/  STL.64 [R1+0x278], R46 ;  /* 0x0002782e01007387 */ /* 0x0005e80000100a00 */
[----:B--2---:R-:W2:Y:S04]  /*362f0*/  LDL.LU.64 R46, [R1+0x2588] ;  /* 0x00258800012e7983 */ /* 0x004ea80000300a00 */
[----:B------:R-:W2:Y:S04]  /*36300*/  LDL.LU.64 R44, [R1+0x2580] ;  /* 0x00258000012c7983 */ /* 0x000ea80000300a00 */
[----:B------:R-:W-:Y:S04]  /*36310*/  STL.64 [R1+0x260], R40 ;  /* 0x0002602801007387 */ /* 0x000fe80000100a00 */
[----:B------:R3:W-:Y:S04]  /*36320*/  STL.64 [R1+0x268], R42 ;  /* 0x0002682a01007387 */ /* 0x0007e80000100a00 */
[----:B---3--:R-:W3:Y:S04]  /*36330*/  LDL.LU.64 R42, [R1+0x2578] ;  /* 0x00257800012a7983 */ /* 0x008ee80000300a00 */
[----:B------:R-:W3:Y:S04]  /*36340*/  LDL.LU.64 R40, [R1+0x2570] ;  /* 0x0025700001287983 */ /* 0x000ee80000300a00 */
[----:B------:R-:W-:Y:S04]  /*36350*/  STL.64 [R1+0x50], R36 ;  /* 0x0000502401007387 */ /* 0x000fe80000100a00 */
[----:B------:R4:W-:Y:S04]  /*36360*/  STL.64 [R1+0x58], R38 ;  /* 0x0000582601007387 */ /* 0x0009e80000100a00 */
[----:B----4-:R-:W1:Y:S04]  /*36370*/  LDL.LU.64 R38, [R1+0x2568] ;  /* 0x0025680001267983 */ /* 0x010e680000300a00 */
[----:B------:R-:W1:Y:S04]  /*36380*/  LDL.LU.64 R36, [R1+0x2560] ;  /* 0x0025600001247983 */ /* 0x000e680000300a00 */
[----:B------:R-:W-:Y:S04]  /*36390*/  STL.64 [R1+0x40], R32 ;  /* 0x0000402001007387 */ /* 0x000fe80000100a00 */
[----:B------:R4:W-:Y:S04]  /*363a0*/  STL.64 [R1+0x48], R34 ;  /* 0x0000482201007387 */ /* 0x0009e80000100a00 */
[----:B----4-:R-:W4:Y:S04]  /*363b0*/  LDL.LU.64 R34, [R1+0x2558] ;  /* 0x0025580001227983 */ /* 0x010f280000300a00 */
[----:B------:R-:W4:Y:S04]  /*363c0*/  LDL.LU.64 R32, [R1+0x2550] ;  /* 0x0025500001207983 */ /* 0x000f280000300a00 */
[----:B------:R-:W-:Y:S04]  /*363d0*/  STL.64 [R1+0x5b0], R92 ;  /* 0x0005b05c01007387 */ /* 0x000fe80000100a00 */
[----:B------:R2:W-:Y:S04]  /*363e0*/  STL.64 [R1+0x5b8], R94 ;  /* 0x0005b85e01007387 */ /* 0x0005e80000100a00 */
[----:B--2---:R-:W2:Y:S04]  /*363f0*/  LDL.LU.64 R94, [R1+0x2548] ;  /* 0x00254800015e7983 */ /* 0x004ea80000300a00 */
[----:B------:R-:W2:Y:S01]  /*36400*/  LDL.LU.64 R92, [R1+0x2540] ;  /* 0x00254000015c7983 */ /* 0x000ea20000300a00 */
[C---:B------:R-:W-:Y:S08]  /*36410*/  HMMA.1688.F32.TF32 R228, R224.reuse, R150, R228 ;  /* 0x00000096e0e4723c */ /* 0x040ff000000810e4 */
[C---:B------:R-:W-:Y:S11]  /*36420*/  HMMA.1688.F32.TF32 R28, R224.reuse, R154, R28 ;  /* 0x0000009ae01c723c */ /* 0x040ff6000008101c */
[----:B------:R-:W-:Y:S04]  /*36430*/  STL.64 [R1+0x610], R228 ;  /* 0x000610e401007387 */ /* 0x000fe80000100a00 */
[----:B------:R3:W-:Y:S04]  /*36440*/  STL.64 [R1+0x618], R230 ;  /* 0x000618e601007387 */ /* 0x0007e80000100a00 */
[----:B------:R-:W-:Y:S04]  /*36450*/  STL.64 [R1+0x6c0], R28 ;  /* 0x0006c01c01007387 */ /* 0x000fe80000100a00 */
[----:B------:R3:W-:Y:S02]  /*36460*/  STL.64 [R1+0x6c8], R30 ;  /* 0x0006c81e01007387 */ /* 0x0007e40000100a00 */
[C---:B---3--:R-:W-:Y:S08]  /*36470*/  HMMA.1688.F32.TF32 R228, R224.reuse, R158, R24 ;  /* 0x0000009ee0e4723c */ /* 0x048ff00000081018 */
        /* <DEDUP_REMOVED lines=16> */
[----:B------:R-:W2:Y:S04]  /*36580*/  LDL.LU R232, [R1+0xdf0] ;  /* 0x000df00001e87983 */ /* 0x000ea80000300800 */
[----:B------:R-:W-:Y:S04]  /*36590*/  STL.64 [R1+0xd00], R12 ;  /* 0x000d000c01007387 */ /* 0x000fe80000100a00 */
[----:B------:R3:W-:Y:S04]  /*365a0*/  STL.64 [R1+0xd08], R14 ;  /* 0x000d080e01007387 */ /* 0x0007e80000100a00 */
[----:B------:R-:W-:Y:S04]  /*365b0*/  STL.64 [R1+0xd80], R8 ;  /* 0x000d800801007387 */ /* 0x000fe80000100a00 */
[----:B------:R-:W-:Y:S04]  /*365c0*/  STL.64 [R1+0xd88], R10 ;  /* 0x000d880a01007387 */ /* 0x000fe80000100a00 */
[----:B------:R-:W2:Y:S04]  /*365d0*/  LDL.LU R233, [R1+0xdf4] ;  /* 0x000df40001e97983 */ /* 0x000ea80000300800 */
[----:B------:R-:W2:Y:S04]  /*365e0*/  LDL.LU R234, [R1+0xdf8] ;  /* 0x000df80001ea7983 */ /* 0x000ea80000300800 */
[----:B------:R-:W2:Y:S01]  /*365f0*/  LDL.LU R235, [R1+0xdfc] ;  /* 0x000dfc0001eb7983 */ /* 0x000ea20000300800 */
[C---:B---3--:R-:W-:Y:S03]  /*36600*/  HMMA.1688.F32.TF32 R16, R224.reuse, R186, R240 ;  /* 0x000000bae010723c */ /* 0x048fe600000810f0 */
[----:B------:R-:W-:Y:S04]  /*36610*/  LDS R8, [R0+UR10+0x6100] ;  /* 0x0061000a00087984 */ /* 0x000fe80008000800 */
[----:B------:R-:W-:Y:S01]  /*36620*/  LDS R10, [R0+UR10+0x7100] ;  /* 0x0071000a000a7984 */ /* 0x000fe20008000800 */
[----:B------:R-:W-:Y:S03]  /*36630*/  HMMA.1688.F32.TF32 R12, R224, R190, R244 ;  /* 0x000000bee00c723c */ /* 0x000fe600000810f4 */
[----:B------:R-:W-:Y:S04]  /*36640*/  LDS R9, [R181+UR10+0x6100] ;  /* 0x0061000ab5097984 */ /* 0x000fe80008000800 */
[----:B------:R-:W3:Y:S04]  /*36650*/  LDS R11, [R181+UR10+0x7100] ;  /* 0x0071000ab50b7984 */ /* 0x000ee80008000800 */
[----:B------:R-:W-:Y:S04]  /*36660*/  STL.64 [R1+0xe30], R16 ;  /* 0x000e301001007387 */ /* 0x000fe80000100a00 */
[----:B------:R-:W-:Y:S04]  /*36670*/  STL.64 [R1+0xe38], R18 ;  /* 0x000e381201007387 */ /* 0x000fe80000100a00 */
[----:B------:R-:W-:Y:S04]  /*36680*/  STL.64 [R1+0xe20], R12 ;  /* 0x000e200c01007387 */ /* 0x000fe80000100a00 */
[----:B------:R1:W-:Y:S02]  /*36690*/  STL.64 [R1+0xe28], R14 ;  /* 0x000e280e01007387 */ /* 0x0003e40000100a00 */
[C---:B-1----:R-:W-:Y:S08]  /*366a0*/  HMMA.1688.F32.TF32 R12, R248.reuse, R138, R36 ;  /* 0x0000008af80c723c */ /* 0x042ff00000081024 */
[C---:B----4-:R-:W-:Y:S08]  /*366b0*/  HMMA.1688.F32.TF32 R16, R248.reuse, R134, R32 ;  /* 0x00000086f810723c */ /* 0x050ff00000081020 */
[----:B--2---:R-:W-:-:S15]  /*366c0*/  HMMA.1688.F32.TF32 R20, R248, R130, R92 ;  /* 0x00000082f814723c */ /* 0x004fde000008105c */
[----:B------:R-:W-:-:S04]  /*366d0*/  NOP ;  /* 0x0000000000007918 */ /* 0x000fc80000000000 */
        /* <DEDUP_REMOVED lines=25> */
[C---:B--2---:R-:W-:Y:S03]  /*36870*/  HMMA.1688.F32.TF32 R16, R248.reuse, R170, R68 ;  /* 0x000000aaf810723c */ /* 0x044fe60000081044 */
[----:B------:R-:W-:Y:S04]  /*36880*/  LDS R68, [R176+UR10+0x6180] ;  /* 0x0061800ab0447984 */ /* 0x000fe80008000800 */
[----:B------:R-:W-:Y:S01]  /*36890*/  LDS R70, [R176+UR10+0x7180] ;  /* 0x0071800ab0467984 */ /* 0x000fe20008000800 */
[C---:B-1----:R-:W-:Y:S03]  /*368a0*/  HMMA.1688.F32.TF32 R12, R248.reuse, R174, R72 ;  /* 0x000000aef80c723c */ /* 0x042fe60000081048 */
[----:B------:R-:W-:Y:S04]  /*368b0*/  LDS R69, [R177+UR10+0x6180] ;  /* 0x0061800ab1457984 */ /* 0x000fe80008000800 */
        /* <DEDUP_REMOVED lines=8> */
[----:B------:R-:W-:Y:S05]  /*36940*/  LDS R71, [R177+UR10+0x7180] ;  /* 0x0071800ab1477984 */ /* 0x000fea0008000800 */
[C---:B-1----:R-:W-:Y:S08]  /*36950*/  HMMA.1688.F32.TF32 R12, R248.reuse, R186, R84 ;  /* 0x000000baf80c723c */ /* 0x042ff00000081054 */
[----:B------:R-:W-:Y:S01]  /*36960*/  HMMA.1688.F32.TF32 R248, R248, R190, R88 ;  /* 0x000000bef8f8723c */ /* 0x000fe20000081058 */
[----:B------:R-:W-:Y:S04]  /*36970*/  STL.64 [R1+0x20], R20 ;  /* 0x0000201401007387 */ /* 0x000fe80000100a00 */
[----:B------:R-:W-:Y:S04]  /*36980*/  STL.64 [R1+0x28], R22 ;  /* 0x0000281601007387 */ /* 0x000fe80000100a00 */
[----:B------:R1:W-:Y:S04]  /*36990*/  STL.64 [R1+0x10], R16 ;  /* 0x0000101001007387 */ /* 0x0003e80000100a00 */
[----:B------:R2:W-:Y:S06]  /*369a0*/  STL.64 [R1+0x18], R18 ;  /* 0x0000181201007387 */ /* 0x0005ec0000100a00 */
[----:B------:R-:W-:Y:S04]  /*369b0*/  STL [R1+0x2174], R248 ;  /* 0x002174f801007387 */ /* 0x000fe80000100800 */
[----:B------:R-:W-:Y:S04]  /*369c0*/  STL.64 [R1], R12 ;  /* 0x0000000c01007387 */ /* 0x000fe80000100a00 */
[----:B------:R-:W-:Y:S04]  /*369d0*/  STL.64 [R1+0x8], R14 ;  /* 0x0000080e01007387 */ /* 0x000fe80000100a00 */
[----:B------:R-:W-:Y:S04]  /*369e0*/  STL [R1+0x2170], R249 ;  /* 0x002170f901007387 */ /* 0x000fe80000100800 */
[----:B------:R-:W-:Y:S04]  /*369f0*/  STL [R1+0x216c], R250 ;  /* 0x00216cfa01007387 */ /* 0x000fe80000100800 */
[----:B------:R-:W-:Y:S04]  /*36a00*/  STL [R1+0x2168], R251 ;  /* 0x002168fb01007387 */ /* 0x000fe80000100800 */
[----:B------:R-:W4:Y:S04]  /*36a10*/  LDL.LU R104, [R1+0xba0] ;  /* 0x000ba00001687983 */ /* 0x000f280000300800 */
[----:B------:R-:W4:Y:S04]  /*36a20*/  LDL.LU R105, [R1+0xba4] ;  /* 0x000ba40001697983 */ /* 0x000f280000300800 */
[----:B------:R-:W4:Y:S04]  /*36a30*/  LDL.LU R106, [R1+0xba8] ;  /* 0x000ba800016a7983 */ /* 0x000f280000300800 */
[----:B------:R-:W4:Y:S04]  /*36a40*/  LDL.LU R107, [R1+0xbac] ;  /* 0x000bac00016b7983 */ /* 0x000f280000300800 */
[----:B-1----:R-:W4:Y:S04]  /*36a50*/  LDL.LU R16, [R1+0xbb0] ;  /* 0x000bb00001107983 */ /* 0x002f280000300800 */
[----:B------:R-:W4:Y:S04]  /*36a60*/  LDL.LU R17, [R1+0xbb4] ;  /* 0x000bb40001117983 */ /* 0x000f280000300800 */
[----:B--2---:R-:W4:Y:S04]  /*36a70*/  LDL.LU R18, [R1+0xbb8] ;  /* 0x000bb80001127983 */ /* 0x004f280000300800 */
        /* <DEDUP_REMOVED lines=20> */
[----:B------:R-:W2:Y:S01]  /*36bc0*/  LDL.LU R39, [R1+0xc3c] ;  /* 0x000c3c0001277983 */ /* 0x000ea20000300800 */
[C---:B---3--:R-:W-:Y:S03]  /*36bd0*/  HMMA.1688.F32.TF32 R244, R8.reuse, R130, R232 ;  /* 0x0000008208f4723c */ /* 0x048fe600000810e8 */
        /* <DEDUP_REMOVED lines=34> */
[----:B------:R-:W-:Y:S04]  /*36e00*/  LDS R12, [R176+UR10+0x6100] ;  /* 0x0061000ab00c7984 */ /* 0x000fe80008000800 */
[----:B------:R-:W-:Y:S04]  /*36e10*/  LDS R14, [R176+UR10+0x7100] ;  /* 0x0071000ab00e7984 */ /* 0x000fe80008000800 */
[----:B------:R-:W-:Y:S04]  /*36e20*/  LDS R13, [R177+UR10+0x6100] ;  /* 0x0061000ab10d7984 */ /* 0x000fe80008000800 */
[----:B------:R-:W1:Y:S04]  /*36e30*/  LDS R15, [R177+UR10+0x7100] ;  /* 0x0071000ab10f7984 */ /* 0x000e680008000800 */
[----:B------:R-:W-:Y:S04]  /*36e40*/  STL [R1+0x217c], R246 ;  /* 0x00217cf601007387 */ /* 0x000fe80000100800 */
[----:B------:R-:W-:Y:S01]  /*36e50*/  STL [R1+0x2178], R247 ;  /* 0x002178f701007387 */ /* 0x000fe20000100800 */
[C---:B---3--:R-:W-:Y:S08]  /*36e60*/  HMMA.1688.F32.TF32 R240, R8.reuse, R134, R240 ;  /* 0x0000008608f0723c */ /* 0x048ff000000810f0 */
[C---:B--2---:R-:W-:Y:S11]  /*36e70*/  HMMA.1688.F32.TF32 R232, R8.reuse, R138, R232 ;  /* 0x0000008a08e8723c */ /* 0x044ff600000810e8 */
[----:B------:R-:W-:Y:S04]  /*36e80*/  STL [R1+0x2194], R240 ;  /* 0x002194f001007387 */ /* 0x000fe80000100800 */
[----:B------:R-:W-:Y:S04]  /*36e90*/  STL [R1+0x2190], R241 ;  /* 0x002190f101007387 */ /* 0x000fe80000100800 */
[----:B------:R-:W-:Y:S01]  /*36ea0*/  STL [R1+0x218c], R242 ;  /* 0x00218cf201007387 */ /* 0x000fe20000100800 */
[C---:B----4-:R-:W-:Y:S03]  /*36eb0*/  HMMA.1688.F32.TF32 R52, R8.reuse, R154, R44 ;  /* 0x0000009a0834723c */ /* 0x050fe6000008102c */
[----:B------:R-:W-:Y:S05]  /*36ec0*/  STL [R1+0x2188], R243 ;  /* 0x002188f301007387 */ /* 0x000fea0000100800 */
[C---:B------:R-:W-:Y:S01]  /*36ed0*/  HMMA.1688.F32.TF32 R228, R8.reuse, R142, R228 ;  /* 0x0000008e08e4723c */ /* 0x040fe200000810e4 */
[----:B------:R-:W-:Y:S07]  /*36ee0*/  STL [R1+0x21a4], R232 ;  /* 0x0021a4e801007387 */ /* 0x000fee0000100800 */
[C---:B------:R-:W-:Y:S01]  /*36ef0*/  HMMA.1688.F32.TF32 R224, R8.reuse, R146, R224 ;  /* 0x0000009208e0723c */ /* 0x040fe200000810e0 */
[----:B------:R-:W-:Y:S04]  /*36f00*/  STL [R1+0x21a0], R233 ;  /* 0x0021a0e901007387 */ /* 0x000fe80000100800 */
[----:B------:R-:W-:Y:S03]  /*36f10*/  STL [R1+0x219c], R234 ;  /* 0x00219cea01007387 */ /* 0x000fe60000100800 */
[C---:B------:R-:W-:Y:S08]  /*36f20*/  HMMA.1688.F32.TF32 R44, R8.reuse, R162, R36 ;  /* 0x000000a2082c723c */ /* 0x040ff00000081024 */
[C---:B------:R-:W-:Y:S01]  /*36f30*/  HMMA.1688.F32.TF32 R56, R8.reuse, R150, R48 ;  /* 0x000000960838723c */ /* 0x040fe20000081030 */
[----:B------:R-:W-:Y:S04]  /*36f40*/  STL [R1+0x2198], R235 ;  /* 0x002198eb01007387 */ /* 0x000fe80000100800 */
[----:B------:R-:W-:Y:S03]  /*36f50*/  STL [R1+0x21b4], R228 ;  /* 0x0021b4e401007387 */ /* 0x000fe60000100800 */
[C---:B------:R-:W-:Y:S08]  /*36f60*/  HMMA.1688.F32.TF32 R36, R8.reuse, R170, R92 ;  /* 0x000000aa0824723c */ /* 0x040ff0000008105c */
[C---:B------:R-:W-:Y:S01]  /*36f70*/  HMMA.1688.F32.TF32 R48, R8.reuse, R158, R40 ;  /* 0x0000009e0830723c */ /* 0x040fe20000081028 */
[----:B------:R-:W-:Y:S07]  /*36f80*/  STL [R1+0x21b0], R229 ;  /* 0x0021b0e501007387 */ /* 0x000fee0000100800 */
[C---:B------:R-:W-:Y:S01]  /*36f90*/  HMMA.1688.F32.TF32 R40, R8.reuse, R166, R32 ;  /* 0x000000a60828723c */ /* 0x040fe20000081020 */
[----:B------:R-:W-:Y:S04]  /*36fa0*/  STL [R1+0x21ac], R230 ;  /* 0x0021ace601007387 */ /* 0x000fe80000100800 */
[----:B------:R-:W-:Y:S03]  /*36fb0*/  STL [R1+0x21a8], R231 ;  /* 0x0021a8e701007387 */ /* 0x000fe60000100800 */
[C---:B------:R-:W-:Y:S01]  /*36fc0*/  HMMA.1688.F32.TF32 R32, R8.reuse, R174, R28 ;  /* 0x000000ae0820723c */ /* 0x040fe2000008101c */
[----:B------:R-:W-:Y:S04]  /*36fd0*/  STL [R1+0x21c4], R224 ;  /* 0x0021c4e001007387 */ /* 0x000fe80000100800 */
[----:B------:R-:W-:Y:S03]  /*36fe0*/  STL [R1+0x21c0], R225 ;  /* 0x0021c0e101007387 */ /* 0x000fe60000100800 */
[C---:B------:R-:W-:Y:S01]  /*36ff0*/  HMMA.1688.F32.TF32 R28, R8.reuse, R178, R24 ;  /* 0x000000b2081c723c */ /* 0x040fe20000081018 */
[----:B------:R-:W-:Y:S04]  /*37000*/  STL [R1+0x21bc], R226 ;  /* 0x0021bce201007387 */ /* 0x000fe80000100800 */
[----:B------:R-:W-:Y:S03]  /*37010*/  STL [R1+0x21b8], R227 ;  /* 0x0021b8e301007387 */ /* 0x000fe60000100800 */
        /* <DEDUP_REMOVED lines=25> */
[C---:B-1----:R-:W-:Y:S03]  /*371b0*/  HMMA.1688.F32.TF32 R120, R12.reuse, R178, R120 ;  /* 0x000000b20c78723c */ /* 0x042fe60000081078 */
[----:B------:R-:W-:Y:S04]  /*371c0*/  LDS R8, [R0+UR10+0x6180] ;  /* 0x0061800a00087984 */ /* 0x000fe80008000800 */
[----:B------:R-:W-:Y:S01]  /*371d0*/  LDS R10, [R0+UR10+0x7180] ;  /* 0x0071800a000a7984 */ /* 0x000fe20008000800 */
[C---:B--2---:R-:W-:Y:S03]  /*371e0*/  HMMA.1688.F32.TF32 R16, R12.reuse, R130, R220 ;  /* 0x000000820c10723c */ /* 0x044fe600000810dc */
[----:B------:R-:W-:Y:S04]  /*371f0*/  LDS R9, [R181+UR10+0x6180] ;  /* 0x0061800ab5097984 */ /* 0x000fe80008000800 */
[----:B------:R-:W1:Y:S01]  /*37200*/  LDS R11, [R181+UR10+0x7180] ;  /* 0x0071800ab50b7984 */ /* 0x000e620008000800 */
[C---:B------:R-:W-:Y:S08]  /*37210*/  HMMA.1688.F32.TF32 R24, R12.reuse, R134, R96 ;  /* 0x000000860c18723c */ /* 0x040ff00000081060 */
        /* <DEDUP_REMOVED lines=18> */
[----:B------:R-:W-:Y:S04]  /*37340*/  LDS R196, [R0+UR10+0x6280] ;  /* 0x0062800a00c47984 */ /* 0x000fe80008000800 */
[----:B------:R-:W-:Y:S01]  /*37350*/  STL.64 [R1+0xa30], R16 ;  /* 0x000a301001007387 */ /* 0x000fe20000100a00 */
[C---:B---3--:R-:W-:Y:S03]  /*37360*/  HMMA.1688.F32.TF32 R20, R12.reuse, R162, R204 ;  /* 0x000000a20c14723c */ /* 0x048fe600000810cc */
[----:B------:R2:W-:Y:S04]  /*37370*/  STL.64 [R1+0xa38], R18 ;  /* 0x000a381201007387 */ /* 0x0005e80000100a00 */
[----:B------:R-:W-:Y:S01]  /*37380*/  LDS R198, [R0+UR10+0x7280] ;  /* 0x0072800a00c67984 */ /* 0x000fe20008000800 */
[C---:B------:R-:W-:Y:S03]  /*37390*/  HMMA.1688.F32.TF32 R124, R12.reuse, R174, R216 ;  /* 0x000000ae0c7c723c */ /* 0x040fe600000810d8 */
[----:B------:R-:W-:Y:S04]  /*373a0*/  LDS R197, [R181+UR10+0x6280] ;  /* 0x0062800ab5c57984 */ /* 0x000fe80008000800 */
[----:B------:R-:W-:Y:S01]  /*373b0*/  LDS R199, [R181+UR10+0x7280] ;  /* 0x0072800ab5c77984 */ /* 0x000fe20008000800 */
[C---:B--2---:R-:W-:Y:S03]  /*373c0*/  HMMA.1688.F32.TF32 R16, R12.reuse, R166, R208 ;  /* 0x000000a60c10723c */ /* 0x044fe600000810d0 */
[----:B------:R-:W-:Y:S04]  /*373d0*/  STL.64 [R1+0xaa0], R24 ;  /* 0x000aa01801007387 */ /* 0x000fe80000100a00 */
[----:B------:R-:W-:Y:S04]  /*373e0*/  STL.64 [R1+0xaa8], R26 ;  /* 0x000aa81a01007387 */ /* 0x000fe80000100a00 */
[----:B------:R-:W1:Y:S04]  /*373f0*/  LDL.LU R104, [R1+0xf00] ;  /* 0x000f000001687983 */ /* 0x000e680000300800 */
[----:B------:R-:W-:Y:S04]  /*37400*/  STL.64 [R1+0x740], R20 ;  /* 0x0007401401007387 */ /* 0x000fe80000100a00 */
[----:B------:R-:W-:Y:S04]  /*37410*/  STL.64 [R1+0x748], R22 ;  /* 0x0007481601007387 */ /* 0x000fe80000100a00 */
[----:B------:R-:W-:Y:S04]  /*37420*/  STL.64 [R1+0x690], R16 ;  /* 0x0006901001007387 */ /* 0x000fe80000100a00 */
[----:B------:R2:W-:Y:S01]  /*37430*/  STL.64 [R1+0x698], R18 ;  /* 0x0006981201007387 */ /* 0x0005e20000100a00 */
[C---:B------:R-:W-:Y:S03]  /*37440*/  HMMA.1688.F32.TF32 R116, R12.reuse, R182, R116 ;  /* 0x000000b60c74723c */ /* 0x040fe60000081074 */
[----:B------:R-:W1:Y:S04]  /*37450*/  LDL.LU R105, [R1+0xf04] ;  /* 0x000f040001697983 */ /* 0x000e680000300800 */
[----:B------:R-:W1:Y:S01]  /*37460*/  LDL.LU R106, [R1+0xf08] ;  /* 0x000f0800016a7983 */ /* 0x000e620000300800 */
[C---:B--2---:R-:W-:Y:S03]  /*37470*/  HMMA.1688.F32.TF32 R16, R12.reuse, R170, R212 ;  /* 0x000000aa0c10723c */ /* 0x044fe600000810d4 */
[----:B------:R-:W1:Y:S05]  /*37480*/  LDL.LU R107, [R1+0xf0c] ;  /* 0x000f0c00016b7983 */ /* 0x000e6a0000300800 */
[C---:B------:R-:W-:Y:S01]  /*37490*/  HMMA.1688.F32.TF32 R112, R12.reuse, R186, R112 ;  /* 0x000000ba0c70723c */ /* 0x040fe20000081070 */
[----:B------:R-:W-:Y:S07]  /*374a0*/  STL [R1+0x21d4], R124 ;  /* 0x0021d47c01007387 */ /* 0x000fee0000100800 */
[----:B------:R-:W-:Y:S03]  /*374b0*/  HMMA.1688.F32.TF32 R108, R12, R190, R236 ;  /* 0x000000be0c6c723c */ /* 0x000fe600000810ec */
[----:B------:R2:W-:Y:S04]  /*374c0*/  STL.64 [R1+0x5e0], R16 ;  /* 0x0005e01001007387 */ /* 0x0005e80000100a00 */
[----:B------:R3:W-:Y:S04]  /*374d0*/  STL.64 [R1+0x5e8], R18 ;  /* 0x0005e81201007387 */ /* 0x0007e80000100a00 */
        /* <DEDUP_REMOVED lines=19> */
[----:B--2---:R-:W2:Y:S04]  /*37610*/  LDL.LU R16, [R1+0x630] ;  /* 0x0006300001107983 */ /* 0x004ea80000300800 */
[----:B------:R-:W2:Y:S04]  /*37620*/  LDL.LU R17, [R1+0x634] ;  /* 0x0006340001117983 */ /* 0x000ea80000300800 */
[----:B---3--:R-:W2:Y:S04]  /*37630*/  LDL.LU R18, [R1+0x638] ;  /* 0x0006380001127983 */ /* 0x008ea80000300800 */
        /* <DEDUP_REMOVED lines=57> */
[----:B-1----:R-:W-:-:S15]  /*379d0*/  HMMA.1688.F32.TF32 R104, R8, R130, R104 ;  /* 0x000000820868723c */ /* 0x002fde0000081068 */
[----:B------:R-:W-:-:S04]  /*379e0*/  NOP ;  /* 0x0000000000007918 */ /* 0x000fc80000000000 */
[----:B------:R-:W-:Y:S04]  /*379f0*/  STL [R1+0x2224], R104 ;  /* 0x0022246801007387 */ /* 0x000fe80000100800 */
[----:B------:R-:W-:Y:S04]  /*37a00*/  STL [R1+0x2220], R105 ;  /* 0x0022206901007387 */ /* 0x000fe80000100800 */
[----:B------:R-:W-:Y:S04]  /*37a10*/  STL [R1+0x221c], R106 ;  /* 0x00221c6a01007387 */ /* 0x000fe80000100800 */
[----:B------:R-:W-:Y:S01]  /*37a20*/  STL [R1+0x2218], R107 ;  /* 0x0022186b01007387 */ /* 0x000fe20000100800 */
[C---:B----4-:R-:W-:Y:S08]  /*37a30*/  HMMA.1688.F32.TF32 R24, R8.reuse, R182, R24 ;  /* 0x000000b60818723c */ /* 0x050ff00000081018 */
[C---:B--2---:R-:W-:Y:S08]  /*37a40*/  HMMA.1688.F32.TF32 R100, R8.reuse, R134, R72 ;  /* 0x000000860864723c */ /* 0x044ff00000081048 */
[C---:B---3--:R-:W-:Y:S11]  /*37a50*/  HMMA.1688.F32.TF32 R96, R8.reuse, R138, R64 ;  /* 0x0000008a0860723c */ /* 0x048ff60000081040 */
[----:B------:R-:W-:Y:S04]  /*37a60*/  STL [R1+0x2234], R100 ;  /* 0x0022346401007387 */ /* 0x000fe80000100800 */
[----:B------:R-:W-:Y:S04]  /*37a70*/  STL [R1+0x2230], R101 ;  /* 0x0022306501007387 */ /* 0x000fe80000100800 */
[----:B------:R-:W-:Y:S04]  /*37a80*/  STL [R1+0x222c], R102 ;  /* 0x00222c6601007387 */ /* 0x000fe80000100800 */
[----:B------:R-:W-:Y:S01]  /*37a90*/  STL [R1+0x2228], R103 ;  /* 0x0022286701007387 */ /* 0x000fe20000100800 */
[C---:B------:R-:W-:Y:S03]  /*37aa0*/  HMMA.1688.F32.TF32 R92, R8.reuse, R142, R92 ;  /* 0x0000008e085c723c */ /* 0x040fe6000008105c */
[----:B------:R-:W-:Y:S05]  /*37ab0*/  STL [R1+0x2244], R96 ;  /* 0x0022446001007387 */ /* 0x000fea0000100800 */
[C---:B------:R-:W-:Y:S01]  /*37ac0*/  HMMA.1688.F32.TF32 R88, R8.reuse, R146, R60 ;  /* 0x000000920858723c */ /* 0x040fe2000008103c */
[----:B------:R-:W-:Y:S04]  /*37ad0*/  STL [R1+0x2240], R97 ;  /* 0x0022406101007387 */ /* 0x000fe80000100800 */
[----:B------:R-:W-:Y:S03]  /*37ae0*/  STL [R1+0x223c], R98 ;  /* 0x00223c6201007387 */ /* 0x000fe60000100800 */
[C---:B------:R-:W-:Y:S01]  /*37af0*/  HMMA.1688.F32.TF32 R12, R8.reuse, R150, R56 ;  /* 0x00000096080c723c */ /* 0x040fe20000081038 */
[----:B------:R-:W-:Y:S04]  /*37b00*/  STL [R1+0x2238], R99 ;  /* 0x0022386301007387 */ /* 0x000fe80000100800 */
[----:B------:R-:W-:Y:S04]  /*37b10*/  STL [R1+0x2254], R92 ;  /* 0x0022545c01007387 */ /* 0x000fe80000100800 */
[----:B------:R-:W-:Y:S04]  /*37b20*/  STL [R1+0x2250], R93 ;  /* 0x0022505d01007387 */ /* 0x000fe80000100800 */
[----:B------:R-:W-:Y:S01]  /*37b30*/  STL [R1+0x224c], R94 ;  /* 0x00224c5e01007387 */ /* 0x000fe20000100800 */
[C---:B------:R-:W-:Y:S03]  /*37b40*/  HMMA.1688.F32.TF32 R52, R8.reuse, R154, R52 ;  /* 0x0000009a0834723c */ /* 0x040fe60000081034 */
[----:B------:R-:W-:Y:S04]  /*37b50*/  STL [R1+0x2248], R95 ;  /* 0x0022485f01007387 */ /* 0x000fe80000100800 */
[----:B------:R-:W-:Y:S01]  /*37b60*/  STL [R1+0x2264], R88 ;  /* 0x0022645801007387 */ /* 0x000fe20000100800 */
[C---:B------:R-:W-:Y:S03]  /*37b70*/  HMMA.1688.F32.TF32 R48, R8.reuse, R158, R48 ;  /* 0x0000009e0830723c */ /* 0x040fe60000081030 */
[----:B------:R-:W-:Y:S04]  /*37b80*/  STL [R1+0x2260], R89 ;  /* 0x0022605901007387 */ /* 0x000fe80000100800 */
[----:B------:R-:W-:Y:S04]  /*37b90*/  STL [R1+0x225c], R90 ;  /* 0x00225c5a01007387 */ /* 0x000fe80000100800 */
[----:B------:R-:W-:Y:S04]  /*37ba0*/  STL [R1+0x2258], R91 ;  /* 0x0022585b01007387 */ /* 0x000fe80000100800 */
        /* <DEDUP_REMOVED lines=16> */
[----:B------:R-:W-:Y:S05]  /*37cb0*/  STL.64 [R1+0xbd8], R38 ;  /* 0x000bd82601007387 */ /* 0x000fea0000100a00 */
[----:B------:R-:W-:Y:S04]  /*37cc0*/  STL.64 [R1+0xc50], R12 ;  /* 0x000c500c01007387 */ /* 0x000fe80000100a00 */
[----:B------:R1:W-:Y:S02]  /*37cd0*/  STL.64 [R1+0xc58], R14 ;  /* 0x000c580e01007387 */ /* 0x0003e40000100a00 */
[C---:B-1----:R-:W-:Y:S08]  /*37ce0*/  HMMA.1688.F32.TF32 R12, R8.reuse, R186, R20 ;  /* 0x000000ba080c723c */ /* 0x042ff00000081014 */
[----:B------:R-:W-:Y:S01]  /*37cf0*/  HMMA.1688.F32.TF32 R8, R8, R190, R16 ;  /* 0x000000be0808723c */ /* 0x000fe20000081010 */
[----:B------:R1:W-:Y:S04]  /*37d00*/  STL.64 [R1+0xce0], R28 ;  /* 0x000ce01c01007387 */ /* 0x0003e80000100a00 */
[----:B------:R2:W-:Y:S04]  /*37d10*/  STL.64 [R1+0xce8], R30 ;  /* 0x000ce81e01007387 */ /* 0x0005e80000100a00 */
[----:B------:R3:W-:Y:S04]  /*37d20*/  STL.64 [R1+0xd60], R24 ;  /* 0x000d601801007387 */ /* 0x0007e80000100a00 */
[----:B------:R4:W-:Y:S04]  /*37d30*/  STL.64 [R1+0xd68], R26 ;  /* 0x000d681a01007387 */ /* 0x0009e80000100a00 */
[----:B------:R-:W4:Y:S04]  /*37d40*/  LDL.LU R36, [R1+0xc0] ;  /* 0x0000c00001247983 */ /* 0x000f280000300800 */
[----:B------:R-:W-:Y:S04]  /*37d50*/  STL.64 [R1+0xdf0], R12 ;  /* 0x000df00c01007387 */ /* 0x000fe80000100a00 */
[----:B------:R1:W-:Y:S04]  /*37d60*/  STL.64 [R1+0xdf8], R14 ;  /* 0x000df80e01007387 */ /* 0x0003e80000100a00 */
[----:B------:R-:W-:Y:S04]  /*37d70*/  STL.64 [R1+0xde0], R8 ;  /* 0x000de00801007387 */ /* 0x000fe80000100a00 */
[----:B------:R-:W-:Y:S04]  /*37d80*/  STL.64 [R1+0xde8], R10 ;  /* 0x000de80a01007387 */ /* 0x000fe80000100a00 */
        /* <DEDUP_REMOVED lines=33> */
[----:B--2---:R-:W2:Y:S04]  /*37fa0*/  LDL.LU R30, [R1+0xa8] ;  /* 0x0000a800011e7983 */ /* 0x004ea80000300800 */
        /* <DEDUP_REMOVED lines=13> */
[----:B------:R-:W-:Y:S04]  /*38080*/  LDS R8, [R0+UR10+0x6200] ;  /* 0x0062000a00087984 */ /* 0x000fe80008000800 */
[----:B------:R-:W-:Y:S04]  /*38090*/  LDS R10, [R0+UR10+0x7200] ;  /* 0x0072000a000a7984 */ /* 0x000fe80008000800 */
[----:B------:R-:W-:Y:S04]  /*380a0*/  LDS R9, [R181+UR10+0x6200] ;  /* 0x0062000ab5097984 */ /* 0x000fe80008000800 */
[----:B------:R-:W1:Y:S01]  /*380b0*/  LDS R11, [R181+UR10+0x7200] ;  /* 0x0072000ab50b7984 */ /* 0x000e620008000800 */
[C---:B------:R-:W-:Y:S08]  /*380c0*/  HMMA.1688.F32.TF32 R44, R68.reuse, R146, R44 ;  /* 0x00000092442c723c */ /* 0x040ff0000008102c */
[C---:B------:R-:W-:Y:S08]  /*380d0*/  HMMA.1688.F32.TF32 R56, R68.reuse, R134, R56 ;  /* 0x000000864438723c */ /* 0x040ff00000081038 */
[C---:B------:R-:W-:Y:S08]  /*380e0*/  HMMA.1688.F32.TF32 R60, R68.reuse, R130, R60 ;  /* 0x00000082443c723c */ /* 0x040ff0000008103c */
[C---:B------:R-:W-:Y:S11]  /*380f0*/  HMMA.1688.F32.TF32 R12, R68.reuse, R138, R52 ;  /* 0x0000008a440c723c */ /* 0x040ff60000081034 */
[----:B------:R-:W-:Y:S04]  /*38100*/  STL.64 [R1+0x940], R60 ;  /* 0x0009403c01007387 */ /* 0x000fe80000100a00 */
[----:B------:R-:W-:Y:S01]  /*38110*/  STL.64 [R1+0x948], R62 ;  /* 0x0009483e01007387 */ /* 0x000fe20000100a00 */
[C---:B------:R-:W-:Y:S03]  /*38120*/  HMMA.1688.F32.TF32 R48, R68.reuse, R142, R48 ;  /* 0x0000008e4430723c */ /* 0x040fe60000081030 */
[----:B------:R-:W-:Y:S04]  /*38130*/  STL.64 [R1+0x8e0], R56 ;  /* 0x0008e03801007387 */ /* 0x000fe80000100a00 */
[----:B------:R-:W-:Y:S04]  /*38140*/  STL.64 [R1+0x8e8], R58 ;  /* 0x0008e83a01007387 */ /* 0x000fe80000100a00 */
[----:B------:R-:W-:Y:S04]  /*38150*/  STL.64 [R1+0x890], R12 ;  /* 0x0008900c01007387 */ /* 0x000fe80000100a00 */
[----:B------:R1:W-:Y:S02]  /*38160*/  STL.64 [R1+0x898], R14 ;  /* 0x0008980e01007387 */ /* 0x0003e40000100a00 */
[C---:B-1----:R-:W-:Y:S02]  /*38170*/  HMMA.1688.F32.TF32 R12, R68.reuse, R150, R36 ;  /* 0x00000096440c723c */ /* 0x042fe40000081024 */
[----:B------:R-:W-:Y:S04]  /*38180*/  STL.64 [R1+0x830], R48 ;  /* 0x0008303001007387 */ /* 0x000fe80000100a00 */
[----:B------:R-:W-:Y:S04]  /*38190*/  STL.64 [R1+0x838], R50 ;  /* 0x0008383201007387 */ /* 0x000fe80000100a00 */
[----:B------:R-:W3:Y:S04]  /*381a0*/  LDL.LU R36, [R1+0x120] ;  /* 0x0001200001247983 */ /* 0x000ee80000300800 */
[----:B------:R-:W-:Y:S04]  /*381b0*/  STL.64 [R1+0xe0], R44 ;  /* 0x0000e02c01007387 */ /* 0x000fe80000100a00 */
[----:B------:R-:W-:Y:S04]  /*381c0*/  STL.64 [R1+0xe8], R46 ;  /* 0x0000e82e01007387 */ /* 0x000fe80000100a00 */
[----:B------:R-:W-:Y:S04]  /*381d0*/  STL.64 [R1+0x930], R12 ;  /* 0x0009300c01007387 */ /* 0x000fe80000100a00 */
[----:B------:R1:W-:Y:S04]  /*381e0*/  STL.64 [R1+0x938], R14 ;  /* 0x0009380e01007387 */ /* 0x0003e80000100a00 */
[----:B------:R-:W3:Y:S04]  /*381f0*/  LDL.LU R37, [R1+0x124] ;  /* 0x0001240001257983 */ /* 0x000ee80000300800 */
[----:B------:R-:W3:Y:S01]  /*38200*/  LDL.LU R38, [R1+0x128] ;  /* 0x0001280001267983 */ /* 0x000ee20000300800 */
[----:B-1----:R-:W-:Y:S03]  /*38210*/  HMMA.1688.F32.TF32 R12, R68, R154, R32 ;  /* 0x0000009a440c723c */ /* 0x002fe60000081020 */
[----:B------:R-:W3:Y:S04]  /*38220*/  LDL.LU R39, [R1+0x12c] ;  /* 0x00012c0001277983 */ /* 0x000ee80000300800 */
[----:B------:R-:W3:-:S12]  /*38230*/  LDL.LU R32, [R1+0x130] ;  /* 0x0001300001207983 */ /* 0x000ed80000300800 */
[----:B------:R-:W-:Y:S04]  /*38240*/  STL.64 [R1+0xa70], R12 ;  /* 0x000a700c01007387 */ /* 0x000fe80000100a00 */
[----:B------:R2:W-:Y:S04]  /*38250*/  STL.64 [R1+0xa78], R14 ;  /* 0x000a780e01007387 */ /* 0x0005e80000100a00 */
[----:B------:R-:W3:Y:S04]  /*38260*/  LDL.LU R33, [R1+0x134] ;  /* 0x0001340001217983 */ /* 0x000ee80000300800 */
[----:B------:R-:W3:Y:S01]  /*38270*/  LDL.LU R34, [R1+0x138] ;  /* 0x0001380001227983 */ /* 0x000ee20000300800 */
[----:B--2---:R-:W-:Y:S03]  /*38280*/  HMMA.1688.F32.TF32 R12, R68, R158, R28 ;  /* 0x0000009e440c723c */ /* 0x004fe6000008101c */
[----:B------:R-:W2:Y:S04]  /*38290*/  LDL.LU R35, [R1+0x13c] ;  /* 0x00013c0001237983 */ /* 0x000ea80000300800 */
[----:B------:R-:W2:-:S12]  /*382a0*/  LDL.LU R28, [R1+0x150] ;  /* 0x00015000011c7983 */ /* 0x000e980000300800 */
[----:B------:R-:W-:Y:S04]  /*382b0*/  STL.64 [R1+0xa80], R12 ;  /* 0x000a800c01007387 */ /* 0x000fe80000100a00 */
[----:B------:R3:W-:Y:S01]  /*382c0*/  STL.64 [R1+0xa88], R14 ;  /* 0x000a880e01007387 */ /* 0x0007e20000100a00 */
[C---:B----4-:R-:W-:Y:S03]  /*382d0*/  HMMA.1688.F32.TF32 R40, R68.reuse, R166, R40 ;  /* 0x000000a64428723c */ /* 0x050fe60000081028 */
[----:B------:R-:W4:Y:S04]  /*382e0*/  LDL.LU R29, [R1+0x154] ;  /* 0x00015400011d7983 */ /* 0x000f280000300800 */
[----:B------:R-:W4:Y:S01]  /*382f0*/  LDL.LU R30, [R1+0x158] ;  /* 0x00015800011e7983 */ /* 0x000f220000300800 */
[----:B---3--:R-:W-:Y:S03]  /*38300*/  HMMA.1688.F32.TF32 R12, R68, R162, R24 ;  /* 0x000000a2440c723c */ /* 0x008fe60000081018 */
[----:B------:R-:W4:Y:S04]  /*38310*/  LDL.LU R31, [R1+0x15c] ;  /* 0x00015c00011f7983 */ /* 0x000f280000300800 */
[----:B------:R-:W3:-:S12]  /*38320*/  LDL.LU R24, [R1+0x140] ;  /* 0x0001400001187983 */ /* 0x000ed80000300800 */
[----:B------:R-:W-:Y:S04]  /*38330*/  STL.64 [R1+0xc0], R12 ;  /* 0x0000c00c01007387 */ /* 0x000fe80000100a00 */
[----:B------:R1:W-:Y:S04]  /*38340*/  STL.64 [R1+0xc8], R14 ;  /* 0x0000c80e01007387 */ /* 0x0003e80000100a00 */
[----:B------:R-:W3:Y:S04]  /*38350*/  LDL.LU R25, [R1+0x144] ;  /* 0x0001440001197983 */ /* 0x000ee80000300800 */
[----:B------:R-:W3:Y:S01]  /*38360*/  LDL.LU R26, [R1+0x148] ;  /* 0x00014800011a7983 */ /* 0x000ee20000300800 */
[C---:B-1----:R-:W-:Y:S03]  /*38370*/  HMMA.1688.F32.TF32 R12, R68.reuse, R170, R20 ;  /* 0x000000aa440c723c */ /* 0x042fe60000081014 */
[----:B------:R-:W3:Y:S04]  /*38380*/  LDL.LU R27, [R1+0x14c] ;  /* 0x00014c00011b7983 */ /* 0x000ee80000300800 */
[----:B------:R1:W-:Y:S04]  /*38390*/  STL.64 [R1+0x90], R40 ;  /* 0x0000902801007387 */ /* 0x0003e80000100a00 */
[----:B------:R1:W-:Y:S04]  /*383a0*/  STL.64 [R1+0x98], R42 ;  /* 0x0000982a01007387 */ /* 0x0003e80000100a00 */
[----:B------:R-:W3:Y:S04]  /*383b0*/  LDL.LU R20, [R1+0x1000] ;  /* 0x0010000001147983 */ /* 0x000ee80000300800 */
[----:B------:R-:W-:Y:S04]  /*383c0*/  STL.64 [R1+0x70], R12 ;  /* 0x0000700c01007387 */ /* 0x000fe80000100a00 */
[----:B------:R-:W-:Y:S04]  /*383d0*/  STL.64 [R1+0x78], R14 ;  /* 0x0000780e01007387 */ /* 0x000fe80000100a00 */
[----:B------:R-:W3:Y:S04]  /*383e0*/  LDL.LU R21, [R1+0x1004] ;  /* 0x0010040001157983 */ /* 0x000ee80000300800 */
[----:B------:R-:W3:Y:S04]  /*383f0*/  LDL.LU R22, [R1+0x1008] ;  /* 0x0010080001167983 */ /* 0x000ee80000300800 */
[----:B------:R-:W3:Y:S01]  /*38400*/  LDL.LU R23, [R1+0x100c] ;  /* 0x00100c0001177983 */ /* 0x000ee20000300800 */
[C---:B------:R-:W-:Y:S03]  /*38410*/  HMMA.1688.F32.TF32 R84, R68.reuse, R174, R16 ;  /* 0x000000ae4454723c */ /* 0x040fe60000081010 */
[----:B------:R-:W3:Y:S04]  /*38420*/  LDL.LU R16, [R1+0xff0] ;  /* 0x000ff00001107983 */ /* 0x000ee80000300800 */
[----:B------:R-:W3:Y:S04]  /*38430*/  LDL.LU R17, [R1+0xff4] ;  /* 0x000ff40001117983 */ /* 0x000ee80000300800 */
[----:B------:R-:W3:Y:S04]  /*38440*/  LDL.LU R18, [R1+0xff8] ;  /* 0x000ff80001127983 */ /* 0x000ee80000300800 */
[----:B------:R-:W3:Y:S04]  /*38450*/  LDL.LU R19, [R1+0xffc] ;  /* 0x000ffc0001137983 */ /* 0x000ee80000300800 */
[----:B------:R-:W-:Y:S04]  /*38460*/  STL [R1+0x2274], R84 ;  /* 0x0022745401007387 */ /* 0x000fe80000100800 */
[----:B------:R-:W-:Y:S04]  /*38470*/  STL [R1+0x2270], R85 ;  /* 0x0022705501007387 */ /* 0x000fe80000100800 */
[----:B------:R-:W-:Y:S04]  /*38480*/  STL [R1+0x226c], R86 ;  /* 0x00226c5601007387 */ /* 0x000fe80000100800 */
[----:B------:R-:W-:Y:S01]  /*38490*/  STL [R1+0x2268], R87 ;  /* 0x0022685701007387 */ /* 0x000fe20000100800 */
[----:B------:R-:W-:-:S15]  /*384a0*/  HMMA.1688.F32.TF32 R80, R68, R178, R36 ;  /* 0x000000b24450723c */ /* 0x000fde0000081024 */
[----:B------:R-:W-:-:S04]  /*384b0*/  NOP ;  /* 0x0000000000007918 */ /* 0x000fc80000000000 */
[----:B------:R-:W-:Y:S01]  /*384c0*/  STL [R1+0x2284], R80 ;  /* 0x0022845001007387 */ /* 0x000fe20000100800 */
[C---:B--2---:R-:W-:Y:S03]  /*384d0*/  HMMA.1688.F32.TF32 R76, R68.reuse, R182, R32 ;  /* 0x000000b6444c723c */ /* 0x044fe60000081020 */
[----:B------:R-:W-:Y:S04]  /*384e0*/  STL [R1+0x2280], R81 ;  /* 0x0022805101007387 */ /* 0x000fe80000100800 */
[----:B------:R-:W-:Y:S04]  /*384f0*/  STL [R1+0x227c], R82 ;  /* 0x00227c5201007387 */ /* 0x000fe80000100800 */
[----:B------:R-:W-:Y:S08]  /*38500*/  STL [R1+0x2278], R83 ;  /* 0x0022785301007387 */ /* 0x000ff00000100800 */
[----:B------:R-:W-:Y:S01]  /*38510*/  STL [R1+0x2294], R76 ;  /* 0x0022944c01007387 */ /* 0x000fe20000100800 */
[C---:B----4-:R-:W-:Y:S03]  /*38520*/  HMMA.1688.F32.TF32 R72, R68.reuse, R186, R28 ;  /* 0x000000ba4448723c */ /* 0x050fe6000008101c */
[----:B------:R-:W-:Y:S04]  /*38530*/  STL [R1+0x2290], R77 ;  /* 0x0022904d01007387 */ /* 0x000fe80000100800 */
[----:B------:R-:W-:Y:S04]  /*38540*/  STL [R1+0x228c], R78 ;  /* 0x00228c4e01007387 */ /* 0x000fe80000100800 */
[----:B------:R-:W-:Y:S04]  /*38550*/  STL [R1+0x2288], R79 ;  /* 0x0022884f01007387 */ /* 0x000fe80000100800 */
[----:B------:R-:W-:Y:S04]  /*38560*/  LDS R28, [R176+UR10+0x6200] ;  /* 0x0062000ab01c7984 */ /* 0x000fe80008000800 */
[----:B------:R-:W-:Y:S01]  /*38570*/  LDS R30, [R176+UR10+0x7200] ;  /* 0x0072000ab01e7984 */ /* 0x000fe20008000800 */
[----:B---3--:R-:W-:Y:S03]  /*38580*/  HMMA.1688.F32.TF32 R68, R68, R190, R24 ;  /* 0x000000be4444723c */ /* 0x008fe60000081018 */
[----:B------:R-:W-:Y:S04]  /*38590*/  STL [R1+0x22a4], R72 ;  /* 0x0022a44801007387 */ /* 0x000fe80000100800 */
[----:B------:R-:W-:Y:S04]  /*385a0*/  STL [R1+0x22a0], R73 ;  /* 0x0022a04901007387 */ /* 0x000fe80000100800 */
[----:B------:R-:W-:Y:S04]  /*385b0*/  STL [R1+0x229c], R74 ;  /* 0x00229c4a01007387 */ /* 0x000fe80000100800 */
[----:B------:R-:W-:Y:S04]  /*385c0*/  STL [R1+0x2298], R75 ;  /* 0x0022984b01007387 */ /* 0x000fe80000100800 */
[----:B------:R-:W-:Y:S01]  /*385d0*/  LDS R29, [R177+UR10+0x6200] ;  /* 0x0062000ab11d7984 */ /* 0x000fe20008000800 */
[C---:B------:R-:W-:Y:S03]  /*385e0*/  HMMA.1688.F32.TF32 R64, R8.reuse, R130, R20 ;  /* 0x000000820840723c */ /* 0x040fe60000081014 */
[----:B------:R-:W-:Y:S04]  /*385f0*/  STL [R1+0x22b4], R68 ;  /* 0x0022b44401007387 */ /* 0x000fe80000100800 */
[----:B------:R-:W-:Y:S04]  /*38600*/  STL [R1+0x22b0], R69 ;  /* 0x0022b04501007387 */ /* 0x000fe80000100800 */
[----:B------:R-:W-:Y:S04]  /*38610*/  STL [R1+0x22ac], R70 ;  /* 0x0022ac4601007387 */ /* 0x000fe80000100800 */
[----:B------:R-:W-:Y:S01]  /*38620*/  STL [R1+0x22a8], R71 ;  /* 0x0022a84701007387 */ /* 0x000fe20000100800 */
[C---:B------:R-:W-:Y:S03]  /*38630*/  HMMA.1688.F32.TF32 R60, R8.reuse, R134, R16 ;  /* 0x00000086083c723c */ /* 0x040fe60000081010 */
[----:B------:R-:W2:Y:S04]  /*38640*/  LDS R31, [R177+UR10+0x7200] ;  /* 0x0072000ab11f7984 */ /* 0x000ea80008000800 */
[----:B------:R-:W-:Y:S04]  /*38650*/  STL [R1+0x22c4], R64 ;  /* 0x0022c44001007387 */ /* 0x000fe80000100800 */
[----:B------:R-:W-:Y:S04]  /*38660*/  STL [R1+0x22c0], R65 ;  /* 0x0022c04101007387 */ /* 0x000fe80000100800 */
[----:B------:R-:W-:Y:S04]  /*38670*/  STL [R1+0x22bc], R66 ;  /* 0x0022bc4201007387 */ /* 0x000fe80000100800 */
[----:B------:R-:W-:Y:S04]  /*38680*/  STL [R1+0x22b8], R67 ;  /* 0x0022b84301007387 */ /* 0x000fe80000100800 */
        /* <DEDUP_REMOVED lines=61> */
[C---:B---3--:R-:W-:Y:S11]  /*38a60*/  HMMA.1688.F32.TF32 R52, R8.reuse, R142, R52 ;  /* 0x0000008e0834723c */ /* 0x048ff60000081034 */
        /* <DEDUP_REMOVED lines=8> */
[----:B------:R1:W-:Y:S01]  /*38af0*/  STL [R1+0x22e8], R55 ;  /* 0x0022e83701007387 */ /* 0x0003e20000100800 */
[C---:B------:R-:W-:Y:S03]  /*38b00*/  HMMA.1688.F32.TF32 R236, R8.reuse, R150, R232 ;  /* 0x0000009608ec723c */ /* 0x040fe600000810e8 */
[----:B------:R-:W-:Y:S04]  /*38b10*/  STL [R1+0x2304], R48 ;  /* 0x0023043001007387 */ /* 0x000fe80000100800 */
[----:B------:R-:W-:Y:S04]  /*38b20*/  STL [R1+0x2300], R49 ;  /* 0x0023003101007387 */ /* 0x000fe80000100800 */
[----:B------:R-:W-:Y:S04]  /*38b30*/  STL [R1+0x22fc], R50 ;  /* 0x0022fc3201007387 */ /* 0x000fe80000100800 */
[----:B------:R2:W-:Y:S01]  /*38b40*/  STL [R1+0x22f8], R51 ;  /* 0x0022f83301007387 */ /* 0x0005e20000100800 */
[C---:B-1----:R-:W-:Y:S08]  /*38b50*/  HMMA.1688.F32.TF32 R52, R8.reuse, R154, R240 ;  /* 0x0000009a0834723c */ /* 0x042ff000000810f0 */
[C---:B--2---:R-:W-:Y:S08]  /*38b60*/  HMMA.1688.F32.TF32 R48, R8.reuse, R158, R244 ;  /* 0x0000009e0830723c */ /* 0x044ff000000810f4 */
[C---:B------:R-:W-:Y:S01]  /*38b70*/  HMMA.1688.F32.TF32 R12, R8.reuse, R162, R248 ;  /* 0x000000a2080c723c */ /* 0x040fe200000810f8 */
[----:B------:R-:W-:Y:S04]  /*38b80*/  STL [R1+0x2314], R236 ;  /* 0x002314ec01007387 */ /* 0x000fe80000100800 */
[----:B------:R-:W-:Y:S04]  /*38b90*/  STL [R1+0x2310], R237 ;  /* 0x002310ed01007387 */ /* 0x000fe80000100800 */
[----:B------:R-:W-:Y:S01]  /*38ba0*/  STL [R1+0x230c], R238 ;  /* 0x00230cee01007387 */ /* 0x000fe20000100800 */
[C---:B------:R-:W-:Y:S03]  /*38bb0*/  HMMA.1688.F32.TF32 R44, R8.reuse, R166, R44 ;  /* 0x000000a6082c723c */ /* 0x040fe6000008102c */
[----:B------:R-:W-:Y:S04]  /*38bc0*/  STL [R1+0x2308], R239 ;  /* 0x002308ef01007387 */ /* 0x000fe80000100800 */
        /* <DEDUP_REMOVED lines=24> */
[----:B------:R-:W-:Y:S04]  /*38d50*/  STL.64 [R1+0xdd8], R14 ;  /* 0x000dd80e01007387 */ /* 0x000fe80000100a00 */
[----:B------:R-:W-:Y:S04]  /*38d60*/  STL.64 [R1+0xdc0], R8 ;  /* 0x000dc00801007387 */ /* 0x000fe80000100a00 */
        /* <DEDUP_REMOVED lines=59> */
[----:B------:R-:W4:Y:S01]  /*39120*/  LDL.LU R23, [R1+0x25c] ;  /* 0x00025c0001177983 */ /* 0x000f220000300800 */
[----:B------:R-:W-:Y:S03]  /*39130*/  HMMA.1688.F32.TF32 R8, R28, R130, R16 ;  /* 0x000000821c08723c */ /* 0x000fe60000081010 */
[----:B------:R-:W4:-:S15]  /*39140*/  LDL.LU R16, [R1+0x240] ;  /* 0x0002400001107983 */ /* 0x000f1e0000300800 */
[----:B------:R-:W-:Y:S01]  /*39150*/  NOP ;  /* 0x0000000000007918 */ /* 0x000fe20000000000 */
[----:B------:R-:W-:Y:S04]  /*39160*/  STL.64 [R1+0x920], R8 ;  /* 0x0009200801007387 */ /* 0x000fe80000100a00 */
[----:B------:R1:W-:Y:S04]  /*39170*/  STL.64 [R1+0x928], R10 ;  /* 0x0009280a01007387 */ /* 0x0003e80000100a00 */
[----:B------:R-:W4:Y:S04]  /*39180*/  LDL.LU R17, [R1+0x244] ;  /* 0x0002440001117983 */ /* 0x000f280000300800 */
[----:B------:R-:W4:Y:S04]  /*39190*/  LDL.LU R18, [R1+0x248] ;  /* 0x0002480001127983 */ /* 0x000f280000300800 */
[----:B------:R-:W4:Y:S01]  /*391a0*/  LDL.LU R19, [R1+0x24c] ;  /* 0x00024c0001137983 */ /* 0x000f220000300800 */
[C---:B-1----:R-:W-:Y:S03]  /*391b0*/  HMMA.1688.F32.TF32 R8, R28.reuse, R134, R192 ;  /* 0x000000861c08723c */ /* 0x042fe600000810c0 */
[----:B------:R-:W-:Y:S04]  /*391c0*/  LDS R192, [R176+UR10+0x6280] ;  /* 0x0062800ab0c07984 */ /* 0x000fe80008000800 */
[----:B------:R-:W-:Y:S01]  /*391d0*/  LDS R194, [R176+UR10+0x7280] ;  /* 0x0072800ab0c27984 */ /* 0x000fe20008000800 */
[C---:B------:R-:W-:Y:S03]  /*391e0*/  HMMA.1688.F32.TF32 R48, R28.reuse, R138, R220 ;  /* 0x0000008a1c30723c */ /* 0x040fe600000810dc */
[----:B------:R-:W-:Y:S04]  /*391f0*/  LDS R193, [R177+UR10+0x6280] ;  /* 0x0062800ab1c17984 */ /* 0x000fe80008000800 */
[----:B------:R-:W1:Y:S01]  /*39200*/  LDS R195, [R177+UR10+0x7280] ;  /* 0x0072800ab1c37984 */ /* 0x000e620008000800 */
        /* <DEDUP_REMOVED lines=11> */
[C---:B-1----:R-:W-:Y:S08]  /*392c0*/  HMMA.1688.F32.TF32 R12, R28.reuse, R154, R240 ;  /* 0x0000009a1c0c723c */ /* 0x042ff000000810f0 */
[C---:B--2---:R-:W-:Y:S02]  /*392d0*/  HMMA.1688.F32.TF32 R8, R28.reuse, R158, R244 ;  /* 0x0000009e1c08723c */ /* 0x044fe400000810f4 */
        /* <DEDUP_REMOVED lines=8> */
[C---:B------:R-:W-:Y:S08]  /*39360*/  HMMA.1688.F32.TF32 R44, R28.reuse, R174, R36 ;  /* 0x000000ae1c2c723c */ /* 0x040ff00000081024 */
[C---:B-1----:R-:W-:Y:S08]  /*39370*/  HMMA.1688.F32.TF32 R8, R28.reuse, R170, R40 ;  /* 0x000000aa1c08723c */ /* 0x042ff00000081028 */
[C---:B------:R-:W-:Y:S01]  /*39380*/  HMMA.1688.F32.TF32 R40, R28.reuse, R178, R32 ;  /* 0x000000b21c28723c */ /* 0x040fe20000081020 */
[----:B------:R-:W-:Y:S07]  /*39390*/  STL.64 [R1+0x710], R48 ;  /* 0x0007103001007387 */ /* 0x000fee0000100a00 */
[C---:B---3--:R-:W-:Y:S01]  /*393a0*/  HMMA.1688.F32.TF32 R36, R28.reuse, R182, R24 ;  /* 0x000000b61c24723c */ /* 0x048fe20000081018 */
[----:B------:R-:W-:Y:S04]  /*393b0*/  STL.64 [R1+0x718], R50 ;  /* 0x0007183201007387 */ /* 0x000fe80000100a00 */
[----:B------:R-:W-:Y:S03]  /*393c0*/  STL.64 [R1+0x660], R12 ;  /* 0x0006600c01007387 */ /* 0x000fe60000100a00 */
[C---:B----4-:R-:W-:Y:S01]  /*393d0*/  HMMA.1688.F32.TF32 R32, R28.reuse, R186, R20 ;  /* 0x000000ba1c20723c */ /* 0x050fe20000081014 */
[----:B------:R1:W-:Y:S04]  /*393e0*/  STL.64 [R1+0x668], R14 ;  /* 0x0006680e01007387 */ /* 0x0003e80000100a00 */
[----:B------:R-:W-:Y:S04]  /*393f0*/  STL [R1+0x2324], R44 ;  /* 0x0023242c01007387 */ /* 0x000fe80000100800 */
[----:B------:R-:W-:Y:S04]  /*39400*/  STL.64 [R1+0x150], R8 ;  /* 0x0001500801007387 */ /* 0x000fe80000100a00 */
        /* <DEDUP_REMOVED lines=40> */
[----:B------:R-:W4:Y:S04]  /*39690*/  LDL.LU R19, [R1+0x10ec] ;  /* 0x0010ec0001137983 */ /* 0x000f280000300800 */
[----:B------:R-:W1:Y:S04]  /*396a0*/  LDL.LU R224, [R1+0x10d0] ;  /* 0x0010d00001e07983 */ /* 0x000e680000300800 */
[----:B------:R-:W1:Y:S04]  /*396b0*/  LDL.LU R225, [R1+0x10d4] ;  /* 0x0010d40001e17983 */ /* 0x000e680000300800 */
[----:B------:R-:W1:Y:S04]  /*396c0*/  LDL.LU R226, [R1+0x10d8] ;  /* 0x0010d80001e27983 */ /* 0x000e680000300800 */
[----:B------:R-:W1:Y:S04]  /*396d0*/  LDL.LU R227, [R1+0x10dc] ;  /* 0x0010dc0001e37983 */ /* 0x000e680000300800 */
        /* <DEDUP_REMOVED lines=17> */
[----:B------:R-:W-:Y:S04]  /*397f0*/  STL [R1+0x2368], R27 ;  /* 0x0023681b01007387 */ /* 0x000fe80000100800 */
[----:B------:R-:W-:Y:S04]  /*39800*/  STL [R1+0x2384], R20 ;  /* 0x0023841401007387 */ /* 0x000fe80000100800 */
[----:B------:R-:W-:Y:S01]  /*39810*/  STL [R1+0x2380], R21 ;  /* 0x0023801501007387 */ /* 0x000fe20000100800 */
[C---:B----4-:R-:W-:Y:S03]  /*39820*/  HMMA.1688.F32.TF32 R16, R196.reuse, R138, R16 ;  /* 0x0000008ac410723c */ /* 0x050fe60000081010 */
[----:B------:R-:W-:Y:S05]  /*39830*/  STL [R1+0x237c], R22 ;  /* 0x00237c1601007387 */ /* 0x000fea0000100800 */
[C---:B-1----:R-:W-:Y:S01]  /*39840*/  HMMA.1688.F32.TF32 R12, R196.reuse, R142, R224 ;  /* 0x0000008ec40c723c */ /* 0x042fe200000810e0 */
[----:B------:R-:W-:Y:S10]  /*39850*/  STL [R1+0x2378], R23 ;  /* 0x0023781701007387 */ /* 0x000ff40000100800 */
        /* <DEDUP_REMOVED lines=12> */
[----:B------:R1:W-:Y:S02]  /*39920*/  STL [R1+0x23a8], R11 ;  /* 0x0023a80b01007387 */ /* 0x0003e40000100800 */
[C---:B-1----:R-:W-:Y:S08]  /*39930*/  HMMA.1688.F32.TF32 R8, R196.reuse, R150, R232 ;  /* 0x00000096c408723c */ /* 0x042ff000000810e8 */
[C---:B------:R-:W-:Y:S08]  /*39940*/  HMMA.1688.F32.TF32 R16, R196.reuse, R154, R240 ;  /* 0x0000009ac410723c */ /* 0x040ff000000810f0 */
[C---:B------:R-:W-:Y:S03]  /*39950*/  HMMA.1688.F32.TF32 R12, R196.reuse, R158, R244 ;  /* 0x0000009ec40c723c */ /* 0x040fe600000810f4 */
[----:B------:R-:W-:Y:S04]  /*39960*/  STL.64 [R1+0x140], R8 ;  /* 0x0001400801007387 */ /* 0x000fe80000100a00 */
[----:B------:R1:W-:Y:S02]  /*39970*/  STL.64 [R1+0x148], R10 ;  /* 0x0001480a01007387 */ /* 0x0003e40000100a00 */
[C---:B-1----:R-:W-:Y:S02]  /*39980*/  HMMA.1688.F32.TF32 R8, R196.reuse, R162, R248 ;  /* 0x000000a2c408723c */ /* 0x042fe400000810f8 */
        /* <DEDUP_REMOVED lines=98> */
[----:B-1----:R-:W-:Y:S03]  /*39fb0*/  HMMA.1688.F32.TF32 R8, R196, R166, R248 ;  /* 0x000000a6c408723c */ /* 0x002fe600000810f8 */
[----:B------:R-:W4:-:S15]  /*39fc0*/  LDL.LU R248, [R1+0x1200] ;  /* 0x0012000001f87983 */ /* 0x000f1e0000300800 */
[----:B------:R-:W-:Y:S01]  /*39fd0*/  NOP ;  /* 0x0000000000007918 */ /* 0x000fe20000000000 */
[----:B------:R-:W-:Y:S04]  /*39fe0*/  STL.64 [R1+0xb30], R8 ;  /* 0x000b300801007387 */ /* 0x000fe80000100a00 */
[----:B------:R1:W-:Y:S04]  /*39ff0*/  STL.64 [R1+0xb38], R10 ;  /* 0x000b380a01007387 */ /* 0x0003e80000100a00 */
[----:B------:R-:W4:Y:S04]  /*3a000*/  LDL.LU R249, [R1+0x1204] ;  /* 0x0012040001f97983 */ /* 0x000f280000300800 */
[----:B------:R-:W4:Y:S04]  /*3a010*/  LDL.LU R250, [R1+0x1208] ;  /* 0x0012080001fa7983 */ /* 0x000f280000300800 */
[----:B------:R-:W4:Y:S01]  /*3a020*/  LDL.LU R251, [R1+0x120c] ;  /* 0x00120c0001fb7983 */ /* 0x000f220000300800 */
[C---:B--2---:R-:W-:Y:S08]  /*3a030*/  HMMA.1688.F32.TF32 R16, R196.reuse, R170, R84 ;  /* 0x000000aac410723c */ /* 0x044ff00000081054 */
        /* <DEDUP_REMOVED lines=10> */
[----:B---3--:R-:W-:Y:S01]  /*3a0e0*/  HMMA.1688.F32.TF32 R8, R196, R190, R104 ;  /* 0x000000bec408723c */ /* 0x008fe20000081068 */
[----:B------:R-:W-:Y:S04]  /*3a0f0*/  LDS R196, [R0+UR10+0x6300] ;  /* 0x0063000a00c47984 */ /* 0x000fe80008000800 */
[----:B------:R-:W-:Y:S04]  /*3a100*/  STL.64 [R1+0xd40], R16 ;  /* 0x000d401001007387 */ /* 0x000fe80000100a00 */
[----:B------:R-:W-:Y:S04]  /*3a110*/  STL.64 [R1+0xd48], R18 ;  /* 0x000d481201007387 */ /* 0x000fe80000100a00 */
        /* <DEDUP_REMOVED lines=26> */
[C---:B----4-:R-:W-:Y:S03]  /*3a2c0*/  HMMA.1688.F32.TF32 R16, R192.reuse, R158, R208 ;  /* 0x0000009ec010723c */ /* 0x050fe600000810d0 */
[----:B------:R-:W-:Y:S04]  /*3a2d0*/  STL.64 [R1+0xfd0], R8 ;  /* 0x000fd00801007387 */ /* 0x000fe80000100a00 */
[----:B------:R3:W-:Y:S01]  /*3a2e0*/  STL.64 [R1+0xfd8], R10 ;  /* 0x000fd80a01007387 */ /* 0x0007e20000100a00 */
[C---:B--2---:R-:W-:Y:S08]  /*3a2f0*/  HMMA.1688.F32.TF32 R12, R192.reuse, R162, R204 ;  /* 0x000000a2c00c723c */ /* 0x044ff000000810cc */
[C---:B---3--:R-:W-:Y:S03]  /*3a300*/  HMMA.1688.F32.TF32 R8, R192.reuse, R166, R200 ;  /* 0x000000a6c008723c */ /* 0x048fe600000810c8 */
        /* <DEDUP_REMOVED lines=27> */
[C---:B-1----:R-:W-:Y:S03]  /*3a4c0*/  HMMA.1688.F32.TF32 R204, R196.reuse, R130, R248 ;  /* 0x00000082c4cc723c */ /* 0x042fe600000810f8 */
        /* <DEDUP_REMOVED lines=63> */
[----:B------:R-:W-:Y:S04]  /*3a8c0*/  STL [R1+0x23b8], R207 ;  /* 0x0023b8cf01007387 */ /* 0x000fe80000100800 */
[----:B------:R-:W1:Y:S01]  /*3a8d0*/  LDS R195, [R177+UR10+0x7300] ;  /* 0x0073000ab1c37984 */ /* 0x000e620008000800 */
[C---:B--2---:R-:W-:Y:S08]  /*3a8e0*/  HMMA.1688.F32.TF32 R208, R196.reuse, R134, R208 ;  /* 0x00000086c4d0723c */ /* 0x044ff000000810d0 */
[C---:B---3--:R-:W-:Y:S11]  /*3a8f0*/  HMMA.1688.F32.TF32 R212, R196.reuse, R138, R212 ;  /* 0x0000008ac4d4723c */ /* 0x048ff600000810d4 */
        /* <DEDUP_REMOVED lines=10> */
[C---:B------:R-:W-:Y:S01]  /*3a9a0*/  HMMA.1688.F32.TF32 R12, R196.reuse, R150, R112 ;  /* 0x00000096c40c723c */ /* 0x040fe20000081070 */
[----:B------:R-:W-:Y:S04]  /*3a9b0*/  STL [R1+0x23d8], R215 ;  /* 0x0023d8d701007387 */ /* 0x000fe80000100800 */
        /* <DEDUP_REMOVED lines=9> */
[----:B------:R-:W-:Y:S04]  /*3aa50*/  STL.64 [R1+0x60], R12 ;  /* 0x0000600c01007387 */ /* 0x000fe80000100a00 */
[----:B------:R2:W-:Y:S04]  /*3aa60*/  STL.64 [R1+0x68], R14 ;  /* 0x0000680e01007387 */ /* 0x0005e80000100a00 */
[----:B------:R-:W-:Y:S04]  /*3aa70*/  STL.64 [R1+0x130], R8 ;  /* 0x0001300801007387 */ /* 0x000fe80000100a00 */
[----:B------:R3:W-:Y:S01]  /*3aa80*/  STL.64 [R1+0x138], R10 ;  /* 0x0001380a01007387 */ /* 0x0007e20000100a00 */
[C---:B--2---:R-:W-:Y:S08]  /*3aa90*/  HMMA.1688.F32.TF32 R12, R196.reuse, R162, R124 ;  /* 0x000000a2c40c723c */ /* 0x044ff0000008107c */
[C---:B---3--:R-:W-:Y:S01]  /*3aaa0*/  HMMA.1688.F32.TF32 R8, R196.reuse, R166, R200 ;  /* 0x000000a6c408723c */ /* 0x048fe200000810c8 */
[----:B------:R-:W-:Y:S04]  /*3aab0*/  STL.64 [R1+0x640], R16 ;  /* 0x0006401001007387 */ /* 0x000fe80000100a00 */
[----:B------:R2:W-:Y:S06]  /*3aac0*/  STL.64 [R1+0x648], R18 ;  /* 0x0006481201007387 */ /* 0x0005ec0000100a00 */
        /* <DEDUP_REMOVED lines=127> */
[----:B------:R-:W-:Y:S04]  /*3b2c0*/  LDS R196, [R0+UR10+0x6380] ;  /* 0x0063800a00c47984 */ /* 0x000fe80008000800 */
[----:B------:R-:W-:Y:S04]  /*3b2d0*/  LDS R198, [R0+UR10+0x7380] ;  /* 0x0073800a00c67984 */ /* 0x000fe80008000800 */
[----:B------:R-:W-:Y:S04]  /*3b2e0*/  LDS R197, [R181+UR10+0x6380] ;  /* 0x0063800ab5c57984 */ /* 0x000fe80008000800 */
[----:B------:R-:W1:Y:S02]  /*3b2f0*/  LDS R199, [R181+UR10+0x7380] ;  /* 0x0073800ab5c77984 */ /* 0x000e640008000800 */
[C---:B-1----:R-:W-:Y:S02]  /*3b300*/  HMMA.1688.F32.TF32 R8, R192.reuse, R130, R200 ;  /* 0x00000082c008723c */ /* 0x042fe400000810c8 */
[----:B------:R-:W-:Y:S04]  /*3b310*/  LDS R203, [R177+UR10+0x7380] ;  /* 0x0073800ab1cb7984 */ /* 0x000fe80008000800 */
[----:B------:R-:W-:Y:S02]  /*3b320*/  LDS R200, [R176+UR10+0x6380] ;  /* 0x0063800ab0c87984 */ /* 0x000fe40008000800 */
[C---:B--2---:R-:W-:Y:S02]  /*3b330*/  HMMA.1688.F32.TF32 R12, R192.reuse, R142, R60 ;  /* 0x0000008ec00c723c */ /* 0x044fe4000008103c */
[----:B------:R-:W-:Y:S04]  /*3b340*/  LDS R202, [R176+UR10+0x7380] ;  /* 0x0073800ab0ca7984 */ /* 0x000fe80008000800 */
[----:B------:R-:W1:Y:S05]  /*3b350*/  LDS R201, [R177+UR10+0x6380] ;  /* 0x0063800ab1c97984 */ /* 0x000e6a0008000800 */
[----:B------:R-:W-:Y:S04]  /*3b360*/  STL.64 [R1+0xea0], R8 ;  /* 0x000ea00801007387 */ /* 0x000fe80000100a00 */
[----:B------:R3:W-:Y:S02]  /*3b370*/  STL.64 [R1+0xea8], R10 ;  /* 0x000ea80a01007387 */ /* 0x0007e40000100a00 */
[C---:B---3--:R-:W-:Y:S08]  /*3b380*/  HMMA.1688.F32.TF32 R8, R192.reuse, R134, R52 ;  /* 0x00000086c008723c */ /* 0x048ff00000081034 */
[C---:B------:R-:W-:Y:S11]  /*3b390*/  HMMA.1688.F32.TF32 R16, R192.reuse, R138, R56 ;  /* 0x0000008ac010723c */ /* 0x040ff60000081038 */
[----:B------:R-:W-:Y:S04]  /*3b3a0*/  STL.64 [R1+0xe90], R8 ;  /* 0x000e900801007387 */ /* 0x000fe80000100a00 */
[----:B------:R2:W-:Y:S02]  /*3b3b0*/  STL.64 [R1+0xe98], R10 ;  /* 0x000e980a01007387 */ /* 0x0005e40000100a00 */
[C---:B--2---:R-:W-:Y:S02]  /*3b3c0*/  HMMA.1688.F32.TF32 R8, R192.reuse, R146, R64 ;  /* 0x00000092c008723c */ /* 0x044fe40000081040 */
[----:B------:R-:W-:Y:S04]  /*3b3d0*/  STL.64 [R1+0xe80], R16 ;  /* 0x000e801001007387 */ /* 0x000fe80000100a00 */
[----:B------:R4:W-:Y:S04]  /*3b3e0*/  STL.64 [R1+0xe88], R18 ;  /* 0x000e881201007387 */ /* 0x0009e80000100a00 */
[----:B------:R-:W-:Y:S04]  /*3b3f0*/  STL.64 [R1+0xe70], R12 ;  /* 0x000e700c01007387 */ /* 0x000fe80000100a00 */
[----:B------:R2:W-:Y:S01]  /*3b400*/  STL.64 [R1+0xe78], R14 ;  /* 0x000e780e01007387 */ /* 0x0005e20000100a00 */
[C---:B----4-:R-:W-:Y:S04]  /*3b410*/  HMMA.1688.F32.TF32 R16, R192.reuse, R150, R68 ;  /* 0x00000096c010723c */ /* 0x050fe80000081044 */
[----:B------:R-:W-:Y:S04]  /*3b420*/  STL.64 [R1+0xe60], R8 ;  /* 0x000e600801007387 */ /* 0x000fe80000100a00 */
[----:B------:R3:W-:Y:S01]  /*3b430*/  STL.64 [R1+0xe68], R10 ;  /* 0x000e680a01007387 */ /* 0x0007e20000100a00 */
[C---:B--2---:R-:W-:Y:S08]  /*3b440*/  HMMA.1688.F32.TF32 R12, R192.reuse, R154, R72 ;  /* 0x0000009ac00c723c */ /* 0x044ff00000081048 */
[C---:B---3--:R-:W-:Y:S02]  /*3b450*/  HMMA.1688.F32.TF32 R8, R192.reuse, R158, R76 ;  /* 0x0000009ec008723c */ /* 0x048fe4000008104c */
        /* <DEDUP_REMOVED lines=25> */
[----:B---3--:R-:W-:Y:S08]  /*3b5f0*/  HMMA.1688.F32.TF32 R12, R192, R190, R108 ;  /* 0x000000bec00c723c */ /* 0x008ff0000008106c */
        /* <DEDUP_REMOVED lines=29> */
[----:B------:R-:W-:Y:S01]  /*3b7d0*/  STL.64 [R1+0x128], R18 ;  /* 0x0001281201007387 */ /* 0x000fe20000100a00 */
[----:B------:R-:W-:-:S03]  /*3b7e0*/  IMAD.MOV.U32 R232, RZ, RZ, R152 ;  /* 0x000000ffffe87224 */ /* 0x000fc600078e0098 */
[----:B------:R-:W-:Y:S01]  /*3b7f0*/  STL.64 [R1+0x630], R12 ;  /* 0x0006300c01007387 */ /* 0x000fe20000100a00 */
[----:B------:R-:W-:-:S03]  /*3b800*/  IMAD.MOV.U32 R233, RZ, RZ, R4 ;  /* 0x000000ffffe97224 */ /* 0x000fc600078e0004 */
[----:B------:R2:W-:Y:S01]  /*3b810*/  STL.64 [R1+0x638], R14 ;  /* 0x0006380e01007387 */ /* 0x0005e20000100a00 */
[----:B------:R-:W-:-:S03]  /*3b820*/  IMAD.MOV.U32 R228, RZ, RZ, R5 ;  /* 0x000000ffffe47224 */ /* 0x000fc600078e0005 */
[----:B------:R-:W-:Y:S01]  /*3b830*/  STL.64 [R1+0x6e0], R8 ;  /* 0x0006e00801007387 */ /* 0x000fe20000100a00 */
[----:B------:R-:W-:-:S03]  /*3b840*/  IMAD.MOV.U32 R229, RZ, RZ, R2 ;  /* 0x000000ffffe57224 */ /* 0x000fc600078e0002 */
[----:B------:R3:W-:Y:S01]  /*3b850*/  STL.64 [R1+0x6e8], R10 ;  /* 0x0006e80a01007387 */ /* 0x0007e20000100a00 */
[----:B------:R-:W-:-:S03]  /*3b860*/  IMAD.MOV.U32 R224, RZ, RZ, R3 ;  /* 0x000000ffffe07224 */ /* 0x000fc600078e0003 */
[----:B------:R-:W4:Y:S04]  /*3b870*/  LDL.LU R152, [R1+0x2538] ;  /* 0x0025380001987983 */ /* 0x000f280000300800 */
[----:B------:R-:W2:Y:S04]  /*3b880*/  LDL.LU R4, [R1+0x2534] ;  /* 0x0025340001047983 */ /* 0x000ea80000300800 */
        /* <DEDUP_REMOVED lines=57> */
[----:B--2---:R-:W-:Y:S02]  /*3bc20*/  IMAD.MOV.U32 R119, RZ, RZ, R4 ;  /* 0x000000ffff777224 */ /* 0x004fe400078e0004 */
[----:B---3--:R-:W-:Y:S02]  /*3bc30*/  IMAD.MOV.U32 R118, RZ, RZ, R5 ;  /* 0x000000ffff767224 */ /* 0x008fe400078e0005 */
[----:B----4-:R-:W-:-:S02]  /*3bc40*/  IMAD.MOV.U32 R117, RZ, RZ, R2 ;  /* 0x000000ffff757224 */ /* 0x010fc400078e0002 */
[----:B------:R-:W-:Y:S02]  /*3bc50*/  IMAD.MOV.U32 R116, RZ, RZ, R3 ;  /* 0x000000ffff747224 */ /* 0x000fe400078e0003 */
[----:B------:R-:W2:Y:S04]  /*3bc60*/  LDL.LU R3, [R1+0x2524] ;  /* 0x0025240001037983 */ /* 0x000ea80000300800 */
[----:B------:R-:W3:Y:S04]  /*3bc70*/  LDL.LU R2, [R1+0x2520] ;  /* 0x0025200001027983 */ /* 0x000ee80000300800 */
[----:B------:R-:W4:Y:S04]  /*3bc80*/  LDL.LU R5, [R1+0x251c] ;  /* 0x00251c0001057983 */ /* 0x000f280000300800 */
[----:B------:R-:W2:Y:S01]  /*3bc90*/  LDL.LU R4, [R1+0x2518] ;  /* 0x0025180001047983 */ /* 0x000ea20000300800 */
[----:B-1----:R-:W-:Y:S08]  /*3bca0*/  HMMA.1688.F32.TF32 R36, R200, R146, R116 ;  /* 0x00000092c824723c */ /* 0x002ff00000081074 */
[C---:B------:R-:W-:Y:S08]  /*3bcb0*/  HMMA.1688.F32.TF32 R12, R196.reuse, R174, R80 ;  /* 0x000000aec40c723c */ /* 0x040ff00000081050 */
[C---:B------:R-:W-:Y:S08]  /*3bcc0*/  HMMA.1688.F32.TF32 R16, R196.reuse, R170, R76 ;  /* 0x000000aac410723c */ /* 0x040ff0000008104c */
[C---:B------:R-:W-:Y:S11]  /*3bcd0*/  HMMA.1688.F32.TF32 R8, R196.reuse, R178, R84 ;  /* 0x000000b2c408723c */ /* 0x040ff60000081054 */
        /* <DEDUP_REMOVED lines=8> */
[----:B-1----:R-:W-:Y:S03]  /*3bd60*/  HMMA.1688.F32.TF32 R8, R196, R190, R96 ;  /* 0x000000bec408723c */ /* 0x002fe60000081060 */
[----:B------:R-:W-:Y:S04]  /*3bd70*/  STL.64 [R1+0xc10], R16 ;  /* 0x000c101001007387 */ /* 0x000fe80000100a00 */
[----:B------:R1:W-:Y:S04]  /*3bd80*/  STL.64 [R1+0xc18], R18 ;  /* 0x000c181201007387 */ /* 0x0003e80000100a00 */
[----:B------:R-:W-:Y:S04]  /*3bd90*/  STL [R1+0x2410], R190 ;  /* 0x002410be01007387 */ /* 0x000fe80000100800 */
[----:B------:R-:W-:Y:S04]  /*3bda0*/  STL.64 [R1+0xca0], R12 ;  /* 0x000ca00c01007387 */ /* 0x000fe80000100a00 */
[----:B------:R1:W-:Y:S02]  /*3bdb0*/  STL.64 [R1+0xca8], R14 ;  /* 0x000ca80e01007387 */ /* 0x0003e40000100a00 */
[C---:B-1----:R-:W-:Y:S02]  /*3bdc0*/  HMMA.1688.F32.TF32 R16, R200.reuse, R130, R100 ;  /* 0x00000082c810723c */ /* 0x042fe40000081064 */
[----:B------:R-:W-:Y:S04]  /*3bdd0*/  STL [R1+0x240c], R191 ;  /* 0x00240cbf01007387 */ /* 0x000fe80000100800 */
[----:B------:R-:W-:Y:S04]  /*3bde0*/  STL.64 [R1+0xc90], R8 ;  /* 0x000c900801007387 */ /* 0x000fe80000100a00 */
[----:B------:R1:W-:Y:S01]  /*3bdf0*/  STL.64 [R1+0xc98], R10 ;  /* 0x000c980a01007387 */ /* 0x0003e20000100a00 */
[C---:B------:R-:W-:Y:S08]  /*3be00*/  HMMA.1688.F32.TF32 R12, R200.reuse, R138, R108 ;  /* 0x0000008ac80c723c */ /* 0x040ff0000008106c */
[----:B-1----:R-:W-:Y:S01]  /*3be10*/  HMMA.1688.F32.TF32 R8, R200, R134, R104 ;  /* 0x00000086c808723c */ /* 0x002fe20000081068 */
[----:B------:R-:W-:Y:S04]  /*3be20*/  STL.64 [R1+0x570], R16 ;  /* 0x0005701001007387 */ /* 0x000fe80000100a00 */
[----:B------:R-:W-:Y:S04]  /*3be30*/  STL.64 [R1+0x578], R18 ;  /* 0x0005781201007387 */ /* 0x000fe80000100a00 */
[----:B------:R-:W2:Y:S10]  /*3be40*/  LDL.LU.64 R26, [R1+0x1968] ;  /* 0x00196800011a7983 */ /* 0x000eb40000300a00 */
[----:B------:R1:W-:Y:S04]  /*3be50*/  STL.64 [R1+0x560], R8 ;  /* 0x0005600801007387 */ /* 0x0003e80000100a00 */
[----:B------:R-:W-:Y:S04]  /*3be60*/  STL.64 [R1+0x568], R10 ;  /* 0x0005680a01007387 */ /* 0x000fe80000100a00 */
[----:B-1----:R-:W4:Y:S04]  /*3be70*/  LDL.LU.64 R8, [R1+0x1960] ;  /* 0x0019600001087983 */ /* 0x002f280000300a00 */
[----:B------:R-:W-:Y:S04]  /*3be80*/  STL.64 [R1+0x550], R12 ;  /* 0x0005500c01007387 */ /* 0x000fe80000100a00 */
[----:B------:R1:W-:Y:S01]  /*3be90*/  STL.64 [R1+0x558], R14 ;  /* 0x0005580e01007387 */ /* 0x0003e20000100a00 */
[----:B------:R-:W-:-:S03]  /*3bea0*/  IMAD.MOV.U32 R124, RZ, RZ, R152 ;  /* 0x000000ffff7c7224 */ /* 0x000fc600078e0098 */
[----:B------:R-:W4:Y:S04]  /*3beb0*/  LDL.LU.64 R28, [R1+0x1958] ;  /* 0x00195800011c7983 */ /* 0x000f280000300a00 */
[----:B------:R-:W4:Y:S01]  /*3bec0*/  LDL.LU.64 R22, [R1+0x1950] ;  /* 0x0019500001167983 */ /* 0x000f220000300a00 */
[C---:B-1----:R-:W-:Y:S03]  /*3bed0*/  HMMA.1688.F32.TF32 R12, R200.reuse, R142, R112 ;  /* 0x0000008ec80c723c */ /* 0x042fe60000081070 */
[----:B------:R-:W4:Y:S04]  /*3bee0*/  LDL.LU.64 R20, [R1+0x1948] ;  /* 0x0019480001147983 */ /* 0x000f280000300a00 */
[----:B------:R-:W4:Y:S04]  /*3bef0*/  LDL.LU.64 R18, [R1+0x1940] ;  /* 0x0019400001127983 */ /* 0x000f280000300a00 */
[----:B------:R-:W4:Y:S01]  /*3bf00*/  LDL.LU.64 R16, [R1+0x1938] ;  /* 0x0019380001107983 */ /* 0x000f220000300a00 */
[C---:B------:R-:W-:Y:S07]  /*3bf10*/  HMMA.1688.F32.TF32 R32, R200.reuse, R150, R120 ;  /* 0x00000096c820723c */ /* 0x040fee0000081078 */
[----:B------:R-:W-:Y:S04]  /*3bf20*/  STL.64 [R1+0x540], R12 ;  /* 0x0005400c01007387 */ /* 0x000fe80000100a00 */
[----:B------:R1:W-:Y:S04]  /*3bf30*/  STL.64 [R1+0x548], R14 ;  /* 0x0005480e01007387 */ /* 0x0003e80000100a00 */
[----:B-1----:R-:W4:Y:S04]  /*3bf40*/  LDL.LU.64 R14, [R1+0x1930] ;  /* 0x00193000010e7983 */ /* 0x002f280000300a00 */
        /* <DEDUP_REMOVED lines=8> */
[----:B------:R1:W-:Y:S02]  /*3bfd0*/  STL.64 [R1+0xf08], R38 ;  /* 0x000f082601007387 */ /* 0x0003e40000100a00 */
[----:B-1----:R-:W-:Y:S02]  /*3bfe0*/  HMMA.1688.F32.TF32 R36, R200, R166, R232 ;  /* 0x000000a6c824723c */ /* 0x002fe400000810e8 */
[----:B------:R-:W-:Y:S04]  /*3bff0*/  STL.64 [R1+0xf70], R40 ;  /* 0x000f702801007387 */ /* 0x000fe80000100a00 */
[----:B------:R-:W-:Y:S04]  /*3c000*/  STL.64 [R1+0xf78], R42 ;  /* 0x000f782a01007387 */ /* 0x000fe80000100a00 */
[----:B------:R-:W4:Y:S04]  /*3c010*/  LDL.LU.64 R12, [R1+0x1928] ;  /* 0x00192800010c7983 */ /* 0x000f280000300a00 */
[----:B------:R-:W-:Y:S04]  /*3c020*/  STL.64 [R1+0xfb0], R32 ;  /* 0x000fb02001007387 */ /* 0x000fe80000100a00 */
[----:B------:R1:W-:Y:S04]  /*3c030*/  STL.64 [R1+0xfb8], R34 ;  /* 0x000fb82201007387 */ /* 0x0003e80000100a00 */
[----:B------:R-:W-:Y:S04]  /*3c040*/  STL.64 [R1+0xf90], R36 ;  /* 0x000f902401007387 */ /* 0x000fe80000100a00 */
[----:B------:R1:W-:Y:S04]  /*3c050*/  STL.64 [R1+0xf98], R38 ;  /* 0x000f982601007387 */ /* 0x0003e80000100a00 */
[----:B------:R-:W4:Y:S01]  /*3c060*/  LDL.LU.64 R10, [R1+0x1920] ;  /* 0x00192000010a7983 */ /* 0x000f220000300a00 */
[----:B------:R-:W-:-:S02]  /*3c070*/  IMAD.MOV.U32 R240, RZ, RZ, R144 ;  /* 0x000000fffff07224 */ /* 0x000fc400078e0090 */
[----:B------:R-:W-:Y:S02]  /*3c080*/  IMAD.MOV.U32 R241, RZ, RZ, R141 ;  /* 0x000000fffff17224 */ /* 0x000fe400078e008d */
[----:B------:R-:W-:Y:S02]  /*3c090*/  IMAD.MOV.U32 R242, RZ, RZ, R140 ;  /* 0x000000fffff27224 */ /* 0x000fe400078e008c */
[----:B------:R-:W-:-:S07]  /*3c0a0*/  IMAD.MOV.U32 R243, RZ, RZ, R137 ;  /* 0x000000fffff37224 */ /* 0x000fce00078e0089 */
[----:B-1----:R-:W-:Y:S01]  /*3c0b0*/  HMMA.1688.F32.TF32 R32, R200, R170, R240 ;  /* 0x000000aac820723c */ /* 0x002fe200000810f0 */
[----:B------:R-:W-:Y:S02]  /*3c0c0*/  IMAD.MOV.U32 R244, RZ, RZ, R173 ;  /* 0x000000fffff47224 */ /* 0x000fe400078e00ad */
[----:B------:R-:W-:Y:S02]  /*3c0d0*/  IMAD.MOV.U32 R245, RZ, RZ, R172 ;  /* 0x000000fffff57224 */ /* 0x000fe400078e00ac */
[----:B------:R-:W-:Y:S02]  /*3c0e0*/  IMAD.MOV.U32 R246, RZ, RZ, R169 ;  /* 0x000000fffff67224 */ /* 0x000fe400078e00a9 */
[----:B------:R-:W-:Y:S02]  /*3c0f0*/  IMAD.MOV.U32 R247, RZ, RZ, R168 ;  /* 0x000000fffff77224 */ /* 0x000fe400078e00a8 */
[----:B------:R-:W-:Y:S02]  /*3c100*/  IMAD.MOV.U32 R248, RZ, RZ, R136 ;  /* 0x000000fffff87224 */ /* 0x000fe400078e0088 */
[----:B------:R-:W-:-:S02]  /*3c110*/  IMAD.MOV.U32 R249, RZ, RZ, R133 ;  /* 0x000000fffff97224 */ /* 0x000fc400078e0085 */
[----:B------:R-:W-:Y:S02]  /*3c120*/  IMAD.MOV.U32 R250, RZ, RZ, R132 ;  /* 0x000000fffffa7224 */ /* 0x000fe400078e0084 */
[----:B------:R-:W-:Y:S01]  /*3c130*/  IMAD.MOV.U32 R251, RZ, RZ, R7 ;  /* 0x000000fffffb7224 */ /* 0x000fe200078e0007 */
[C---:B------:R-:W-:Y:S03]  /*3c140*/  HMMA.1688.F32.TF32 R36, R200.reuse, R174, R244 ;  /* 0x000000aec824723c */ /* 0x040fe600000810f4 */
[----:B------:R-:W-:Y:S04]  /*3c150*/  STL.64 [R1+0xf60], R32 ;  /* 0x000f602001007387 */ /* 0x000fe80000100a00 */
[----:B------:R1:W-:Y:S02]  /*3c160*/  STL.64 [R1+0xf68], R34 ;  /* 0x000f682201007387 */ /* 0x0003e40000100a00 */
[----:B-1----:R-:W-:Y:S10]  /*3c170*/  HMMA.1688.F32.TF32 R32, R200, R178, R248 ;  /* 0x000000b2c820723c */ /* 0x002ff400000810f8 */
[----:B------:R-:W-:Y:S04]  /*3c180*/  STL.64 [R1+0xfa0], R36 ;  /* 0x000fa02401007387 */ /* 0x000fe80000100a00 */
[----:B------:R-:W-:Y:S04]  /*3c190*/  STL.64 [R1+0xfa8], R38 ;  /* 0x000fa82601007387 */ /* 0x000fe80000100a00 */
[----:B------:R-:W4:Y:S04]  /*3c1a0*/  LDL.LU.64 R24, [R1+0x1918] ;  /* 0x0019180001187983 */ /* 0x000f280000300a00 */
[----:B------:R-:W-:Y:S04]  /*3c1b0*/  STL.64 [R1+0xf80], R32 ;  /* 0x000f802001007387 */ /* 0x000fe80000100a00 */
[----:B------:R1:W-:Y:S01]  /*3c1c0*/  STL.64 [R1+0xf88], R34 ;  /* 0x000f882201007387 */ /* 0x0003e20000100a00 */
[----:B------:R-:W-:Y:S01]  /*3c1d0*/  BAR.SYNC.DEFER_BLOCKING 0x0 ;  /* 0x0000000000007b1d */ /* 0x000fe20000010000 */
[----:B--2---:R-:W-:-:S05]  /*3c1e0*/  IADD3 R136, P0, PT, R26, R3, RZ ;  /* 0x000000031a887210 */ /* 0x004fca0007f1e0ff */
[----:B---3--:R-:W-:Y:S01]  /*3c1f0*/  IMAD.X R7, R27, 0x1, R2, P0 ;  /* 0x000000011b077824 */ /* 0x008fe200000e0602 */
[----:B----4-:R-:W-:-:S05]  /*3c200*/  IADD3 R137, P1, PT, R8, R3, RZ ;  /* 0x0000000308897210 */ /* 0x010fca0007f3e0ff */
[----:B------:R-:W-:Y:S02]  /*3c210*/  IMAD.X R130, R9, 0x1, R2, P1 ;  /* 0x0000000109827824 */ /* 0x000fe400008e0602 */
[----:B------:R-:W2:Y:S04]  /*3c220*/  LDL.LU.64 R8, [R1+0x1910] ;  /* 0x0019100001087983 */ /* 0x000ea80000300a00 */
[----:B------:R-:W3:Y:S01]  /*3c230*/  LDL.LU.64 R26, [R1+0x1908] ;  /* 0x00190800011a7983 */ /* 0x000ee20000300a00 */
[-C--:B------:R-:W-:Y:S02]  /*3c240*/  IADD3 R138, P0, PT, R28, R3.reuse, RZ ;  /* 0x000000031c8a7210 */ /* 0x080fe40007f1e0ff */
[----:B------:R-:W-:-:S03]  /*3c250*/  IADD3 R139, P1, PT, R22, R3, RZ ;  /* 0x00000003168b7210 */ /* 0x000fc60007f3e0ff */
[--C-:B------:R-:W-:Y:S01]  /*3c260*/  IMAD.X R131, R29, 0x1, R2.reuse, P0 ;  /* 0x000000011d837824 */ /* 0x100fe200000e0602 */
[----:B------:R-:W-:Y:S01]  /*3c270*/  IADD3 R140, P0, PT, R20, R3, RZ ;  /* 0x00000003148c7210 */ /* 0x000fe20007f1e0ff */
[----:B------:R-:W-:Y:S04]  /*3c280*/  STL.64 [R1+0x2500], R138 ;  /* 0x0025008a01007387 */ /* 0x000fe80000100a00 */
[----:B------:R-:W-:Y:S01]  /*3c290*/  STL.64 [R1+0x24f8], R136 ;  /* 0x0024f88801007387 */ /* 0x000fe20000100a00 */
[----:B------:R-:W-:-:S03]  /*3c2a0*/  IMAD.X R133, R21, 0x1, R2, P0 ;  /* 0x0000000115857824 */ /* 0x000fc600000e0602 */
[----:B------:R-:W4:Y:S01]  /*3c2b0*/  LDL.LU.64 R20, [R1+0x1900] ;  /* 0x0019000001147983 */ /* 0x000f220000300a00 */
[--C-:B------:R-:W-:Y:S01]  /*3c2c0*/  IMAD.X R132, R23, 0x1, R2.reuse, P1 ;  /* 0x0000000117847824 */ /* 0x100fe200008e0602 */
[-C--:B------:R-:W-:Y:S02]  /*3c2d0*/  IADD3 R141, P1, PT, R18, R3.reuse, RZ ;  /* 0x00000003128d7210 */ /* 0x080fe40007f3e0ff */
[-C--:B------:R-:W-:Y:S01]  /*3c2e0*/  IADD3 R142, P0, PT, R16, R3.reuse, RZ ;  /* 0x00000003108e7210 */ /* 0x080fe20007f1e0ff */
[----:B------:R-:W4:Y:S02]  /*3c2f0*/  LDL.LU.64 R22, [R1+0x18f8] ;  /* 0x0018f80001167983 */ /* 0x000f240000300a00 */
[--C-:B------:R-:W-:Y:S02]  /*3c300*/  IMAD.X R134, R19, 0x1, R2.reuse, P1 ;  /* 0x0000000113867824 */ /* 0x100fe400008e0602 */
[----:B------:R-:W-:Y:S01]  /*3c310*/  IMAD.X R135, R17, 0x1, R2, P0 ;  /* 0x0000000111877824 */ /* 0x000fe200000e0602 */
[----:B------:R-:W4:Y:S04]  /*3c320*/  LDL.LU.64 R18, [R1+0x18f0] ;  /* 0x0018f00001127983 */ /* 0x000f280000300a00 */
[----:B------:R-:W-:Y:S04]  /*3c330*/  STL.64 [R1+0x2510], R134 ;  /* 0x0025108601007387 */ /* 0x000fe80000100a00 */
[----:B------:R-:W-:Y:S04]  /*3c340*/  STL.64 [R1+0x2508], R132 ;  /* 0x0025088401007387 */ /* 0x000fe80000100a00 */
[----:B------:R-:W4:Y:S01]  /*3c350*/  LDL.LU.64 R16, [R1+0x18e8] ;  /* 0x0018e80001107983 */ /* 0x000f220000300a00 */
[----:B------:R-:W-:-:S05]  /*3c360*/  IADD3 R151, P1, PT, R14, R3, RZ ;  /* 0x000000030e977210 */ /* 0x000fca0007f3e0ff */
[----:B------:R-:W-:Y:S01]  /*3c370*/  IMAD.X R143, R15, 0x1, R2, P1 ;  /* 0x000000010f8f7824 */ /* 0x000fe200008e0602 */
[----:B------:R-:W-:-:S05]  /*3c380*/  IADD3 R152, P0, PT, R12, R3, RZ ;  /* 0x000000030c987210 */ /* 0x000fca0007f1e0ff */
[----:B------:R-:W-:Y:S01]  /*3c390*/  IMAD.X R144, R13, 0x1, R2, P0 ;  /* 0x000000010d907824 */ /* 0x000fe200000e0602 */
[----:B------:R-:W-:-:S05]  /*3c3a0*/  IADD3 R153, P1, PT, R10, R3, RZ ;  /* 0x000000030a997210 */ /* 0x000fca0007f3e0ff */
[----:B------:R-:W-:Y:S04]  /*3c3b0*/  STL.64 [R1+0x24d0], R152 ;  /* 0x0024d09801007387 */ /* 0x000fe80000100a00 */
[----:B------:R-:W4:Y:S01]  /*3c3c0*/  LDL.LU.64 R12, [R1+0x18e0] ;  /* 0x0018e000010c7983 */ /* 0x000f220000300a00 */
[----:B------:R-:W-:-:S03]  /*3c3d0*/  IMAD.X R145, R11, 0x1, R2, P1 ;  /* 0x000000010b917824 */ /* 0x000fc600008e0602 */
[----:B------:R-:W4:Y:S04]  /*3c3e0*/  LDL.LU.64 R10, [R1+0x18d8] ;  /* 0x0018d800010a7983 */ /* 0x000f280000300a00 */
[----:B------:R-:W4:Y:S04]  /*3c3f0*/  LDL.LU.64 R14, [R1+0x18d0] ;  /* 0x0018d000010e7983 */ /* 0x000f280000300a00 */
[----:B------:R-:W-:Y:S01]  /*3c400*/  STL.64 [R1+0x24d8], R144 ;  /* 0x0024d89001007387 */ /* 0x000fe20000100a00 */
[----:B------:R-:W-:-:S05]  /*3c410*/  IADD3 R154, P0, PT, R24, R3, RZ ;  /* 0x00000003189a7210 */ /* 0x000fca0007f1e0ff */
[----:B------:R-:W-:Y:S01]  /*3c420*/  IMAD.X R146, R25, 0x1, R2, P0 ;  /* 0x0000000119927824 */ /* 0x000fe200000e0602 */
[----:B--2---:R-:W-:-:S05]  /*3c430*/  IADD3 R155, P1, PT, R8, R3, RZ ;  /* 0x00000003089b7210 */ /* 0x004fca0007f3e0ff */
[----:B------:R-:W-:Y:S01]  /*3c440*/  STL.64 [R1+0x24e0], R154 ;  /* 0x0024e09a01007387 */ /* 0x000fe20000100a00 */
[----:B------:R-:W-:-:S03]  /*3c450*/  IMAD.X R147, R9, 0x1, R2, P1 ;  /* 0x0000000109937824 */ /* 0x000fc600008e0602 */
[----:B-1----:R-:W2:Y:S01]  /*3c460*/  LDL.LU.64 R34, [R1+0x18c8] ;  /* 0x0018c80001227983 */ /* 0x002ea20000300a00 */
[----:B---3--:R-:W-:-:S03]  /*3c470*/  IADD3 R156, P0, PT, R26, R3, RZ ;  /* 0x000000031a9c7210 */ /* 0x008fc60007f1e0ff */
[----:B------:R-:W3:Y:S04]  /*3c480*/  LDL.LU.64 R24, [R1+0x18c0] ;  /* 0x0018c00001187983 */ /* 0x000ee80000300a00 */
[----:B------:R-:W3:Y:S01]  /*3c490*/  LDL.LU.64 R8, [R1+0x18b8] ;  /* 0x0018b80001087983 */ /* 0x000ee20000300a00 */
[----:B----4-:R-:W-:-:S03]  /*3c4a0*/  IADD3 R157, P1, PT, R20, R3, RZ ;  /* 0x00000003149d7210 */ /* 0x010fc60007f3e0ff */
[----:B------:R-:W-:Y:S04]  /*3c4b0*/  STL.64 [R1+0x24e8], R146 ;  /* 0x0024e89201007387 */ /* 0x000fe80000100a00 */
[----:B------:R-:W-:Y:S01]  /*3c4c0*/  STL.64 [R1+0x24f0], R156 ;  /* 0x0024f09c01007387 */ /* 0x000fe20000100a00 */
[----:B------:R-:W-:-:S03]  /*3c4d0*/  IMAD.X R149, R21, 0x1, R2, P1 ;  /* 0x0000000115957824 */ /* 0x000fc600008e0602 */
[----:B------:R-:W4:Y:S01]  /*3c4e0*/  LDL.LU.64 R32, [R1+0x18b0] ;  /* 0x0018b00001207983 */ /* 0x000f220000300a00 */
[----:B------:R-:W-:-:S03]  /*3c4f0*/  IMAD.X R148, R27, 0x1, R2, P0 ;  /* 0x000000011b947824 */ /* 0x000fc600000e0602 */
[----:B------:R-:W4:Y:S01]  /*3c500*/  LDL.LU.64 R20, [R1+0x18a8] ;  /* 0x0018a80001147983 */ /* 0x000f220000300a00 */
[----:B------:R-:W-:-:S03]  /*3c510*/  IADD3 R158, P0, PT, R22, R3, RZ ;  /* 0x00000003169e7210 */ /* 0x000fc60007f1e0ff */
[----:B------:R-:W4:Y:S01]  /*3c520*/  LDL.LU.64 R30, [R1+0x18a0] ;  /* 0x0018a000011e7983 */ /* 0x000f220000300a00 */
[-C--:B------:R-:W-:Y:S01]  /*3c530*/  IADD3 R184, P1, PT, R18, R3.reuse, RZ ;  /* 0x0000000312b87210 */ /* 0x080fe20007f3e0ff */
[--C-:B------:R-:W-:Y:S02]  /*3c540*/  IMAD.X R150, R23, 0x1, R2.reuse, P0 ;  /* 0x0000000117967824 */ /* 0x100fe400000e0602 */
[----:B------:R-:W4:Y:S01]  /*3c550*/  LDL.LU.64 R22, [R1+0x1898] ;  /* 0x0018980001167983 */ /* 0x000f220000300a00 */
[----:B------:R-:W-:Y:S01]  /*3c560*/  IADD3 R185, P0, PT, R16, R3, RZ ;  /* 0x0000000310b97210 */ /* 0x000fe20007f1e0ff */
[----:B------:R-:W-:-:S04]  /*3c570*/  IMAD.X R173, R19, 0x1, R2, P1 ;  /* 0x0000000113ad7824 */ /* 0x000fc800008e0602 */
[----:B------:R-:W-:Y:S04]  /*3c580*/  STL.64 [R1+0x24c8], R184 ;  /* 0x0024c8b801007387 */ /* 0x000fe80000100a00 */
[----:B------:R-:W4:Y:S04]  /*3c590*/  LDL.LU.64 R28, [R1+0x1890] ;  /* 0x00189000011c7983 */ /* 0x000f280000300a00 */
[----:B------:R-:W4:Y:S04]  /*3c5a0*/  LDL.LU.64 R18, [R1+0x1888] ;  /* 0x0018880001127983 */ /* 0x000f280000300a00 */
[----:B------:R-:W4:Y:S01]  /*3c5b0*/  LDL.LU.64 R26, [R1+0x1880] ;  /* 0x00188000011a7983 */ /* 0x000f220000300a00 */
[----:B------:R-:W-:Y:S01]  /*3c5c0*/  IMAD.X R174, R17, 0x1, R2, P0 ;  /* 0x0000000111ae7824 */ /* 0x000fe200000e0602 */
[----:B------:R-:W-:-:S05]  /*3c5d0*/  IADD3 R188, P1, PT, R12, R3, RZ ;  /* 0x000000030cbc7210 */ /* 0x000fca0007f3e0ff */
[----:B------:R-:W-:Y:S01]  /*3c5e0*/  IMAD.X R175, R13, 0x1, R2, P1 ;  /* 0x000000010daf7824 */ /* 0x000fe200008e0602 */
[-C--:B------:R-:W-:Y:S01]  /*3c5f0*/  IADD3 R189, P0, PT, R10, R3.reuse, RZ ;  /* 0x000000030abd7210 */ /* 0x080fe20007f1e0ff */
[----:B------:R-:W4:Y:S01]  /*3c600*/  LDL.LU.64 R12, [R1+0x1878] ;  /* 0x00187800010c7983 */ /* 0x000f220000300a00 */
[----:B------:R-:W-:-:S03]  /*3c610*/  IADD3 R192, P1, PT, R14, R3, RZ ;  /* 0x000000030ec07210 */ /* 0x000fc60007f3e0ff */
[----:B------:R-:W4:Y:S01]  /*3c620*/  LDL.LU.64 R16, [R1+0x1870] ;  /* 0x0018700001107983 */ /* 0x000f220000300a00 */
[----:B------:R-:W-:-:S03]  /*3c630*/  IMAD.X R176, R11, 0x1, R2, P0 ;  /* 0x000000010bb07824 */ /* 0x000fc600000e0602 */
[----:B------:R-:W4:Y:S01]  /*3c640*/  LDL.LU.64 R10, [R1+0x17f0] ;  /* 0x0017f000010a7983 */ /* 0x000f220000300a00 */
[----:B------:R-:W-:-:S03]  /*3c650*/  IMAD.X R177, R15, 0x1, R2, P1 ;  /* 0x000000010fb17824 */ /* 0x000fc600008e0602 */
[----:B------:R-:W4:Y:S01]  /*3c660*/  LDL.LU.64 R14, [R1+0x1770] ;  /* 0x00177000010e7983 */ /* 0x000f220000300a00 */
[-C--:B--2---:R-:W-:Y:S02]  /*3c670*/  IADD3 R193, P0, PT, R34, R3.reuse, RZ ;  /* 0x0000000322c17210 */ /* 0x084fe40007f1e0ff */
[----:B---3--:R-:W-:-:S03]  /*3c680*/  IADD3 R194, P1, PT, R24, R3, RZ ;  /* 0x0000000318c27210 */ /* 0x008fc60007f3e0ff */
[--C-:B------:R-:W-:Y:S01]  /*3c690*/  IMAD.X R178, R35, 0x1, R2.reuse, P0 ;  /* 0x0000000123b27824 */ /* 0x100fe200000e0602 */
[-C--:B------:R-:W-:Y:S01]  /*3c6a0*/  IADD3 R195, P0, PT, R8, R3.reuse, RZ ;  /* 0x0000000308c37210 */ /* 0x080fe20007f1e0ff */
[--C-:B------:R-:W-:Y:S02]  /*3c6b0*/  IMAD.X R179, R25, 0x1, R2.reuse, P1 ;  /* 0x0000000119b37824 */ /* 0x100fe400008e0602 */
[----:B------:R-:W2:Y:S02]  /*3c6c0*/  LDL.LU.64 R24, [R1+0x16f0] ;  /* 0x0016f00001187983 */ /* 0x000ea40000300a00 */
[----:B------:R-:W-:Y:S01]  /*3c6d0*/  IMAD.X R180, R9, 0x1, R2, P0 ;  /* 0x0000000109b47824 */ /* 0x000fe200000e0602 */
[-C--:B----4-:R-:W-:Y:S02]  /*3c6e0*/  IADD3 R34, P1, PT, R32, R3.reuse, RZ ;  /* 0x0000000320227210 */ /* 0x090fe40007f3e0ff */
[----:B------:R-:W-:-:S03]  /*3c6f0*/  IADD3 R0, P0, PT, R20, R3, RZ ;  /* 0x0000000314007210 */ /* 0x000fc60007f1e0ff */
[----:B------:R-:W-:Y:S01]  /*3c700*/  STL [R1+0x4bc], R34 ;  /* 0x0004bc2201007387 */ /* 0x000fe20000100800 */
[--C-:B------:R-:W-:Y:S01]  /*3c710*/  IMAD.X R32, R33, 0x1, R2.reuse, P1 ;  /* 0x0000000121207824 */ /* 0x100fe200008e0602 */
[----:B------:R-:W-:Y:S02]  /*3c720*/  IADD3 R33, P1, PT, R30, R3, RZ ;  /* 0x000000031e217210 */ /* 0x000fe40007f3e0ff */
[----:B------:R-:W3:Y:S04]  /*3c730*/  LDL.LU.64 R8, [R1+0x1670] ;  /* 0x0016700001087983 */ /* 0x000ee80000300a00 */
[----:B------:R1:W-:Y:S04]  /*3c740*/  STL [R1+0x4c0], R0 ;  /* 0x0004c00001007387 */ /* 0x0003e80000100800 */
[----:B------:R4:W-:Y:S01]  /*3c750*/  STL [R1+0x484], R32 ;  /* 0x0004842001007387 */ /* 0x0009e20000100800 */
[----:B-1----:R-:W-:-:S03]  /*3c760*/  IMAD.X R0, R21, 0x1, R2, P0 ;  /* 0x0000000115007824 */ /* 0x002fc600000e0602 */
[----:B------:R-:W-:Y:S01]  /*3c770*/  STL [R1+0x4c4], R33 ;  /* 0x0004c42101007387 */ /* 0x000fe20000100800 */
[----:B----4-:R-:W-:-:S03]  /*3c780*/  IADD3 R32, P0, PT, R22, R3, RZ ;  /* 0x0000000316207210 */ /* 0x010fc60007f1e0ff */
[----:B------:R-:W4:Y:S04]  /*3c790*/  LDL.LU.64 R20, [R1+0x15f0] ;  /* 0x0015f00001147983 */ /* 0x000f280000300a00 */
[----:B------:R1:W-:Y:S01]  /*3c7a0*/  STL [R1+0x488], R0 ;  /* 0x0004880001007387 */ /* 0x0003e20000100800 */
[----:B------:R-:W-:-:S03]  /*3c7b0*/  IMAD.X R30, R23, 0x1, R2, P0 ;  /* 0x00000001171e7824 */ /* 0x000fc600000e0602 */
[----:B------:R-:W-:Y:S01]  /*3c7c0*/  STL [R1+0x4c8], R32 ;  /* 0x0004c82001007387 */ /* 0x000fe20000100800 */
[----:B-1----:R-:W-:Y:S02]  /*3c7d0*/  IADD3.X R0, PT, PT, R31, R2, RZ, P1, !PT ;  /* 0x000000021f007210 */ /* 0x002fe40000ffe4ff */
[----:B------:R-:W-:-:S03]  /*3c7e0*/  IADD3 R31, P1, PT, R28, R3, RZ ;  /* 0x000000031c1f7210 */ /* 0x000fc60007f3e0ff */
[----:B------:R1:W-:Y:S02]  /*3c7f0*/  STL [R1+0x48c], R0 ;  /* 0x00048c0001007387 */ /* 0x0003e40000100800 */
[----:B------:R-:W-:Y:S02]  /*3c800*/  IMAD.X R28, R29, 0x1, R2, P1 ;  /* 0x000000011d1c7824 */ /* 0x000fe400008e0602 */
[----:B------:R-:W-:Y:S01]  /*3c810*/  STL [R1+0x4cc], R31 ;  /* 0x0004cc1f01007387 */ /* 0x000fe20000100800 */
[----:B------:R-:W-:-:S03]  /*3c820*/  IADD3 R29, P1, PT, R26, R3, RZ ;  /* 0x000000031a1d7210 */ /* 0x000fc60007f3e0ff */
[----:B------:R-:W4:Y:S01]  /*3c830*/  LDL.LU.64 R22, [R1+0x1570] ;  /* 0x0015700001167983 */ /* 0x000f220000300a00 */
[----:B-1----:R-:W-:-:S03]  /*3c840*/  IADD3 R0, P0, PT, R18, R3, RZ ;  /* 0x0000000312007210 */ /* 0x002fc60007f1e0ff */
[----:B------:R-:W-:Y:S04]  /*3c850*/  STL [R1+0x490], R30 ;  /* 0x0004901e01007387 */ /* 0x000fe80000100800 */
[----:B------:R1:W-:Y:S04]  /*3c860*/  STL [R1+0x4d0], R0 ;  /* 0x0004d00001007387 */ /* 0x0003e80000100800 */
[----:B------:R-:W-:Y:S01]  /*3c870*/  STL [R1+0x494], R28 ;  /* 0x0004941c01007387 */ /* 0x000fe20000100800 */
[----:B-1----:R-:W-:-:S03]  /*3c880*/  IMAD.X R0, R19, 0x1, R2, P0 ;  /* 0x0000000113007824 */ /* 0x002fc600000e0602 */
[----:B------:R-:W-:Y:S04]  /*3c890*/  STL [R1+0x4d4], R29 ;  /* 0x0004d41d01007387 */ /* 0x000fe80000100800 */
[----:B------:R-:W4:Y:S04]  /*3c8a0*/  LDL.LU.64 R18, [R1+0x14e8] ;  /* 0x0014e80001127983 */ /* 0x000f280000300a00 */
[----:B------:R1:W-:Y:S02]  /*3c8b0*/  STL [R1+0x498], R0 ;  /* 0x0004980001007387 */ /* 0x0003e40000100800 */
[----:B-1----:R-:W-:Y:S01]  /*3c8c0*/  IMAD.X R0, R27, 0x1, R2, P1 ;  /* 0x000000011b007824 */ /* 0x002fe200008e0602 */
[----:B------:R-:W-:-:S02]  /*3c8d0*/  IADD3 R28, P0, PT, R12, R3, RZ ;  /* 0x000000030c1c7210 */ /* 0x000fc40007f1e0ff */
[----:B------:R-:W-:-:S03]  /*3c8e0*/  IADD3 R27, P1, PT, R16, R5, RZ ;  /* 0x00000005101b7210 */ /* 0x000fc60007f3e0ff */
[----:B------:R-:W-:Y:S01]  /*3c8f0*/  STL [R1+0x4d8], R28 ;  /* 0x0004d81c01007387 */ /* 0x000fe20000100800 */
[----:B------:R-:W-:-:S03]  /*3c900*/  IMAD.X R26, R13, 0x1, R2, P0 ;  /* 0x000000010d1a7824 */ /* 0x000fc600000e0602 */
[----:B------:R1:W-:Y:S01]  /*3c910*/  STL [R1+0x49c], R0 ;  /* 0x00049c0001007387 */ /* 0x0003e20000100800 */
[----:B------:R-:W-:-:S03]  /*3c920*/  IMAD.X R16, R17, 0x1, R4, P1 ;  /* 0x0000000111107824 */ /* 0x000fc600008e0604 */
[----:B------:R-:W-:Y:S04]  /*3c930*/  STL [R1+0x4dc], R27 ;  /* 0x0004dc1b01007387 */ /* 0x000fe80000100800 */
[----:B------:R-:W4:Y:S01]  /*3c940*/  LDL.LU.64 R12, [R1+0x1868] ;  /* 0x00186800010c7983 */ /* 0x000f220000300a00 */
[----:B-1----:R-:W-:-:S03]  /*3c950*/  IADD3 R0, P0, PT, R10, R5, RZ ;  /* 0x000000050a007210 */ /* 0x002fc60007f1e0ff */
[----:B------:R1:W-:Y:S04]  /*3c960*/  STL [R1+0x4a0], R26 ;  /* 0x0004a01a01007387 */ /* 0x0003e80000100800 */
[----:B------:R1:W-:Y:S04]  /*3c970*/  STL [R1+0x4ec], R0 ;  /* 0x0004ec0001007387 */ /* 0x0003e80000100800 */
[----:B------:R1:W-:Y:S02]  /*3c980*/  STL [R1+0x4a4], R16 ;  /* 0x0004a41001007387 */ /* 0x0003e40000100800 */
[-C--:B-1----:R-:W-:Y:S01]  /*3c990*/  IADD3 R26, P1, PT, R14, R5.reuse, RZ ;  /* 0x000000050e1a7210 */ /* 0x082fe20007f3e0ff */
[--C-:B------:R-:W-:Y:S01]  /*3c9a0*/  IMAD.X R0, R11, 0x1, R4.reuse, P0 ;  /* 0x000000010b007824 */ /* 0x100fe200000e0604 */
[----:B------:R-:W4:Y:S04]  /*3c9b0*/  LDL.LU.64 R16, [R1+0x17e8] ;  /* 0x0017e80001107983 */ /* 0x000f280000300a00 */
[----:B------:R-:W-:Y:S04]  /*3c9c0*/  STL [R1+0x4f8], R26 ;  /* 0x0004f81a01007387 */ /* 0x000fe80000100800 */
[----:B------:R-:W4:Y:S04]  /*3c9d0*/  LDL.LU.64 R10, [R1+0x1768] ;  /* 0x00176800010a7983 */ /* 0x000f280000300a00 */
[----:B------:R1:W-:Y:S02]  /*3c9e0*/  STL [R1+0x4b4], R0 ;  /* 0x0004b40001007387 */ /* 0x0003e40000100800 */
[----:B-1----:R-:W-:Y:S01]  /*3c9f0*/  IMAD.X R0, R15, 0x1, R4, P1 ;  /* 0x000000010f007824 */ /* 0x002fe200008e0604 */
[----:B--2---:R-:W-:-:S05]  /*3ca00*/  IADD3 R214, P0, PT, R24, R5, RZ ;  /* 0x0000000518d67210 */ /* 0x004fca0007f1e0ff */
[----:B------:R-:W-:Y:S01]  /*3ca10*/  STL [R1+0x2414], R214 ;  /* 0x002414d601007387 */ /* 0x000fe20000100800 */
[----:B------:R-:W-:-:S03]  /*3ca20*/  IMAD.X R213, R25, 0x1, R4, P0 ;  /* 0x0000000119d57824 */ /* 0x000fc600000e0604 */
[----:B------:R-:W2:Y:S04]  /*3ca30*/  LDL.LU.64 R14, [R1+0x16e8] ;  /* 0x0016e800010e7983 */ /* 0x000ea80000300a00 */
[----:B------:R1:W-:Y:S01]  /*3ca40*/  STL [R1+0x4e0], R0 ;  /* 0x0004e00001007387 */ /* 0x0003e20000100800 */
[----:B---3--:R-:W-:-:S05]  /*3ca50*/  IADD3 R30, P1, PT, R8, R5, RZ ;  /* 0x00000005081e7210 */ /* 0x008fca0007f3e0ff */
[----:B------:R-:W-:Y:S01]  /*3ca60*/  STL [R1+0x2418], R30 ;  /* 0x0024181e01007387 */ /* 0x000fe20000100800 */
[----:B------:R-:W-:-:S03]  /*3ca70*/  IMAD.X R29, R9, 0x1, R4, P1 ;  /* 0x00000001091d7824 */ /* 0x000fc600008e0604 */
[----:B------:R-:W3:Y:S04]  /*3ca80*/  LDL.LU.64 R24, [R1+0x1668] ;  /* 0x0016680001187983 */ /* 0x000ee80000300a00 */
[----:B------:R-:W-:Y:S01]  /*3ca90*/  STL [R1+0x241c], R213 ;  /* 0x00241cd501007387 */ /* 0x000fe20000100800 */
[----:B----4-:R-:W-:-:S05]  /*3caa0*/  IADD3 R58, P0, PT, R20, R5, RZ ;  /* 0x00000005143a7210 */ /* 0x010fca0007f1e0ff */
[----:B------:R-:W-:Y:S01]  /*3cab0*/  STL [R1+0x2420], R58 ;  /* 0x0024203a01007387 */ /* 0x000fe20000100800 */
[----:B------:R-:W-:-:S03]  /*3cac0*/  IMAD.X R57, R21, 0x1, R4, P0 ;  /* 0x0000000115397824 */ /* 0x000fc600000e0604 */
[----:B------:R-:W4:Y:S04]  /*3cad0*/  LDL.LU.64 R8, [R1+0x15e8] ;  /* 0x0015e80001087983 */ /* 0x000f280000300a00 */
[----:B------:R-:W-:Y:S01]  /*3cae0*/  STL [R1+0x2424], R29 ;  /* 0x0024241d01007387 */ /* 0x000fe20000100800 */
[----:B------:R-:W-:-:S05]  /*3caf0*/  IADD3 R90, P1, PT, R22, R5, RZ ;  /* 0x00000005165a7210 */ /* 0x000fca0007f3e0ff */
[----:B------:R-:W-:Y:S01]  /*3cb00*/  STL [R1+0x2428], R90 ;  /* 0x0024285a01007387 */ /* 0x000fe20000100800 */
[----:B------:R-:W-:-:S03]  /*3cb10*/  IMAD.X R89, R23, 0x1, R4, P1 ;  /* 0x0000000117597824 */ /* 0x000fc600008e0604 */
[----:B------:R-:W4:Y:S04]  /*3cb20*/  LDL.LU.64 R20, [R1+0x1568] ;  /* 0x0015680001147983 */ /* 0x000f280000300a00 */
[----:B------:R-:W-:Y:S01]  /*3cb30*/  STL [R1+0x242c], R57 ;  /* 0x00242c3901007387 */ /* 0x000fe20000100800 */
[----:B------:R-:W-:-:S05]  /*3cb40*/  IADD3 R122, P0, PT, R18, R5, RZ ;  /* 0x00000005127a7210 */ /* 0x000fca0007f1e0ff */
[----:B------:R-:W-:Y:S04]  /*3cb50*/  STL [R1+0x2430], R122 ;  /* 0x0024307a01007387 */ /* 0x000fe80000100800 */
[----:B------:R-:W4:Y:S01]  /*3cb60*/  LDL.LU.64 R22, [R1+0x14e0] ;  /* 0x0014e00001167983 */ /* 0x000f220000300a00 */
[----:B------:R-:W-:-:S03]  /*3cb70*/  IMAD.X R121, R19, 0x1, R4, P0 ;  /* 0x0000000113797824 */ /* 0x000fc600000e0604 */
[----:B------:R-:W-:Y:S04]  /*3cb80*/  STL [R1+0x2434], R89 ;  /* 0x0024345901007387 */ /* 0x000fe80000100800 */
[----:B------:R-:W4:Y:S01]  /*3cb90*/  LDL.LU.64 R18, [R1+0x1860] ;  /* 0x0018600001127983 */ /* 0x000f220000300a00 */
[----:B-1----:R-:W-:-:S05]  /*3cba0*/  IADD3 R0, P1, PT, R12, R5, RZ ;  /* 0x000000050c007210 */ /* 0x002fca0007f3e0ff */
[----:B------:R1:W-:Y:S04]  /*3cbb0*/  STL [R1+0x424], R0 ;  /* 0x0004240001007387 */ /* 0x0003e80000100800 */
[----:B------:R-:W-:Y:S01]  /*3cbc0*/  STL [R1+0x2438], R121 ;  /* 0x0024387901007387 */ /* 0x000fe20000100800 */
[----:B-1----:R-:W-:Y:S01]  /*3cbd0*/  IMAD.X R0, R13, 0x1, R4, P1 ;  /* 0x000000010d007824 */ /* 0x002fe200008e0604 */
[----:B------:R-:W-:-:S05]  /*3cbe0*/  IADD3 R27, P0, PT, R16, R5, RZ ;  /* 0x00000005101b7210 */ /* 0x000fca0007f1e0ff */
[----:B------:R-:W-:Y:S01]  /*3cbf0*/  STL [R1+0x430], R27 ;  /* 0x0004301b01007387 */ /* 0x000fe20000100800 */
[----:B------:R-:W-:-:S03]  /*3cc00*/  IADD3 R26, P1, PT, R10, R5, RZ ;  /* 0x000000050a1a7210 */ /* 0x000fc60007f3e0ff */
[----:B------:R-:W4:Y:S04]  /*3cc10*/  LDL.LU.64 R12, [R1+0x17e0] ;  /* 0x0017e000010c7983 */ /* 0x000f280000300a00 */
[----:B------:R1:W-:Y:S04]  /*3cc20*/  STL [R1+0x3f4], R0 ;  /* 0x0003f40001007387 */ /* 0x0003e80000100800 */
[----:B------:R-:W-:Y:S01]  /*3cc30*/  STL [R1+0x44c], R26 ;  /* 0x00044c1a01007387 */ /* 0x000fe20000100800 */
[----:B-1----:R-:W-:-:S03]  /*3cc40*/  IMAD.X R0, R17, 0x1, R4, P0 ;  /* 0x0000000111007824 */ /* 0x002fc600000e0604 */
        /* <DEDUP_REMOVED lines=19> */
[----:B------:R-:W-:Y:S01]  /*3cd80*/  IMAD.X R91, R21, 0x1, R4, P1 ;  /* 0x00000001155b7824 */ /* 0x000fe200008e0604 */
[----:B------:R-:W-:Y:S04]  /*3cd90*/  STL [R1+0x2450], R92 ;  /* 0x0024505c01007387 */ /* 0x000fe80000100800 */
[----:B------:R-:W4:Y:S04]  /*3cda0*/  LDL.LU.64 R8, [R1+0x1560] ;  /* 0x0015600001087983 */ /* 0x000f280000300a00 */
[----:B------:R-:W-:Y:S01]  /*3cdb0*/  STL [R1+0x2454], R59 ;  /* 0x0024543b01007387 */ /* 0x000fe20000100800 */
[----:B------:R-:W-:-:S05]  /*3cdc0*/  IADD3 R124, P0, PT, R22, R5, RZ ;  /* 0x00000005167c7210 */ /* 0x000fca0007f1e0ff */
[----:B------:R-:W-:Y:S01]  /*3cdd0*/  STL [R1+0x2458], R124 ;  /* 0x0024587c01007387 */ /* 0x000fe20000100800 */
[--C-:B------:R-:W-:Y:S01]  /*3cde0*/  IMAD.X R123, R23, 0x1, R4.reuse, P0 ;  /* 0x00000001177b7824 */ /* 0x100fe200000e0604 */
[-C--:B-1----:R-:W-:Y:S02]  /*3cdf0*/  IADD3 R0, P1, PT, R18, R5.reuse, RZ ;  /* 0x0000000512007210 */ /* 0x082fe40007f3e0ff */
[----:B------:R-:W-:Y:S04]  /*3ce00*/  STL [R1+0x245c], R91 ;  /* 0x00245c5b01007387 */ /* 0x000fe80000100800 */
[----:B------:R-:W4:Y:S04]  /*3ce10*/  LDL.LU.64 R20, [R1+0x14d8] ;  /* 0x0014d80001147983 */ /* 0x000f280000300a00 */
[----:B------:R1:W-:Y:S04]  /*3ce20*/  STL [R1+0x374], R0 ;  /* 0x0003740001007387 */ /* 0x0003e80000100800 */
[----:B------:R-:W-:Y:S04]  /*3ce30*/  STL [R1+0x2460], R123 ;  /* 0x0024607b01007387 */ /* 0x000fe80000100800 */
[----:B------:R-:W4:Y:S01]  /*3ce40*/  LDL.LU.64 R22, [R1+0x1858] ;  /* 0x0018580001167983 */ /* 0x000f220000300a00 */
[----:B-1----:R-:W-:Y:S01]  /*3ce50*/  IMAD.X R0, R19, 0x1, R4, P1 ;  /* 0x0000000113007824 */ /* 0x002fe200008e0604 */
[----:B------:R-:W-:-:S05]  /*3ce60*/  IADD3 R26, P0, PT, R12, R5, RZ ;  /* 0x000000050c1a7210 */ /* 0x000fca0007f1e0ff */
[----:B------:R-:W-:Y:S04]  /*3ce70*/  STL [R1+0x384], R26 ;  /* 0x0003841a01007387 */ /* 0x000fe80000100800 */
[----:B------:R-:W4:Y:S01]  /*3ce80*/  LDL.LU.64 R18, [R1+0x17d8] ;  /* 0x0017d80001127983 */ /* 0x000f220000300a00 */
[----:B------:R-:W-:-:S03]  /*3ce90*/  IADD3 R31, P1, PT, R16, R5, RZ ;  /* 0x00000005101f7210 */ /* 0x000fc60007f3e0ff */
[----:B------:R1:W-:Y:S04]  /*3cea0*/  STL [R1+0x358], R0 ;  /* 0x0003580001007387 */ /* 0x0003e80000100800 */
[----:B------:R-:W-:Y:S01]  /*3ceb0*/  STL [R1+0x2464], R31 ;  /* 0x0024641f01007387 */ /* 0x000fe20000100800 */
[----:B-1----:R-:W-:-:S03]  /*3cec0*/  IMAD.X R0, R13, 0x1, R4, P0 ;  /* 0x000000010d007824 */ /* 0x002fc600000e0604 */
[----:B------:R-:W4:Y:S01]  /*3ced0*/  LDL.LU.64 R12, [R1+0x1758] ;  /* 0x00175800010c7983 */ /* 0x000f220000300a00 */
[----:B------:R-:W-:-:S03]  /*3cee0*/  IMAD.X R92, R17, 0x1, R4, P1 ;  /* 0x00000001115c7824 */ /* 0x000fc600008e0604 */
[----:B------:R1:W-:Y:S01]  /*3cef0*/  STL [R1+0x37c], R0 ;  /* 0x00037c0001007387 */ /* 0x0003e20000100800 */
[----:B--2---:R-:W-:-:S05]  /*3cf00*/  IADD3 R210, P0, PT, R10, R5, RZ ;  /* 0x000000050ad27210 */ /* 0x004fca0007f1e0ff */
[----:B------:R-:W-:Y:S04]  /*3cf10*/  STL [R1+0x2468], R210 ;  /* 0x002468d201007387 */ /* 0x000fe80000100800 */
[----:B------:R-:W2:Y:S01]  /*3cf20*/  LDL.LU.64 R16, [R1+0x16d8] ;  /* 0x0016d80001107983 */ /* 0x000ea20000300a00 */
[----:B------:R-:W-:-:S03]  /*3cf30*/  IMAD.X R209, R11, 0x1, R4, P0 ;  /* 0x000000010bd17824 */ /* 0x000fc600000e0604 */
[----:B------:R-:W-:Y:S01]  /*3cf40*/  STL [R1+0x246c], R92 ;  /* 0x00246c5c01007387 */ /* 0x000fe20000100800 */
[----:B---3--:R-:W-:-:S05]  /*3cf50*/  IADD3 R34, P1, PT, R14, R5, RZ ;  /* 0x000000050e227210 */ /* 0x008fca0007f3e0ff */
[----:B------:R-:W-:Y:S01]  /*3cf60*/  STL [R1+0x2470], R34 ;  /* 0x0024702201007387 */ /* 0x000fe20000100800 */
[----:B------:R-:W-:-:S03]  /*3cf70*/  IMAD.X R33, R15, 0x1, R4, P1 ;  /* 0x000000010f217824 */ /* 0x000fc600008e0604 */
[----:B------:R-:W3:Y:S04]  /*3cf80*/  LDL.LU.64 R10, [R1+0x1658] ;  /* 0x00165800010a7983 */ /* 0x000ee80000300a00 */
[----:B------:R-:W-:Y:S01]  /*3cf90*/  STL [R1+0x2474], R209 ;  /* 0x002474d101007387 */ /* 0x000fe20000100800 */
[----:B----4-:R-:W-:-:S05]  /*3cfa0*/  IADD3 R62, P0, PT, R24, R5, RZ ;  /* 0x00000005183e7210 */ /* 0x010fca0007f1e0ff */
[----:B------:R-:W-:Y:S01]  /*3cfb0*/  IMAD.X R61, R25, 0x1, R4, P0 ;  /* 0x00000001193d7824 */ /* 0x000fe200000e0604 */
[----:B------:R-:W-:Y:S04]  /*3cfc0*/  STL [R1+0x2478], R62 ;  /* 0x0024783e01007387 */ /* 0x000fe80000100800 */
[----:B------:R-:W4:Y:S04]  /*3cfd0*/  LDL.LU.64 R14, [R1+0x15d8] ;  /* 0x0015d800010e7983 */ /* 0x000f280000300a00 */
[----:B------:R-:W-:Y:S01]  /*3cfe0*/  STL [R1+0x247c], R33 ;  /* 0x00247c2101007387 */ /* 0x000fe20000100800 */
[----:B------:R-:W-:-:S05]  /*3cff0*/  IADD3 R94, P1, PT, R8, R5, RZ ;  /* 0x00000005085e7210 */ /* 0x000fca0007f3e0ff */
[----:B------:R-:W-:Y:S01]  /*3d000*/  STL [R1+0x2480], R94 ;  /* 0x0024805e01007387 */ /* 0x000fe20000100800 */
[----:B------:R-:W-:-:S03]  /*3d010*/  IMAD.X R93, R9, 0x1, R4, P1 ;  /* 0x00000001095d7824 */ /* 0x000fc600008e0604 */
[----:B------:R-:W-:Y:S01]  /*3d020*/  STL [R1+0x2484], R61 ;  /* 0x0024843d01007387 */ /* 0x000fe20000100800 */
[----:B------:R-:W-:-:S05]  /*3d030*/  IADD3 R126, P0, PT, R20, R5, RZ ;  /* 0x00000005147e7210 */ /* 0x000fca0007f1e0ff */
[----:B------:R-:W-:Y:S01]  /*3d040*/  IMAD.X R125, R21, 0x1, R4, P0 ;  /* 0x00000001157d7824 */ /* 0x000fe200000e0604 */
[----:B------:R-:W-:Y:S04]  /*3d050*/  STL [R1+0x2488], R126 ;  /* 0x0024887e01007387 */ /* 0x000fe80000100800 */
[----:B------:R-:W4:Y:S01]  /*3d060*/  LDL.LU.64 R8, [R1+0x1558] ;  /* 0x0015580001087983 */ /* 0x000f220000300a00 */
[----:B-1----:R-:W-:-:S03]  /*3d070*/  IADD3 R0, P1, PT, R22, R5, RZ ;  /* 0x0000000516007210 */ /* 0x002fc60007f3e0ff */
[----:B------:R-:W-:Y:S04]  /*3d080*/  STL [R1+0x248c], R93 ;  /* 0x00248c5d01007387 */ /* 0x000fe80000100800 */
[----:B------:R-:W-:Y:S04]  /*3d090*/  STL [R1+0x2490], R125 ;  /* 0x0024907d01007387 */ /* 0x000fe80000100800 */
[----:B------:R1:W-:Y:S04]  /*3d0a0*/  STL [R1+0x314], R0 ;  /* 0x0003140001007387 */ /* 0x0003e80000100800 */
[----:B------:R-:W4:Y:S01]  /*3d0b0*/  LDL.LU.64 R20, [R1+0x14d0] ;  /* 0x0014d00001147983 */ /* 0x000f220000300a00 */
[----:B-1----:R-:W-:Y:S01]  /*3d0c0*/  IMAD.X R0, R23, 0x1, R4, P1 ;  /* 0x0000000117007824 */ /* 0x002fe200008e0604 */
[----:B------:R-:W-:-:S05]  /*3d0d0*/  IADD3 R24, P0, PT, R18, R5, RZ ;  /* 0x0000000512187210 */ /* 0x000fca0007f1e0ff */
[----:B------:R-:W-:Y:S01]  /*3d0e0*/  STL [R1+0x33c], R24 ;  /* 0x00033c1801007387 */ /* 0x000fe20000100800 */
[----:B------:R-:W-:-:S05]  /*3d0f0*/  IADD3 R215, P1, PT, R12, R5, RZ ;  /* 0x000000050cd77210 */ /* 0x000fca0007f3e0ff */
[----:B------:R-:W-:Y:S04]  /*3d100*/  STL [R1+0x2494], R215 ;  /* 0x002494d701007387 */ /* 0x000fe80000100800 */
[----:B------:R1:W-:Y:S04]  /*3d110*/  STL [R1+0x2fc], R0 ;  /* 0x0002fc0001007387 */ /* 0x0003e80000100800 */
[----:B------:R-:W4:Y:S01]  /*3d120*/  LDL.LU.64 R26, [R1+0x1850] ;  /* 0x00185000011a7983 */ /* 0x000f220000300a00 */
[--C-:B-1----:R-:W-:Y:S02]  /*3d130*/  IMAD.X R0, R19, 0x1, R4.reuse, P0 ;  /* 0x0000000113007824 */ /* 0x102fe400000e0604 */
[----:B------:R-:W-:-:S03]  /*3d140*/  IMAD.X R60, R13, 0x1, R4, P1 ;  /* 0x000000010d3c7824 */ /* 0x000fc600008e0604 */
[----:B------:R1:W-:Y:S01]  /*3d150*/  STL [R1+0x330], R0 ;  /* 0x0003300001007387 */ /* 0x0003e20000100800 */
[----:B--2---:R-:W-:-:S05]  /*3d160*/  IADD3 R204, P0, PT, R16, R5, RZ ;  /* 0x0000000510cc7210 */ /* 0x004fca0007f1e0ff */
[----:B------:R-:W-:Y:S04]  /*3d170*/  STL [R1+0x2498], R204 ;  /* 0x002498cc01007387 */ /* 0x000fe80000100800 */
[----:B------:R-:W2:Y:S04]  /*3d180*/  LDL.LU.64 R12, [R1+0x17d0] ;  /* 0x0017d000010c7983 */ /* 0x000ea80000300a00 */
[----:B------:R-:W2:Y:S01]  /*3d190*/  LDL.LU.64 R30, [R1+0x1750] ;  /* 0x00175000011e7983 */ /* 0x000ea20000300a00 */
[----:B------:R-:W-:-:S03]  /*3d1a0*/  IMAD.X R211, R17, 0x1, R4, P0 ;  /* 0x0000000111d37824 */ /* 0x000fc600000e0604 */
[----:B------:R-:W-:Y:S01]  /*3d1b0*/  STL [R1+0x249c], R60 ;  /* 0x00249c3c01007387 */ /* 0x000fe20000100800 */
[----:B---3--:R-:W-:-:S05]  /*3d1c0*/  IADD3 R36, P1, PT, R10, R5, RZ ;  /* 0x000000050a247210 */ /* 0x008fca0007f3e0ff */
[----:B------:R-:W-:Y:S04]  /*3d1d0*/  STL [R1+0x24a0], R36 ;  /* 0x0024a02401007387 */ /* 0x000fe80000100800 */
[----:B------:R-:W3:Y:S04]  /*3d1e0*/  LDL.LU.64 R18, [R1+0x16d0] ;  /* 0x0016d00001127983 */ /* 0x000ee80000300a00 */
[----:B------:R-:W3:Y:S01]  /*3d1f0*/  LDL.LU.64 R16, [R1+0x1650] ;  /* 0x0016500001107983 */ /* 0x000ee20000300a00 */
[----:B------:R-:W-:Y:S01]  /*3d200*/  IMAD.X R35, R11, 0x1, R4, P1 ;  /* 0x000000010b237824 */ /* 0x000fe200008e0604 */
[----:B----4-:R-:W-:-:S02]  /*3d210*/  IADD3 R64, P0, PT, R14, R5, RZ ;  /* 0x000000050e407210 */ /* 0x010fc40007f1e0ff */
[----:B------:R-:W-:Y:S04]  /*3d220*/  STL [R1+0x24a4], R211 ;  /* 0x0024a4d301007387 */ /* 0x000fe80000100800 */
[----:B------:R-:W-:Y:S04]  /*3d230*/  STL [R1+0x24a8], R64 ;  /* 0x0024a84001007387 */ /* 0x000fe80000100800 */
[----:B------:R-:W4:Y:S01]  /*3d240*/  LDL.LU.64 R10, [R1+0x15d0] ;  /* 0x0015d000010a7983 */ /* 0x000f220000300a00 */
[----:B------:R-:W-:-:S03]  /*3d250*/  IMAD.X R63, R15, 0x1, R4, P0 ;  /* 0x000000010f3f7824 */ /* 0x000fc600000e0604 */
[----:B------:R-:W4:Y:S04]  /*3d260*/  LDL.LU.64 R28, [R1+0x1550] ;  /* 0x00155000011c7983 */ /* 0x000f280000300a00 */
[----:B------:R-:W-:Y:S01]  /*3d270*/  STL [R1+0x24ac], R35 ;  /* 0x0024ac2301007387 */ /* 0x000fe20000100800 */
[----:B------:R-:W-:-:S05]  /*3d280*/  IADD3 R96, P1, PT, R8, R5, RZ ;  /* 0x0000000508607210 */ /* 0x000fca0007f3e0ff */
[----:B------:R-:W-:Y:S01]  /*3d290*/  STL [R1+0x24b0], R96 ;  /* 0x0024b06001007387 */ /* 0x000fe20000100800 */
[----:B------:R-:W-:-:S03]  /*3d2a0*/  IMAD.X R95, R9, 0x1, R4, P1 ;  /* 0x00000001095f7824 */ /* 0x000fc600008e0604 */
[----:B------:R-:W4:Y:S04]  /*3d2b0*/  LDL.LU.64 R22, [R1+0x14c8] ;  /* 0x0014c80001167983 */ /* 0x000f280000300a00 */
[----:B------:R-:W4:Y:S01]  /*3d2c0*/  LDL.LU.64 R14, [R1+0x1848] ;  /* 0x00184800010e7983 */ /* 0x000f220000300a00 */
[----:B------:R-:W-:-:S03]  /*3d2d0*/  IADD3 R224, P0, PT, R20, R5, RZ ;  /* 0x0000000514e07210 */ /* 0x000fc60007f1e0ff */
[----:B------:R-:W-:Y:S04]  /*3d2e0*/  STL [R1+0x24b4], R63 ;  /* 0x0024b43f01007387 */ /* 0x000fe80000100800 */
[----:B------:R-:W-:Y:S01]  /*3d2f0*/  STL [R1+0x24b8], R224 ;  /* 0x0024b8e001007387 */ /* 0x000fe20000100800 */
[----:B------:R-:W-:-:S03]  /*3d300*/  IMAD.X R127, R21, 0x1, R4, P0 ;  /* 0x00000001157f7824 */ /* 0x000fc600000e0604 */
[----:B------:R-:W4:Y:S04]  /*3d310*/  LDL.LU.64 R8, [R1+0x17c8] ;  /* 0x0017c80001087983 */ /* 0x000f280000300a00 */
[----:B------:R-:W-:Y:S04]  /*3d320*/  STL [R1+0x24bc], R95 ;  /* 0x0024bc5f01007387 */ /* 0x000fe80000100800 */
[----:B------:R-:W4:Y:S01]  /*3d330*/  LDL.LU.64 R20, [R1+0x1748] ;  /* 0x0017480001147983 */ /* 0x000f220000300a00 */
[----:B-1----:R-:W-:-:S05]  /*3d340*/  IADD3 R0, P1, PT, R26, R5, RZ ;  /* 0x000000051a007210 */ /* 0x002fca0007f3e0ff */
[----:B------:R-:W-:Y:S04]  /*3d350*/  STL [R1+0x2bc], R0 ;  /* 0x0002bc0001007387 */ /* 0x000fe80000100800 */
[----:B------:R-:W4:Y:S04]  /*3d360*/  LDL.LU.64 R24, [R1+0x16c8] ;  /* 0x0016c80001187983 */ /* 0x000f280000300a00 */
[----:B------:R1:W-:Y:S02]  /*3d370*/  STL [R1+0x24c0], R127 ;  /* 0x0024c07f01007387 */ /* 0x0003e40000100800 */
[----:B-1----:R-:W-:-:S02]  /*3d380*/  IMAD.X R127, R27, 0x1, R4, P1 ;  /* 0x000000011b7f7824 */ /* 0x002fc400008e0604 */
[----:B------:R-:W4:Y:S01]  /*3d390*/  LDL.LU.64 R26, [R1+0x1648] ;  /* 0x00164800011a7983 */ /* 0x000f220000300a00 */
[-C--:B--2---:R-:W-:Y:S02]  /*3d3a0*/  IADD3 R36, P0, PT, R12, R5.reuse, RZ ;  /* 0x000000050c247210 */ /* 0x084fe40007f1e0ff */
[----:B------:R-:W-:-:S03]  /*3d3b0*/  IADD3 R208, P1, PT, R30, R5, RZ ;  /* 0x000000051ed07210 */ /* 0x000fc60007f3e0ff */
[--C-:B------:R-:W-:Y:S02]  /*3d3c0*/  IMAD.X R211, R13, 0x1, R4.reuse, P0 ;  /* 0x000000010dd37824 */ /* 0x100fe400000e0604 */
[----:B------:R-:W2:Y:S01]  /*3d3d0*/  LDL.LU.64 R12, [R1+0x15c8] ;  /* 0x0015c800010c7983 */ /* 0x000ea20000300a00 */
[----:B------:R-:W-:-:S03]  /*3d3e0*/  IMAD.X R32, R31, 0x1, R4, P1 ;  /* 0x000000011f207824 */ /* 0x000fc600008e0604 */
[----:B------:R-:W2:Y:S01]  /*3d3f0*/  LDL.LU.64 R34, [R1+0x1548] ;  /* 0x0015480001227983 */ /* 0x000ea20000300a00 */
[-C--:B---3--:R-:W-:Y:S02]  /*3d400*/  IADD3 R206, P0, PT, R18, R5.reuse, RZ ;  /* 0x0000000512ce7210 */ /* 0x088fe40007f1e0ff */
[----:B------:R-:W-:-:S03]  /*3d410*/  IADD3 R38, P1, PT, R16, R5, RZ ;  /* 0x0000000510267210 */ /* 0x000fc60007f3e0ff */
[--C-:B------:R-:W-:Y:S02]  /*3d420*/  IMAD.X R205, R19, 0x1, R4.reuse, P0 ;  /* 0x0000000113cd7824 */ /* 0x100fe400000e0604 */
[----:B------:R-:W3:Y:S01]  /*3d430*/  LDL.LU.64 R18, [R1+0x14c0] ;  /* 0x0014c00001127983 */ /* 0x000ee20000300a00 */
[----:B------:R-:W-:-:S03]  /*3d440*/  IMAD.X R37, R17, 0x1, R4, P1 ;  /* 0x0000000111257824 */ /* 0x000fc600008e0604 */
[----:B------:R-:W3:Y:S01]  /*3d450*/  LDL.LU.64 R16, [R1+0x1840] ;  /* 0x0018400001107983 */ /* 0x000ee20000300a00 */
[-C--:B----4-:R-:W-:Y:S02]  /*3d460*/  IADD3 R66, P0, PT, R10, R5.reuse, RZ ;  /* 0x000000050a427210 */ /* 0x090fe40007f1e0ff */
[----:B------:R-:W-:-:S03]  /*3d470*/  IADD3 R98, P1, PT, R28, R5, RZ ;  /* 0x000000051c627210 */ /* 0x000fc60007f3e0ff */
[--C-:B------:R-:W-:Y:S02]  /*3d480*/  IMAD.X R65, R11, 0x1, R4.reuse, P0 ;  /* 0x000000010b417824 */ /* 0x100fe400000e0604 */
[----:B------:R-:W4:Y:S01]  /*3d490*/  LDL.LU.64 R10, [R1+0x17c0] ;  /* 0x0017c000010a7983 */ /* 0x000f220000300a00 */
[----:B------:R-:W-:-:S03]  /*3d4a0*/  IMAD.X R97, R29, 0x1, R4, P1 ;  /* 0x000000011d617824 */ /* 0x000fc600008e0604 */
[----:B------:R-:W4:Y:S04]  /*3d4b0*/  LDL.LU.64 R30, [R1+0x1740] ;  /* 0x00174000011e7983 */ /* 0x000f280000300a00 */
[----:B------:R-:W4:Y:S01]  /*3d4c0*/  LDL.LU.64 R28, [R1+0x16c0] ;  /* 0x0016c000011c7983 */ /* 0x000f220000300a00 */
[-C--:B------:R-:W-:Y:S02]  /*3d4d0*/  IADD3 R226, P0, PT, R22, R5.reuse, RZ ;  /* 0x0000000516e27210 */ /* 0x080fe40007f1e0ff */
[----:B------:R-:W-:-:S03]  /*3d4e0*/  IADD3 R224, P1, PT, R14, R5, RZ ;  /* 0x000000050ee07210 */ /* 0x000fc60007f3e0ff */
[--C-:B------:R-:W-:Y:S02]  /*3d4f0*/  IMAD.X R225, R23, 0x1, R4.reuse, P0 ;  /* 0x0000000117e17824 */ /* 0x100fe400000e0604 */
[----:B------:R-:W4:Y:S01]  /*3d500*/  LDL.LU.64 R22, [R1+0x1640] ;  /* 0x0016400001167983 */ /* 0x000f220000300a00 */
[----:B------:R-:W-:-:S03]  /*3d510*/  IMAD.X R95, R15, 0x1, R4, P1 ;  /* 0x000000010f5f7824 */ /* 0x000fc600008e0604 */
[----:B------:R-:W4:Y:S01]  /*3d520*/  LDL.LU.64 R14, [R1+0x15c0] ;  /* 0x0015c000010e7983 */ /* 0x000f220000300a00 */
[-C--:B------:R-:W-:Y:S02]  /*3d530*/  IADD3 R204, P0, PT, R8, R5.reuse, RZ ;  /* 0x0000000508cc7210 */ /* 0x080fe40007f1e0ff */
[----:B------:R-:W-:-:S03]  /*3d540*/  IADD3 R89, P1, PT, R20, R5, RZ ;  /* 0x0000000514597210 */ /* 0x000fc60007f3e0ff */
[--C-:B------:R-:W-:Y:S02]  /*3d550*/  IMAD.X R60, R9, 0x1, R4.reuse, P0 ;  /* 0x00000001093c7824 */ /* 0x100fe400000e0604 */
[----:B------:R-:W-:Y:S02]  /*3d560*/  IMAD.X R121, R21, 0x1, R4, P1 ;  /* 0x0000000115797824 */ /* 0x000fe400008e0604 */
[----:B------:R-:W4:Y:S01]  /*3d570*/  LDL.LU.64 R20, [R1+0x1540] ;  /* 0x0015400001147983 */ /* 0x000f220000300a00 */
[----:B------:R-:W-:-:S05]  /*3d580*/  IADD3 R8, P0, PT, R24, R5, RZ ;  /* 0x0000000518087210 */ /* 0x000fca0007f1e0ff */
[----:B------:R-:W-:Y:S02]  /*3d590*/  IMAD.X R207, R25, 0x1, R4, P0 ;  /* 0x0000000119cf7824 */ /* 0x000fe400000e0604 */
[----:B------:R-:W4:Y:S01]  /*3d5a0*/  LDL.LU.64 R24, [R1+0x14b8] ;  /* 0x0014b80001187983 */ /* 0x000f220000300a00 */
[----:B------:R-:W-:-:S05]  /*3d5b0*/  IADD3 R40, P1, PT, R26, R5, RZ ;  /* 0x000000051a287210 */ /* 0x000fca0007f3e0ff */
[----:B------:R-:W-:Y:S02]  /*3d5c0*/  IMAD.X R39, R27, 0x1, R4, P1 ;  /* 0x000000011b277824 */ /* 0x000fe400008e0604 */
[----:B------:R-:W4:Y:S01]  /*3d5d0*/  LDL.LU.64 R26, [R1+0x1838] ;  /* 0x00183800011a7983 */ /* 0x000f220000300a00 */
[-C--:B--2---:R-:W-:Y:S02]  /*3d5e0*/  IADD3 R68, P0, PT, R12, R5.reuse, RZ ;  /* 0x000000050c447210 */ /* 0x084fe40007f1e0ff */
[----:B------:R-:W-:-:S03]  /*3d5f0*/  IADD3 R100, P1, PT, R34, R5, RZ ;  /* 0x0000000522647210 */ /* 0x000fc60007f3e0ff */
[--C-:B------:R-:W-:Y:S02]  /*3d600*/  IMAD.X R67, R13, 0x1, R4.reuse, P0 ;  /* 0x000000010d437824 */ /* 0x100fe400000e0604 */
[----:B------:R-:W2:Y:S01]  /*3d610*/  LDL.LU.64 R12, [R1+0x17b8] ;  /* 0x0017b800010c7983 */ /* 0x000ea20000300a00 */
[----:B------:R-:W-:-:S03]  /*3d620*/  IMAD.X R99, R35, 0x1, R4, P1 ;  /* 0x0000000123637824 */ /* 0x000fc600008e0604 */
[----:B------:R-:W2:Y:S04]  /*3d630*/  LDL.LU.64 R44, [R1+0x1738] ;  /* 0x00173800012c7983 */ /* 0x000ea80000300a00 */
[----:B------:R-:W2:Y:S01]  /*3d640*/  LDL.LU.64 R50, [R1+0x16b8] ;  /* 0x0016b80001327983 */ /* 0x000ea20000300a00 */
[-C--:B---3--:R-:W-:Y:S02]  /*3d650*/  IADD3 R228, P0, PT, R18, R5.reuse, RZ ;  /* 0x0000000512e47210 */ /* 0x088fe40007f1e0ff */
[----:B------:R-:W-:-:S03]  /*3d660*/  IADD3 R96, P1, PT, R16, R5, RZ ;  /* 0x0000000510607210 */ /* 0x000fc60007f3e0ff */
[--C-:B------:R-:W-:Y:S02]  /*3d670*/  IMAD.X R227, R19, 0x1, R4.reuse, P0 ;  /* 0x0000000113e37824 */ /* 0x100fe400000e0604 */
[----:B------:R-:W3:Y:S01]  /*3d680*/  LDL.LU.64 R18, [R1+0x1638] ;  /* 0x0016380001127983 */ /* 0x000ee20000300a00 */
[----:B------:R-:W-:-:S03]  /*3d690*/  IMAD.X R63, R17, 0x1, R4, P1 ;  /* 0x00000001113f7824 */ /* 0x000fc600008e0604 */
[----:B------:R-:W3:Y:S04]  /*3d6a0*/  LDL.LU.64 R16, [R1+0x15b8] ;  /* 0x0015b80001107983 */ /* 0x000ee80000300a00 */
[----:B------:R-:W3:Y:S01]  /*3d6b0*/  LDL.LU.64 R46, [R1+0x1538] ;  /* 0x00153800012e7983 */ /* 0x000ee20000300a00 */
[-C--:B----4-:R-:W-:Y:S02]  /*3d6c0*/  IADD3 R125, P0, PT, R10, R5.reuse, RZ ;  /* 0x000000050a7d7210 */ /* 0x090fe40007f1e0ff */
[----:B------:R-:W-:-:S03]  /*3d6d0*/  IADD3 R57, P1, PT, R30, R5, RZ ;  /* 0x000000051e397210 */ /* 0x000fc60007f3e0ff */
[--C-:B------:R-:W-:Y:S01]  /*3d6e0*/  IMAD.X R215, R11, 0x1, R4.reuse, P0 ;  /* 0x000000010bd77824 */ /* 0x100fe200000e0604 */
[-C--:B------:R-:W-:Y:S01]  /*3d6f0*/  IADD3 R10, P0, PT, R28, R5.reuse, RZ ;  /* 0x000000051c0a7210 */ /* 0x080fe20007f1e0ff */
[--C-:B------:R-:W-:Y:S02]  /*3d700*/  IMAD.X R122, R31, 0x1, R4.reuse, P1 ;  /* 0x000000011f7a7824 */ /* 0x100fe400008e0604 */
[----:B------:R-:W4:Y:S02]  /*3d710*/  LDL.LU.64 R30, [R1+0x14b0] ;  /* 0x0014b000011e7983 */ /* 0x000f240000300a00 */
[----:B------:R-:W-:Y:S01]  /*3d720*/  IMAD.X R9, R29, 0x1, R4, P0 ;  /* 0x000000011d097824 */ /* 0x000fe200000e0604 */
[-C--:B------:R-:W-:Y:S02]  /*3d730*/  IADD3 R42, P1, PT, R22, R5.reuse, RZ ;  /* 0x00000005162a7210 */ /* 0x080fe40007f3e0ff */
[----:B------:R-:W-:-:S03]  /*3d740*/  IADD3 R70, P0, PT, R14, R5, RZ ;  /* 0x000000050e467210 */ /* 0x000fc60007f1e0ff */
[--C-:B------:R-:W-:Y:S02]  /*3d750*/  IMAD.X R41, R23, 0x1, R4.reuse, P1 ;  /* 0x0000000117297824 */ /* 0x100fe400008e0604 */
[----:B------:R-:W4:Y:S01]  /*3d760*/  LDL.LU.64 R22, [R1+0x1830] ;  /* 0x0018300001167983 */ /* 0x000f220000300a00 */
[----:B------:R-:W-:-:S03]  /*3d770*/  IMAD.X R69, R15, 0x1, R4, P0 ;  /* 0x000000010f457824 */ /* 0x000fc600000e0604 */
[----:B------:R-:W4:Y:S01]  /*3d780*/  LDL.LU.64 R14, [R1+0x17b0] ;  /* 0x0017b000010e7983 */ /* 0x000f220000300a00 */
[----:B------:R-:W-:-:S05]  /*3d790*/  IADD3 R102, P1, PT, R20, R5, RZ ;  /* 0x0000000514667210 */ /* 0x000fca0007f3e0ff */
[----:B------:R-:W-:Y:S02]  /*3d7a0*/  IMAD.X R101, R21, 0x1, R4, P1 ;  /* 0x0000000115657824 */ /* 0x000fe400008e0604 */
[----:B------:R-:W4:Y:S01]  /*3d7b0*/  LDL.LU.64 R20, [R1+0x1730] ;  /* 0x0017300001147983 */ /* 0x000f220000300a00 */
[----:B------:R-:W-:-:S05]  /*3d7c0*/  IADD3 R230, P0, PT, R24, R5, RZ ;  /* 0x0000000518e67210 */ /* 0x000fca0007f1e0ff */
[----:B------:R-:W-:Y:S02]  /*3d7d0*/  IMAD.X R229, R25, 0x1, R4, P0 ;  /* 0x0000000119e57824 */ /* 0x000fe400000e0604 */
[----:B------:R-:W4:Y:S01]  /*3d7e0*/  LDL.LU.64 R24, [R1+0x16b0] ;  /* 0x0016b00001187983 */ /* 0x000f220000300a00 */
[----:B------:R-:W-:-:S05]  /*3d7f0*/  IADD3 R64, P1, PT, R26, R5, RZ ;  /* 0x000000051a407210 */ /* 0x000fca0007f3e0ff */
[----:B------:R-:W-:Y:S02]  /*3d800*/  IMAD.X R35, R27, 0x1, R4, P1 ;  /* 0x000000011b237824 */ /* 0x000fe400008e0604 */
[----:B------:R-:W4:Y:S04]  /*3d810*/  LDL.LU.64 R26, [R1+0x1630] ;  /* 0x00163000011a7983 */ /* 0x000f280000300a00 */
[----:B------:R-:W4:Y:S04]  /*3d820*/  LDL.LU.64 R74, [R1+0x17f8] ;  /* 0x0017f800014a7983 */ /* 0x000f280000300a00 */
[----:B------:R-:W4:Y:S01]  /*3d830*/  LDL.LU.64 R48, [R1+0x1828] ;  /* 0x0018280001307983 */ /* 0x000f220000300a00 */
[----:B--2---:R-:W-:-:S02]  /*3d840*/  IADD3 R126, P0, PT, R12, R5, RZ ;  /* 0x000000050c7e7210 */ /* 0x004fc40007f1e0ff */
[----:B------:R-:W-:-:S03]  /*3d850*/  IADD3 R29, P1, PT, R44, R5, RZ ;  /* 0x000000052c1d7210 */ /* 0x000fc60007f3e0ff */
[--C-:B------:R-:W-:Y:S01]  /*3d860*/  IMAD.X R93, R13, 0x1, R4.reuse, P0 ;  /* 0x000000010d5d7824 */ /* 0x100fe200000e0604 */
[----:B------:R-:W-:Y:S01]  /*3d870*/  IADD3 R12, P0, PT, R50, R5, RZ ;  /* 0x00000005320c7210 */ /* 0x000fe20007f1e0ff */
[----:B------:R-:W-:-:S04]  /*3d880*/  IMAD.X R90, R45, 0x1, R4, P1 ;  /* 0x000000012d5a7824 */ /* 0x000fc800008e0604 */
[----:B------:R-:W-:Y:S02]  /*3d890*/  IMAD.X R11, R51, 0x1, R4, P0 ;  /* 0x00000001330b7824 */ /* 0x000fe400000e0604 */
[----:B------:R-:W2:Y:S01]  /*3d8a0*/  LDL.LU.64 R50, [R1+0x1820] ;  /* 0x0018200001327983 */ /* 0x000ea20000300a00 */
[-C--:B---3--:R-:W-:Y:S02]  /*3d8b0*/  IADD3 R44, P1, PT, R18, R5.reuse, RZ ;  /* 0x00000005122c7210 */ /* 0x088fe40007f3e0ff */
[----:B------:R-:W-:-:S03]  /*3d8c0*/  IADD3 R72, P0, PT, R16, R5, RZ ;  /* 0x0000000510487210 */ /* 0x000fc60007f1e0ff */
[--C-:B------:R-:W-:Y:S02]  /*3d8d0*/  IMAD.X R43, R19, 0x1, R4.reuse, P1 ;  /* 0x00000001132b7824 */ /* 0x100fe400008e0604 */
[----:B------:R-:W3:Y:S01]  /*3d8e0*/  LDL.LU.64 R18, [R1+0x1818] ;  /* 0x0018180001127983 */ /* 0x000ee20000300a00 */
[-C--:B------:R-:W-:Y:S01]  /*3d8f0*/  IADD3 R104, P1, PT, R46, R5.reuse, RZ ;  /* 0x000000052e687210 */ /* 0x080fe20007f3e0ff */
[--C-:B------:R-:W-:Y:S02]  /*3d900*/  IMAD.X R71, R17, 0x1, R4.reuse, P0 ;  /* 0x0000000111477824 */ /* 0x100fe400000e0604 */
[----:B------:R-:W3:Y:S02]  /*3d910*/  LDL.LU.64 R16, [R1+0x1810] ;  /* 0x0018100001107983 */ /* 0x000ee40000300a00 */
[----:B------:R-:W-:Y:S02]  /*3d920*/  IMAD.X R103, R47, 0x1, R4, P1 ;  /* 0x000000012f677824 */ /* 0x000fe400008e0604 */
[----:B------:R-:W3:Y:S04]  /*3d930*/  LDL.LU.64 R52, [R1+0x1808] ;  /* 0x0018080001347983 */ /* 0x000ee80000300a00 */
[----:B------:R-:W3:Y:S01]  /*3d940*/  LDL.LU.64 R54, [R1+0x1800] ;  /* 0x0018000001367983 */ /* 0x000ee20000300a00 */
[----:B----4-:R-:W-:-:S05]  /*3d950*/  IADD3 R232, P0, PT, R30, R5, RZ ;  /* 0x000000051ee87210 */ /* 0x010fca0007f1e0ff */
[----:B------:R-:W-:Y:S02]  /*3d960*/  IMAD.X R231, R31, 0x1, R4, P0 ;  /* 0x000000011fe77824 */ /* 0x000fe400000e0604 */
[----:B------:R-:W4:Y:S01]  /*3d970*/  LDL.LU.64 R30, [R1+0x15b0] ;  /* 0x0015b000011e7983 */ /* 0x000f220000300a00 */
[-C--:B------:R-:W-:Y:S02]  /*3d980*/  IADD3 R198, P1, PT, R22, R5.reuse, RZ ;  /* 0x0000000516c67210 */ /* 0x080fe40007f3e0ff */
[----:B------:R-:W-:-:S03]  /*3d990*/  IADD3 R94, P0, PT, R14, R5, RZ ;  /* 0x000000050e5e7210 */ /* 0x000fc60007f1e0ff */
[--C-:B------:R-:W-:Y:S02]  /*3d9a0*/  IMAD.X R181, R23, 0x1, R4.reuse, P1 ;  /* 0x0000000117b57824 */ /* 0x100fe400008e0604 */
[----:B------:R-:W4:Y:S01]  /*3d9b0*/  LDL.LU.64 R22, [R1+0x1530] ;  /* 0x0015300001167983 */ /* 0x000f220000300a00 */
[----:B------:R-:W-:Y:S01]  /*3d9c0*/  IMAD.X R61, R15, 0x1, R4, P0 ;  /* 0x000000010f3d7824 */ /* 0x000fe200000e0604 */
        /* <DEDUP_REMOVED lines=9> */
[----:B------:R-:W-:-:S03]  /*3da60*/  IADD3 R166, P1, PT, R48, R5, RZ ;  /* 0x0000000530a67210 */ /* 0x000fc60007f3e0ff */
[----:B------:R-:W4:Y:S02]  /*3da70*/  LDL.LU.64 R78, [R1+0x1778] ;  /* 0x00177800014e7983 */ /* 0x000f240000300a00 */
[----:B------:R-:W-:Y:S02]  /*3da80*/  IMAD.X R160, R49, 0x1, R4, P1 ;  /* 0x0000000131a07824 */ /* 0x000fe400008e0604 */
[----:B------:R-:W4:Y:S01]  /*3da90*/  LDL.LU.64 R48, [R1+0x17a0] ;  /* 0x0017a00001307983 */ /* 0x000f220000300a00 */
[----:B------:R-:W-:-:S05]  /*3daa0*/  IADD3 R172, P0, PT, R74, R5, RZ ;  /* 0x000000054aac7210 */ /* 0x000fca0007f1e0ff */
[----:B------:R-:W-:Y:S01]  /*3dab0*/  IMAD.X R159, R75, 0x1, R4, P0 ;  /* 0x000000014b9f7824 */ /* 0x000fe200000e0604 */
[----:B--2---:R-:W-:-:S05]  /*3dac0*/  IADD3 R167, P0, PT, R50, R5, RZ ;  /* 0x0000000532a77210 */ /* 0x004fca0007f1e0ff */
        /* <DEDUP_REMOVED lines=8> */
[----:B------:R-:W3:Y:S01]  /*3db50*/  LDL.LU.64 R16, [R1+0x1788] ;  /* 0x0017880001107983 */ /* 0x000ee20000300a00 */
[----:B------:R-:W-:Y:S01]  /*3db60*/  IADD3 R171, P0, PT, R54, R5, RZ ;  /* 0x0000000536ab7210 */ /* 0x000fe20007f1e0ff */
[--C-:B------:R-:W-:Y:S02]  /*3db70*/  IMAD.X R164, R53, 0x1, R4.reuse, P1 ;  /* 0x0000000135a47824 */ /* 0x100fe400008e0604 */
[----:B------:R-:W3:Y:S02]  /*3db80*/  LDL.LU.64 R52, [R1+0x1780] ;  /* 0x0017800001347983 */ /* 0x000ee40000300a00 */
[----:B------:R-:W-:-:S02]  /*3db90*/  IMAD.X R165, R55, 0x1, R4, P0 ;  /* 0x0000000137a57824 */ /* 0x000fc400000e0604 */
[----:B------:R-:W3:Y:S04]  /*3dba0*/  LDL.LU.64 R76, [R1+0x16a8] ;  /* 0x0016a800014c7983 */ /* 0x000ee80000300a00 */
[----:B------:R-:W3:Y:S01]  /*3dbb0*/  LDL.LU.64 R54, [R1+0x1628] ;  /* 0x0016280001367983 */ /* 0x000ee20000300a00 */
[----:B----4-:R-:W-:-:S05]  /*3dbc0*/  IADD3 R74, P1, PT, R30, R5, RZ ;  /* 0x000000051e4a7210 */ /* 0x010fca0007f3e0ff */
        /* <DEDUP_REMOVED lines=17> */
[----:B------:R-:W-:-:S04]  /*3dce0*/  IADD3 R209, P0, PT, R78, R5, RZ ;  /* 0x000000054ed17210 */ /* 0x000fc80007f1e0ff */
[----:B------:R-:W-:Y:S02]  /*3dcf0*/  IADD3.X R196, PT, PT, R79, R4, RZ, P0, !PT ;  /* 0x000000044fc47210 */ /* 0x000fe400007fe4ff */
        /* <DEDUP_REMOVED lines=8> */
[----:B------:R-:W-:Y:S01]  /*3dd80*/  IMAD.X R123, R17, 0x1, R4, P0 ;  /* 0x00000001117b7824 */ /* 0x000fe200000e0604 */
        /* <DEDUP_REMOVED lines=10> */
[----:B------:R-:W-:Y:S01]  /*3de30*/  IMAD.X R75, R23, 0x1, R4, P0 ;  /* 0x00000001174b7824 */ /* 0x000fe200000e0604 */
[----:B------:R-:W-:-:S05]  /*3de40*/  IADD3 R108, P1, PT, R20, R5, RZ ;  /* 0x00000005146c7210 */ /* 0x000fca0007f3e0ff */
[----:B------:R-:W-:Y:S02]  /*3de50*/  IMAD.X R107, R21, 0x1, R4, P1 ;  /* 0x00000001156b7824 */ /* 0x000fe400008e0604 */
[----:B------:R-:W4:Y:S04]  /*3de60*/  LDL.LU.64 R20, [R1+0x1520] ;  /* 0x0015200001147983 */ /* 0x000f280000300a00 */
[----:B------:R-:W4:Y:S01]  /*3de70*/  LDL.LU.64 R22, [R1+0x1498] ;  /* 0x0014980001167983 */ /* 0x000f220000300a00 */
[----:B------:R-:W-:-:S05]  /*3de80*/  IADD3 R240, P0, PT, R24, R5, RZ ;  /* 0x0000000518f07210 */ /* 0x000fca0007f1e0ff */
[----:B------:R-:W-:Y:S02]  /*3de90*/  IMAD.X R235, R25, 0x1, R4, P0 ;  /* 0x0000000119eb7824 */ /* 0x000fe400000e0604 */
[----:B------:R-:W4:Y:S01]  /*3dea0*/  LDL.LU.64 R24, [R1+0x1698] ;  /* 0x0016980001187983 */ /* 0x000f220000300a00 */
[----:B------:R-:W-:-:S05]  /*3deb0*/  IADD3 R191, P1, PT, R26, R5, RZ ;  /* 0x000000051abf7210 */ /* 0x000fca0007f3e0ff */
[----:B------:R-:W-:Y:S01]  /*3dec0*/  IMAD.X R190, R27, 0x1, R4, P1 ;  /* 0x000000011bbe7824 */ /* 0x000fe200008e0604 */
[-C--:B------:R-:W-:Y:S01]  /*3ded0*/  IADD3 R220, P0, PT, R80, R5.reuse, RZ ;  /* 0x0000000550dc7210 */ /* 0x080fe20007f1e0ff */
[----:B------:R-:W4:Y:S01]  /*3dee0*/  LDL.LU.64 R26, [R1+0x1690] ;  /* 0x00169000011a7983 */ /* 0x000f220000300a00 */
[----:B------:R-:W-:-:S03]  /*3def0*/  IADD3 R222, P1, PT, R48, R5, RZ ;  /* 0x0000000530de7210 */ /* 0x000fc60007f3e0ff */
[----:B------:R-:W4:Y:S01]  /*3df00*/  LDL.LU.64 R112, [R1+0x1688] ;  /* 0x0016880001707983 */ /* 0x000f220000300a00 */
[--C-:B------:R-:W-:Y:S02]  /*3df10*/  IMAD.X R0, R81, 0x1, R4.reuse, P0 ;  /* 0x0000000151007824 */ /* 0x100fe400000e0604 */
[----:B------:R-:W-:Y:S02]  /*3df20*/  IMAD.X R221, R49, 0x1, R4, P1 ;  /* 0x0000000131dd7824 */ /* 0x000fe400008e0604 */
[----:B------:R-:W4:Y:S04]  /*3df30*/  LDL.LU.64 R48, [R1+0x1680] ;  /* 0x0016800001307983 */ /* 0x000f280000300a00 */
[----:B------:R-:W4:Y:S04]  /*3df40*/  LDL.LU.64 R80, [R1+0x1678] ;  /* 0x0016780001507983 */ /* 0x000f280000300a00 */
[----:B------:R-:W4:Y:S04]  /*3df50*/  LDL.LU.64 R86, [R1+0x1618] ;  /* 0x0016180001567983 */ /* 0x000f280000300a00 */
[----:B------:R-:W4:Y:S01]  /*3df60*/  LDL.LU.64 R84, [R1+0x1598] ;  /* 0x0015980001547983 */ /* 0x000f220000300a00 */
[----:B--2---:R-:W-:-:S05]  /*3df70*/  IADD3 R216, P0, PT, R50, R5, RZ ;  /* 0x0000000532d87210 */ /* 0x004fca0007f1e0ff */
[----:B------:R-:W-:Y:S02]  /*3df80*/  IMAD.X R223, R51, 0x1, R4, P0 ;  /* 0x0000000133df7824 */ /* 0x000fe400000e0604 */
[----:B------:R-:W2:Y:S01]  /*3df90*/  LDL.LU.64 R50, [R1+0x1518] ;  /* 0x0015180001327983 */ /* 0x000ea20000300a00 */
[-C--:B---3--:R-:W-:Y:S02]  /*3dfa0*/  IADD3 R218, P1, PT, R18, R5.reuse, RZ ;  /* 0x0000000512da7210 */ /* 0x088fe40007f3e0ff */
[----:B------:R-:W-:-:S05]  /*3dfb0*/  IADD3 R212, P0, PT, R52, R5, RZ ;  /* 0x0000000534d47210 */ /* 0x000fca0007f1e0ff */
[--C-:B------:R-:W-:Y:S02]  /*3dfc0*/  IMAD.X R219, R53, 0x1, R4.reuse, P0 ;  /* 0x0000000135db7824 */ /* 0x100fe400000e0604 */
[----:B------:R-:W-:Y:S01]  /*3dfd0*/  IMAD.X R217, R19, 0x1, R4, P1 ;  /* 0x0000000113d97824 */ /* 0x000fe200008e0604 */
[-C--:B------:R-:W-:Y:S01]  /*3dfe0*/  IADD3 R238, P0, PT, R54, R5.reuse, RZ ;  /* 0x0000000536ee7210 */ /* 0x080fe20007f1e0ff */
[----:B------:R-:W3:Y:S01]  /*3dff0*/  LDL.LU.64 R52, [R1+0x1490] ;  /* 0x0014900001347983 */ /* 0x000ee20000300a00 */
[----:B------:R-:W-:-:S03]  /*3e000*/  IADD3 R18, P1, PT, R78, R5, RZ ;  /* 0x000000054e127210 */ /* 0x000fc60007f3e0ff */
[--C-:B------:R-:W-:Y:S02]  /*3e010*/  IMAD.X R237, R55, 0x1, R4.reuse, P0 ;  /* 0x0000000137ed7824 */ /* 0x100fe400000e0604 */
[--C-:B------:R-:W-:Y:S01]  /*3e020*/  IMAD.X R17, R79, 0x1, R4.reuse, P1 ;  /* 0x000000014f117824 */ /* 0x100fe200008e0604 */
[-C--:B------:R-:W-:Y:S01]  /*3e030*/  IADD3 R78, P1, PT, R82, R5.reuse, RZ ;  /* 0x00000005524e7210 */ /* 0x080fe20007f3e0ff */
[----:B------:R-:W3:Y:S04]  /*3e040*/  LDL.LU.64 R54, [R1+0x1610] ;  /* 0x0016100001367983 */ /* 0x000ee80000300a00 */
[----:B------:R-:W-:Y:S01]  /*3e050*/  IMAD.X R77, R83, 0x1, R4, P1 ;  /* 0x00000001534d7824 */ /* 0x000fe200008e0604 */
[----:B------:R-:W3:Y:S04]  /*3e060*/  LDL.LU.64 R118, [R1+0x1608] ;  /* 0x0016080001767983 */ /* 0x000ee80000300a00 */
[----:B------:R-:W3:Y:S04]  /*3e070*/  LDL.LU.64 R82, [R1+0x1600] ;  /* 0x0016000001527983 */ /* 0x000ee80000300a00 */
[----:B------:R-:W3:Y:S04]  /*3e080*/  LDL.LU.64 R114, [R1+0x15f8] ;  /* 0x0015f80001727983 */ /* 0x000ee80000300a00 */
[----:B------:R-:W3:Y:S01]  /*3e090*/  LDL.LU.64 R132, [R1+0x1590] ;  /* 0x0015900001847983 */ /* 0x000ee20000300a00 */
[----:B----4-:R-:W-:-:S05]  /*3e0a0*/  IADD3 R110, P0, PT, R20, R5, RZ ;  /* 0x00000005146e7210 */ /* 0x010fca0007f1e0ff */
[----:B------:R-:W-:Y:S01]  /*3e0b0*/  IMAD.X R109, R21, 0x1, R4, P0 ;  /* 0x00000001156d7824 */ /* 0x000fe200000e0604 */
[----:B------:R-:W-:-:S05]  /*3e0c0*/  IADD3 R242, P1, PT, R22, R5, RZ ;  /* 0x0000000516f27210 */ /* 0x000fca0007f3e0ff */
[----:B------:R-:W-:Y:S01]  /*3e0d0*/  IMAD.X R241, R23, 0x1, R4, P1 ;  /* 0x0000000117f17824 */ /* 0x000fe200008e0604 */
[----:B------:R-:W-:-:S05]  /*3e0e0*/  IADD3 R20, P0, PT, R24, R5, RZ ;  /* 0x0000000518147210 */ /* 0x000fca0007f1e0ff */
[----:B------:R-:W-:Y:S01]  /*3e0f0*/  IMAD.X R19, R25, 0x1, R4, P0 ;  /* 0x0000000119137824 */ /* 0x000fe200000e0604 */
[-C--:B------:R-:W-:Y:S02]  /*3e100*/  IADD3 R24, P0, PT, R112, R5.reuse, RZ ;  /* 0x0000000570187210 */ /* 0x080fe40007f1e0ff */
[----:B------:R-:W-:-:S03]  /*3e110*/  IADD3 R22, P1, PT, R26, R5, RZ ;  /* 0x000000051a167210 */ /* 0x000fc60007f3e0ff */
[--C-:B------:R-:W-:Y:S01]  /*3e120*/  IMAD.X R23, R113, 0x1, R4.reuse, P0 ;  /* 0x0000000171177824 */ /* 0x100fe200000e0604 */
[-C--:B------:R-:W-:Y:S01]  /*3e130*/  IADD3 R28, P0, PT, R80, R5.reuse, RZ ;  /* 0x00000005501c7210 */ /* 0x080fe20007f1e0ff */
[----:B------:R-:W-:Y:S01]  /*3e140*/  IMAD.X R21, R27, 0x1, R4, P1 ;  /* 0x000000011b157824 */ /* 0x000fe200008e0604 */
[----:B------:R-:W-:-:S03]  /*3e150*/  IADD3 R26, P1, PT, R48, R5, RZ ;  /* 0x00000005301a7210 */ /* 0x000fc60007f3e0ff */
[--C-:B------:R-:W-:Y:S01]  /*3e160*/  IMAD.X R27, R81, 0x1, R4.reuse, P0 ;  /* 0x00000001511b7824 */ /* 0x100fe200000e0604 */
[-C--:B------:R-:W-:Y:S01]  /*3e170*/  IADD3 R80, P0, PT, R84, R5.reuse, RZ ;  /* 0x0000000554507210 */ /* 0x080fe20007f1e0ff */
[----:B------:R-:W-:Y:S01]  /*3e180*/  IMAD.X R25, R49, 0x1, R4, P1 ;  /* 0x0000000131197824 */ /* 0x000fe200008e0604 */
[----:B------:R-:W-:-:S03]  /*3e190*/  IADD3 R48, P1, PT, R86, R5, RZ ;  /* 0x0000000556307210 */ /* 0x000fc60007f3e0ff */
[--C-:B------:R-:W-:Y:S02]  /*3e1a0*/  IMAD.X R79, R85, 0x1, R4.reuse, P0 ;  /* 0x00000001554f7824 */ /* 0x100fe400000e0604 */
[----:B------:R-:W4:Y:S01]  /*3e1b0*/  LDL.LU.64 R84, [R1+0x1510] ;  /* 0x0015100001547983 */ /* 0x000f220000300a00 */
[----:B------:R-:W-:-:S03]  /*3e1c0*/  IMAD.X R239, R87, 0x1, R4, P1 ;  /* 0x0000000157ef7824 */ /* 0x000fc600008e0604 */
[----:B------:R-:W4:Y:S04]  /*3e1d0*/  LDL.LU.64 R86, [R1+0x1488] ;  /* 0x0014880001567983 */ /* 0x000f280000300a00 */
[----:B------:R-:W4:Y:S04]  /*3e1e0*/  LDL.LU.64 R136, [R1+0x1588] ;  /* 0x0015880001887983 */ /* 0x000f280000300a00 */
[----:B------:R-:W4:Y:S04]  /*3e1f0*/  LDL.LU.64 R116, [R1+0x1580] ;  /* 0x0015800001747983 */ /* 0x000f280000300a00 */
[----:B------:R-:W4:Y:S01]  /*3e200*/  LDL.LU.64 R144, [R1+0x1578] ;  /* 0x0015780001907983 */ /* 0x000f220000300a00 */
[----:B--2---:R-:W-:-:S05]  /*3e210*/  IADD3 R112, P1, PT, R50, R5, RZ ;  /* 0x0000000532707210 */ /* 0x004fca0007f3e0ff */
[----:B------:R-:W-:Y:S01]  /*3e220*/  IMAD.X R111, R51, 0x1, R4, P1 ;  /* 0x00000001336f7824 */ /* 0x000fe200008e0604 */
[-C--:B---3--:R-:W-:Y:S02]  /*3e230*/  IADD3 R244, P0, PT, R52, R5.reuse, RZ ;  /* 0x0000000534f47210 */ /* 0x088fe40007f1e0ff */
[----:B------:R-:W-:-:S03]  /*3e240*/  IADD3 R50, P1, PT, R54, R5, RZ ;  /* 0x0000000536327210 */ /* 0x000fc60007f3e0ff */
[--C-:B------:R-:W-:Y:S01]  /*3e250*/  IMAD.X R243, R53, 0x1, R4.reuse, P0 ;  /* 0x0000000135f37824 */ /* 0x100fe200000e0604 */
[-C--:B------:R-:W-:Y:S01]  /*3e260*/  IADD3 R52, P0, PT, R118, R5.reuse, RZ ;  /* 0x0000000576347210 */ /* 0x080fe20007f1e0ff */
[----:B------:R-:W-:Y:S01]  /*3e270*/  IMAD.X R49, R55, 0x1, R4, P1 ;  /* 0x0000000137317824 */ /* 0x000fe200008e0604 */
[----:B------:R-:W-:-:S03]  /*3e280*/  IADD3 R54, P1, PT, R82, R5, RZ ;  /* 0x0000000552367210 */ /* 0x000fc60007f3e0ff */
[--C-:B------:R-:W-:Y:S02]  /*3e290*/  IMAD.X R51, R119, 0x1, R4.reuse, P0 ;  /* 0x0000000177337824 */ /* 0x100fe400000e0604 */
[----:B------:R-:W2:Y:S01]  /*3e2a0*/  LDL.LU.64 R118, [R1+0x1508] ;  /* 0x0015080001767983 */ /* 0x000ea20000300a00 */
[----:B------:R-:W-:-:S03]  /*3e2b0*/  IMAD.X R53, R83, 0x1, R4, P1 ;  /* 0x0000000153357824 */ /* 0x000fc600008e0604 */
[----:B------:R-:W3:Y:S01]  /*3e2c0*/  LDL.LU.64 R138, [R1+0x1480] ;  /* 0x00148000018a7983 */ /* 0x000ee20000300a00 */
[-C--:B------:R-:W-:Y:S02]  /*3e2d0*/  IADD3 R82, P1, PT, R132, R5.reuse, RZ ;  /* 0x0000000584527210 */ /* 0x080fe40007f3e0ff */
[-C--:B------:R-:W-:Y:S01]  /*3e2e0*/  IADD3 R56, P0, PT, R114, R5.reuse, RZ ;  /* 0x0000000572387210 */ /* 0x080fe20007f1e0ff */
[----:B------:R-:W2:Y:S02]  /*3e2f0*/  LDL.LU.64 R134, [R1+0x1500] ;  /* 0x0015000001867983 */ /* 0x000ea40000300a00 */
[--C-:B------:R-:W-:Y:S02]  /*3e300*/  IMAD.X R81, R133, 0x1, R4.reuse, P1 ;  /* 0x0000000185517824 */ /* 0x100fe400008e0604 */
[----:B------:R-:W2:Y:S01]  /*3e310*/  LDL.LU.64 R132, [R1+0x14f8] ;  /* 0x0014f80001847983 */ /* 0x000ea20000300a00 */
[----:B------:R-:W-:Y:S01]  /*3e320*/  IMAD.X R55, R115, 0x1, R4, P0 ;  /* 0x0000000173377824 */ /* 0x000fe200000e0604 */
[----:B----4-:R-:W-:-:S05]  /*3e330*/  IADD3 R114, P0, PT, R84, R5, RZ ;  /* 0x0000000554727210 */ /* 0x010fca0007f1e0ff */
[----:B------:R-:W-:Y:S01]  /*3e340*/  IMAD.X R113, R85, 0x1, R4, P0 ;  /* 0x0000000155717824 */ /* 0x000fe200000e0604 */
[----:B------:R-:W-:-:S05]  /*3e350*/  IADD3 R84, P0, PT, R136, R5, RZ ;  /* 0x0000000588547210 */ /* 0x000fca0007f1e0ff */
[--C-:B------:R-:W-:Y:S02]  /*3e360*/  IMAD.X R83, R137, 0x1, R4.reuse, P0 ;  /* 0x0000000189537824 */ /* 0x100fe400000e0604 */
[----:B------:R-:W4:Y:S01]  /*3e370*/  LDL.LU.64 R136, [R1+0x1478] ;  /* 0x0014780001887983 */ /* 0x000f220000300a00 */
[-C--:B------:R-:W-:Y:S02]  /*3e380*/  IADD3 R246, P1, PT, R86, R5.reuse, RZ ;  /* 0x0000000556f67210 */ /* 0x080fe40007f3e0ff */
[-C--:B------:R-:W-:Y:S01]  /*3e390*/  IADD3 R88, P0, PT, R144, R5.reuse, RZ ;  /* 0x0000000590587210 */ /* 0x080fe20007f1e0ff */
[----:B------:R-:W4:Y:S02]  /*3e3a0*/  LDL.LU.64 R156, [R1+0x14f0] ;  /* 0x0014f000019c7983 */ /* 0x000f240000300a00 */
[--C-:B------:R-:W-:Y:S01]  /*3e3b0*/  IMAD.X R245, R87, 0x1, R4.reuse, P1 ;  /* 0x0000000157f57824 */ /* 0x100fe200008e0604 */
[----:B------:R-:W-:Y:S01]  /*3e3c0*/  IADD3 R86, P1, PT, R116, R5, RZ ;  /* 0x0000000574567210 */ /* 0x000fe20007f3e0ff */
[----:B------:R-:W-:-:S04]  /*3e3d0*/  IMAD.X R87, R145, 0x1, R4, P0 ;  /* 0x0000000191577824 */ /* 0x000fc800000e0604 */
[----:B------:R-:W-:Y:S01]  /*3e3e0*/  IMAD.X R85, R117, 0x1, R4, P1 ;  /* 0x0000000175557824 */ /* 0x000fe200008e0604 */
[-C--:B---3--:R-:W-:Y:S02]  /*3e3f0*/  IADD3 R248, P0, PT, R138, R5.reuse, RZ ;  /* 0x000000058af87210 */ /* 0x088fe40007f1e0ff */
[----:B--2---:R-:W-:-:S03]  /*3e400*/  IADD3 R116, P1, PT, R118, R5, RZ ;  /* 0x0000000576747210 */ /* 0x004fc60007f3e0ff */
[--C-:B------:R-:W-:Y:S01]  /*3e410*/  IMAD.X R247, R139, 0x1, R4.reuse, P0 ;  /* 0x000000018bf77824 */ /* 0x100fe200000e0604 */
[-C--:B------:R-:W-:Y:S01]  /*3e420*/  IADD3 R120, P0, PT, R132, R5.reuse, RZ ;  /* 0x0000000584787210 */ /* 0x080fe20007f1e0ff */
[--C-:B------:R-:W-:Y:S01]  /*3e430*/  IMAD.X R115, R119, 0x1, R4.reuse, P1 ;  /* 0x0000000177737824 */ /* 0x100fe200008e0604 */
[----:B------:R-:W2:Y:S01]  /*3e440*/  LDL.LU R132, [R1+0x590] ;  /* 0x0005900001847983 */ /* 0x000ea20000300800 */
[----:B------:R-:W-:Y:S02]  /*3e450*/  IADD3 R118, P1, PT, R134, R5, RZ ;  /* 0x0000000586767210 */ /* 0x000fe40007f3e0ff */
[--C-:B------:R-:W-:Y:S02]  /*3e460*/  IMAD.X R119, R133, 0x1, R4.reuse, P0 ;  /* 0x0000000185777824 */ /* 0x100fe400000e0604 */
[----:B------:R-:W2:Y:S04]  /*3e470*/  LDL.LU R133, [R1+0x594] ;  /* 0x0005940001857983 */ /* 0x000ea80000300800 */
[----:B------:R-:W2:Y:S01]  /*3e480*/  LDL.LU R134, [R1+0x598] ;  /* 0x0005980001867983 */ /* 0x000ea20000300800 */
[----:B------:R-:W-:-:S02]  /*3e490*/  IMAD.X R117, R135, 0x1, R4, P1 ;  /* 0x0000000187757824 */ /* 0x000fc400008e0604 */
[----:B------:R-:W-:Y:S02]  /*3e4a0*/  IMAD.MOV.U32 R135, RZ, RZ, R128 ;  /* 0x000000ffff877224 */ /* 0x000fe400078e0080 */
[----:B------:R-:W3:Y:S01]  /*3e4b0*/  LDL.LU R128, [R1+0x1998] ;  /* 0x0019980001807983 */ /* 0x000ee20000300800 */
[----:B------:R-:W-:-:S03]  /*3e4c0*/  IMAD.MOV.U32 R138, RZ, RZ, R129 ;  /* 0x000000ffff8a7224 */ /* 0x000fc600078e0081 */
[----:B------:R-:W3:Y:S01]  /*3e4d0*/  LDL.LU R152, [R1+0x19a0] ;  /* 0x0019a00001987983 */ /* 0x000ee20000300800 */
[----:B----4-:R-:W-:-:S03]  /*3e4e0*/  IADD3 R250, P1, PT, R136, R5, RZ ;  /* 0x0000000588fa7210 */ /* 0x010fc60007f3e0ff */
[----:B------:R-:W4:Y:S04]  /*3e4f0*/  LDL.LU R136, [R1+0x580] ;  /* 0x0005800001887983 */ /* 0x000f280000300800 */
[----:B------:R-:W4:Y:S04]  /*3e500*/  LDL.LU R129, [R1+0x1994] ;  /* 0x0019940001817983 */ /* 0x000f280000300800 */
[----:B------:R-:W4:Y:S01]  /*3e510*/  LDL.LU R155, [R1+0x199c] ;  /* 0x00199c00019b7983 */ /* 0x000f220000300800 */
[----:B------:R-:W1:Y:S01]  /*3e520*/  S2R R249, SR_TID.X ;  /* 0x0000000000f97919 */ /* 0x000e620000002100 */
[----:B------:R-:W-:Y:S01]  /*3e530*/  UIMAD UR12, UR5, -0x20, UR7 ;  /* 0xffffffe0050c78a4 */ /* 0x000fe2000f8e0207 */
[----:B------:R-:W-:Y:S01]  /*3e540*/  IMAD.MOV.U32 R139, RZ, RZ, R6 ;  /* 0x000000ffff8b7224 */ /* 0x000fe200078e0006 */
[----:B------:R-:W4:Y:S02]  /*3e550*/  LDL.LU R147, [R1+0x19a8] ;  /* 0x0019a80001937983 */ /* 0x000f240000300800 */
[----:B------:R-:W-:-:S02]  /*3e560*/  UISETP.GT.AND UP1, UPT, UR12, URZ, UPT ;  /* 0x000000ff0c00728c */ /* 0x000fc4000bf24270 */
[----:B------:R-:W-:Y:S01]  /*3e570*/  UIADD3 UR9, UPT, UPT, UR9, 0x1, URZ ;  /* 0x0000000109097890 */ /* 0x000fe2000fffe0ff */
[----:B-1----:R-:W-:Y:S01]  /*3e580*/  LOP3.LUT R145, R249, 0x1f, RZ, 0xc0, !PT ;  /* 0x0000001ff9917812 */ /* 0x002fe200078ec0ff */
[----:B------:R-:W-:-:S03]  /*3e590*/  IMAD.X R249, R137, 0x1, R4, P1 ;  /* 0x0000000189f97824 */ /* 0x000fc600008e0604 */
[----:B------:R-:W-:Y:S01]  /*3e5a0*/  ISETP.GE.AND P0, PT, R145, UR12, PT ;  /* 0x0000000c91007c0c */ /* 0x000fe2000bf06270 */
[----:B------:R-:W-:Y:S01]  /*3e5b0*/  IMAD.MOV.U32 R137, RZ, RZ, R252 ;  /* 0x000000ffff897224 */ /* 0x000fe200078e00fc */
[----:B------:R-:W-:Y:S02]  /*3e5c0*/  IADD3 R252, P2, PT, R156, R5, RZ ;  /* 0x000000059cfc7210 */ /* 0x000fe40007f5e0ff */
[----:B------:R-:W-:-:S03]  /*3e5d0*/  SEL R6, RZ, 0x4, P0 ;  /* 0x00000004ff067807 */ /* 0x000fc60000000000 */
[----:B------:R-:W-:Y:S01]  /*3e5e0*/  IMAD.X R251, R157, 0x1, R4, P2 ;  /* 0x000000019dfb7824 */ /* 0x000fe200010e0604 */
[----:B------:R-:W-:Y:S02]  /*3e5f0*/  UISETP.GE.AND UP0, UPT, UR5, UR11, UPT ;  /* 0x0000000b0500728c */ /* 0x000fe4000bf06270 */
[----:B------:R-:W-:Y:S02]  /*3e600*/  USEL UR10, URZ, 0x4, !UP1 ;  /* 0x00000004ff0a7887 */ /* 0x000fe4000c800000 */
[----:B------:R-:W-:Y:S02]  /*3e610*/  UISETP.GT.AND UP1, UPT, UR9, 0x1, UPT ;  /* 0x000000010900788c */ /* 0x000fe4000bf24270 */
[----:B------:R-:W-:Y:S02]  /*3e620*/  PLOP3.LUT P3, PT, PT, PT, UP0, 0x80, 0x8 ;  /* 0x000000000008781c */ /* 0x000fe40003f6f008 */
[----:B------:R-:W-:Y:S01]  /*3e630*/  USEL UR9, UR9, URZ, !UP1 ;  /* 0x000000ff09097287 */ /* 0x000fe2000c800000 */
[----:B------:R-:W-:Y:S01]  /*3e640*/  IMAD.SHL.U32 R145, R145, 0x4, RZ ;  /* 0x0000000491917824 */ /* 0x000fe200078e00ff */
[----:B------:R-:W-:-:S02]  /*3e650*/  SEL R6, R6, RZ, !P3 ;  /* 0x000000ff06067207 */ /* 0x000fc40005800000 */
[----:B------:R-:W-:Y:S01]  /*3e660*/  ULEA UR13, UR9, UR6, 0xf ;  /* 0x00000006090d7291 */ /* 0x000fe2000f8e78ff */
[----:B--2---:R-:W-:Y:S01]  /*3e670*/  HMMA.1688.F32.TF32 R132, R200, R182, R132 ;  /* 0x000000b6c884723c */ /* 0x004fe20000081084 */
[-C--:B---3--:R-:W-:Y:S02]  /*3e680*/  IADD3 R128, P0, PT, R128, R3.reuse, RZ ;  /* 0x0000000380807210 */ /* 0x088fe40007f1e0ff */
[----:B------:R-:W-:-:S03]  /*3e690*/  IADD3 R152, P2, PT, R152, R3, RZ ;  /* 0x0000000398987210 */ /* 0x000fc60007f5e0ff */
[----:B------:R-:W-:Y:S04]  /*3e6a0*/  STL [R1+0x1998], R128 ;  /* 0x0019988001007387 */ /* 0x000fe80000100800 */
[----:B------:R-:W2:Y:S04]  /*3e6b0*/  LDL.LU R154, [R1+0x19a4] ;  /* 0x0019a400019a7983 */ /* 0x000ea80000300800 */
[----:B------:R-:W3:Y:S04]  /*3e6c0*/  LDL.LU R146, [R1+0x19b0] ;  /* 0x0019b00001927983 */ /* 0x000ee80000300800 */
[----:B------:R-:W3:Y:S04]  /*3e6d0*/  LDL.LU R144, [R1+0x19b8] ;  /* 0x0019b80001907983 */ /* 0x000ee80000300800 */
[----:B------:R-:W-:Y:S01]  /*3e6e0*/  STL [R1+0x19a0], R152 ;  /* 0x0019a09801007387 */ /* 0x000fe20000100800 */
[----:B----4-:R-:W-:-:S05]  /*3e6f0*/  IMAD.X R129, R129, 0x1, R2, P0 ;  /* 0x0000000181817824 */ /* 0x010fca00000e0602 */
[----:B------:R-:W-:Y:S04]  /*3e700*/  STL [R1+0x1994], R129 ;  /* 0x0019948101007387 */ /* 0x000fe80000100800 */
[----:B------:R-:W-:Y:S04]  /*3e710*/  STL.64 [R1+0xf50], R132 ;  /* 0x000f508401007387 */ /* 0x000fe80000100a00 */
[----:B------:R1:W-:Y:S04]  /*3e720*/  STL.64 [R1+0xf58], R134 ;  /* 0x000f588601007387 */ /* 0x0003e80000100a00 */
[----:B-1----:R-:W4:Y:S04]  /*3e730*/  LDL.LU.64 R134, [R1+0x2510] ;  /* 0x0025100001867983 */ /* 0x002f280000300a00 */
[----:B------:R-:W4:Y:S04]  /*3e740*/  LDL.LU.64 R132, [R1+0x2508] ;  /* 0x0025080001847983 */ /* 0x000f280000300a00 */
[----:B------:R-:W4:Y:S01]  /*3e750*/  LDL.LU R153, [R1+0x19ac] ;  /* 0x0019ac0001997983 */ /* 0x000f220000300800 */
[----:B------:R-:W-:Y:S01]  /*3e760*/  IMAD.X R155, R155, 0x1, R2, P2 ;  /* 0x000000019b9b7824 */ /* 0x000fe200010e0602 */
[----:B------:R-:W-:Y:S01]  /*3e770*/  ISETP.NE.U32.AND P0, PT, R6, RZ, PT ;  /* 0x000000ff0600720c */ /* 0x000fe20003f05070 */
[----:B------:R-:W-:-:S02]  /*3e780*/  VIADD R6, R145, UR13 ;  /* 0x0000000d91067c36 */ /* 0x000fc40008000000 */
[----:B------:R-:W4:Y:S04]  /*3e790*/  LDL.LU R145, [R1+0x19c0] ;  /* 0x0019c00001917983 */ /* 0x000f280000300800 */
[----:B------:R1:W-:Y:S04]  /*3e7a0*/  STL [R1+0x199c], R155 ;  /* 0x00199c9b01007387 */ /* 0x0003e80000100800 */
[----:B------:R-:W4:Y:S01]  /*3e7b0*/  LDL.LU R157, [R1+0x19b4] ;  /* 0x0019b400019d7983 */ /* 0x000f220000300800 */
[----:B------:R-:W-:Y:S01]  /*3e7c0*/  USEL UR10, UR10, URZ, !UP0 ;  /* 0x000000ff0a0a7287 */ /* 0x000fe2000c000000 */
[----:B------:R-:W-:Y:S05]  /*3e7d0*/  HMMA.1688.F32.TF32 R184, R200, R186, R136 ;  /* 0x000000bac8b8723c */ /* 0x000fea0000081088 */
[----:B------:R-:W-:-:S02]  /*3e7e0*/  ISETP.NE.U32.AND P1, PT, RZ, UR10, PT ;  /* 0x0000000aff007c0c */ /* 0x000fc4000bf25070 */
[----:B------:R-:W-:-:S11]  /*3e7f0*/  IADD3 R147, P2, PT, R147, R3, RZ ;  /* 0x0000000393937210 */ /* 0x000fd60007f5e0ff */
[----:B------:R-:W-:Y:S01]  /*3e800*/  @!PT LDS RZ, [RZ] ;  /* 0x00000000fffff984 */ /* 0x000fe20000000800 */
[----:B------:R-:W-:Y:S01]  /*3e810*/  @!PT LDS RZ, [RZ] ;  /* 0x00000000fffff984 */ /* 0x000fe20000000800 */
[----:B------:R-:W-:Y:S01]  /*3e820*/  @!PT LDS RZ, [RZ] ;  /* 0x00000000fffff984 */ /* 0x000fe20000000800 */
[----:B------:R1:W-:Y:S02]  /*3e830*/  LDGSTS.E [R6], desc[UR70][R128.64], P1 ;  /* 0x0000000080067fae */ /* 0x0003e400089a1046 */
[----:B-1----:R-:W-:Y:S02]  /*3e840*/  IMAD.MOV.U32 R128, RZ, RZ, R152 ;  /* 0x000000ffff807224 */ /* 0x002fe400078e0098 */
[----:B------:R-:W4:Y:S01]  /*3e850*/  LDL.LU R152, [R1+0x19c8] ;  /* 0x0019c80001987983 */ /* 0x000f220000300800 */
[----:B------:R-:W-:-:S03]  /*3e860*/  IMAD.MOV.U32 R129, RZ, RZ, R155 ;  /* 0x000000ffff817224 */ /* 0x000fc600078e009b */
[----:B------:R-:W-:Y:S04]  /*3e870*/  STL [R1+0x19a8], R147 ;  /* 0x0019a89301007387 */ /* 0x000fe80000100800 */
[----:B------:R-:W4:Y:S04]  /*3e880*/  LDL.LU.64 R138, [R1+0x2500] ;  /* 0x00250000018a7983 */ /* 0x000f280000300a00 */
[----:B------:R-:W4:Y:S04]  /*3e890*/  LDL.LU.64 R136, [R1+0x24f8] ;  /* 0x0024f80001887983 */ /* 0x000f280000300a00 */
[----:B------:R-:W4:Y:S04]  /*3e8a0*/  LDL.LU R155, [R1+0x19bc] ;  /* 0x0019bc00019b7983 */ /* 0x000f280000300800 */
[----:B------:R1:W-:Y:S02]  /*3e8b0*/  LDGSTS.E [R6+0x80], desc[UR70][R128.64], P1 ;  /* 0x0008000080067fae */ /* 0x0003e400089a1046 */
[----:B-1----:R-:W-:-:S02]  /*3e8c0*/  IMAD.MOV.U32 R128, RZ, RZ, R147 ;  /* 0x000000ffff807224 */ /* 0x002fc400078e0093 */
[----:B--2---:R-:W-:Y:S01]  /*3e8d0*/  IMAD.X R154, R154, 0x1, R2, P2 ;  /* 0x000000019a9a7824 */ /* 0x004fe200010e0602 */
[-C--:B---3--:R-:W-:Y:S02]  /*3e8e0*/  IADD3 R146, P3, PT, R146, R3.reuse, RZ ;  /* 0x0000000392927210 */ /* 0x088fe40007f7e0ff */
[----:B------:R-:W-:-:S03]  /*3e8f0*/  IADD3 R144, P2, PT, R144, R3, RZ ;  /* 0x0000000390907210 */ /* 0x000fc60007f5e0ff */
[----:B------:R-:W-:Y:S04]  /*3e900*/  STL [R1+0x19b0], R146 ;  /* 0x0019b09201007387 */ /* 0x000fe80000100800 */
[----:B------:R-:W-:Y:S01]  /*3e910*/  STL.64 [R1+0xf40], R184 ;  /* 0x000f40b801007387 */ /* 0x000fe20000100a00 */
[----:B------:R-:W-:-:S03]  /*3e920*/  IMAD.MOV.U32 R129, RZ, RZ, R154 ;  /* 0x000000ffff817224 */ /* 0x000fc600078e009a */
[----:B------:R-:W-:Y:S04]  /*3e930*/  STL.64 [R1+0xf48], R186 ;  /* 0x000f48ba01007387 */ /* 0x000fe80000100a00 */
[----:B------:R1:W-:Y:S04]  /*3e940*/  STL [R1+0x19a4], R154 ;  /* 0x0019a49a01007387 */ /* 0x0003e80000100800 */
[----:B------:R-:W-:Y:S04]  /*3e950*/  STL [R1+0x19b8], R144 ;  /* 0x0019b89001007387 */ /* 0x000fe80000100800 */
[----:B------:R2:W-:Y:S01]  /*3e960*/  LDGSTS.E [R6+0x100], desc[UR70][R128.64], P1 ;  /* 0x0010000080067fae */ /* 0x0005e200089a1046 */
[----:B----4-:R-:W-:-:S05]  /*3e970*/  IMAD.X R153, R153, 0x1, R2, P3 ;  /* 0x0000000199997824 */ /* 0x010fca00018e0602 */
[----:B------:R3:W-:Y:S04]  /*3e980*/  STL [R1+0x19ac], R153 ;  /* 0x0019ac9901007387 */ /* 0x0007e80000100800 */
[----:B-1----:R-:W4:Y:S04]  /*3e990*/  LDL.LU R154, [R1+0x19c4] ;  /* 0x0019c400019a7983 */ /* 0x002f280000300800 */
[----:B------:R-:W4:Y:S01]  /*3e9a0*/  LDL.LU R147, [R1+0x19d0] ;  /* 0x0019d00001937983 */ /* 0x000f220000300800 */
[----:B------:R-:W-:Y:S01]  /*3e9b0*/  IADD3 R145, P3, PT, R145, R3, RZ ;  /* 0x0000000391917210 */ /* 0x000fe20007f7e0ff */
[----:B------:R-:W-:-:S02]  /*3e9c0*/  IMAD.X R157, R157, 0x1, R2, P2 ;  /* 0x000000019d9d7824 */ /* 0x000fc400010e0602 */
[----:B--2---:R-:W-:Y:S02]  /*3e9d0*/  IMAD.MOV.U32 R129, RZ, RZ, R153 ;  /* 0x000000ffff817224 */ /* 0x004fe400078e0099 */
[----:B------:R-:W-:Y:S04]  /*3e9e0*/  STL [R1+0x19c0], R145 ;  /* 0x0019c09101007387 */ /* 0x000fe80000100800 */
[----:B------:R1:W-:Y:S04]  /*3e9f0*/  STL [R1+0x19b4], R157 ;  /* 0x0019b49d01007387 */ /* 0x0003e80000100800 */
[----:B---3--:R-:W2:Y:S04]  /*3ea00*/  LDL.LU R153, [R1+0x19cc] ;  /* 0x0019cc0001997983 */ /* 0x008ea80000300800 */
[----:B------:R-:W3:Y:S01]  /*3ea10*/  LDL.LU R156, [R1+0x1a98] ;  /* 0x001a9800019c7983 */ /* 0x000ee20000300800 */
[----:B------:R-:W-:-:S03]  /*3ea20*/  IMAD.MOV.U32 R128, RZ, RZ, R146 ;  /* 0x000000ffff807224 */ /* 0x000fc600078e0092 */
[----:B------:R-:W3:Y:S04]  /*3ea30*/  LDL.LU R146, [R1+0x1aa0] ;  /* 0x001aa00001927983 */ /* 0x000ee80000300800 */
[----:B------:R1:W-:Y:S01]  /*3ea40*/  LDGSTS.E [R6+0x180], desc[UR70][R128.64], P1 ;  /* 0x0018000080067fae */ /* 0x0003e200089a1046 */
[----:B------:R-:W-:Y:S01]  /*3ea50*/  IADD3 R152, P2, PT, R152, R3, RZ ;  /* 0x0000000398987210 */ /* 0x000fe20007f5e0ff */
[----:B-1----:R-:W-:Y:S02]  /*3ea60*/  IMAD.MOV.U32 R128, RZ, RZ, R144 ;  /* 0x000000ffff807224 */ /* 0x002fe400078e0090 */
[----:B------:R-:W-:Y:S02]  /*3ea70*/  IMAD.MOV.U32 R129, RZ, RZ, R157 ;  /* 0x000000ffff817224 */ /* 0x000fe400078e009d */
[----:B------:R-:W-:Y:S04]  /*3ea80*/  STL [R1+0x19c8], R152 ;  /* 0x0019c89801007387 */ /* 0x000fe80000100800 */
[----:B------:R1:W-:Y:S01]  /*3ea90*/  LDGSTS.E [R6+0x200], desc[UR70][R128.64], P1 ;  /* 0x0020000080067fae */ /* 0x0003e200089a1046 */
[----:B------:R-:W-:-:S05]  /*3eaa0*/  IMAD.X R155, R155, 0x1, R2, P3 ;  /* 0x000000019b9b7824 */ /* 0x000fca00018e0602 */
[----:B------:R1:W-:Y:S02]  /*3eab0*/  STL [R1+0x19bc], R155 ;  /* 0x0019bc9b01007387 */ /* 0x0003e40000100800 */
[----:B-1----:R-:W-:Y:S02]  /*3eac0*/  IMAD.MOV.U32 R128, RZ, RZ, R145 ;  /* 0x000000ffff807224 */ /* 0x002fe400078e0091 */
[----:B------:R-:W3:Y:S01]  /*3ead0*/  LDL.LU R157, [R1+0x1a94] ;  /* 0x001a9400019d7983 */ /* 0x000ee20000300800 */
[----:B------:R-:W-:-:S03]  /*3eae0*/  IMAD.MOV.U32 R129, RZ, RZ, R155 ;  /* 0x000000ffff817224 */ /* 0x000fc600078e009b */
[----:B------:R-:W3:Y:S04]  /*3eaf0*/  LDL.LU R144, [R1+0x1aa8] ;  /* 0x001aa80001907983 */ /* 0x000ee80000300800 */
[----:B------:R-:W3:Y:S04]  /*3eb00*/  LDL.LU R155, [R1+0x1a9c] ;  /* 0x001a9c00019b7983 */ /* 0x000ee80000300800 */
[----:B------:R1:W-:Y:S02]  /*3eb10*/  LDGSTS.E [R6+0x280], desc[UR70][R128.64], P1 ;  /* 0x0028000080067fae */ /* 0x0003e400089a1046 */
[----:B-1----:R-:W-:-:S02]  /*3eb20*/  IMAD.MOV.U32 R128, RZ, RZ, R152 ;  /* 0x000000ffff807224 */ /* 0x002fc400078e0098 */
[----:B----4-:R-:W-:Y:S01]  /*3eb30*/  IMAD.X R154, R154, 0x1, R2, P2 ;  /* 0x000000019a9a7824 */ /* 0x010fe200010e0602 */
[----:B------:R-:W-:-:S03]  /*3eb40*/  IADD3 R147, P3, PT, R147, R3, RZ ;  /* 0x0000000393937210 */ /* 0x000fc60007f7e0ff */
[----:B------:R-:W-:Y:S02]  /*3eb50*/  IMAD.MOV.U32 R129, RZ, RZ, R154 ;  /* 0x000000ffff817224 */ /* 0x000fe400078e009a */
[----:B------:R-:W-:Y:S04]  /*3eb60*/  STL [R1+0x19d0], R147 ;  /* 0x0019d09301007387 */ /* 0x000fe80000100800 */
[----:B------:R1:W-:Y:S04]  /*3eb70*/  STL [R1+0x19c4], R154 ;  /* 0x0019c49a01007387 */ /* 0x0003e80000100800 */
[----:B------:R-:W4:Y:S01]  /*3eb80*/  LDL.LU R145, [R1+0x1ab0] ;  /* 0x001ab00001917983 */ /* 0x000f220000300800 */
[----:B--2---:R-:W-:-:S03]  /*3eb90*/  IMAD.X R153, R153, 0x1, R2, P3 ;  /* 0x0000000199997824 */ /* 0x004fc600018e0602 */
[----:B------:R2:W-:Y:S04]  /*3eba0*/  LDGSTS.E [R6+0x300], desc[UR70][R128.64], P1 ;  /* 0x0030000080067fae */ /* 0x0005e800089a1046 */
[----:B-1----:R-:W4:Y:S01]  /*3ebb0*/  LDL.LU R154, [R1+0x1aa4] ;  /* 0x001aa400019a7983 */ /* 0x002f220000300800 */
[----:B---3--:R-:W-:-:S05]  /*3ebc0*/  IADD3 R156, P4, PT, R156, R3, RZ ;  /* 0x000000039c9c7210 */ /* 0x008fca0007f9e0ff */
[----:B------:R-:W-:Y:S01]  /*3ebd0*/  STL [R1+0x1a98], R156 ;  /* 0x001a989c01007387 */ /* 0x000fe20000100800 */
[----:B--2---:R-:W-:-:S03]  /*3ebe0*/  IMAD.MOV.U32 R129, RZ, RZ, R153 ;  /* 0x000000ffff817224 */ /* 0x004fc600078e0099 */
[----:B------:R1:W-:Y:S04]  /*3ebf0*/  STL [R1+0x19cc], R153 ;  /* 0x0019cc9901007387 */ /* 0x0003e80000100800 */
[----:B------:R-:W2:Y:S04]  /*3ec00*/  LDL.LU R152, [R1+0x1ab8] ;  /* 0x001ab80001987983 */ /* 0x000ea80000300800 */
[----:B-1----:R-:W3:Y:S01]  /*3ec10*/  LDL.LU R153, [R1+0x1aac] ;  /* 0x001aac0001997983 */ /* 0x002ee20000300800 */
[----:B------:R-:W-:-:S04]  /*3ec20*/  UISETP.GT.AND UP1, UPT, UR12, 0x4, UPT ;  /* 0x000000040c00788c */ /* 0x000fc8000bf24270 */
[----:B------:R-:W-:-:S04]  /*3ec30*/  USEL UR10, URZ, 0x4, !UP1 ;  /* 0x00000004ff0a7887 */ /* 0x000fc8000c800000 */
[----:B------:R-:W-:Y:S01]  /*3ec40*/  USEL UR10, UR10, URZ, !UP0 ;  /* 0x000000ff0a0a7287 */ /* 0x000fe2000c000000 */
[----:B------:R-:W-:Y:S01]  /*3ec50*/  IMAD.MOV.U32 R128, RZ, RZ, R147 ;  /* 0x000000ffff807224 */ /* 0x000fe200078e0093 */
[----:B------:R-:W-:-:S04]  /*3ec60*/  IADD3 R146, P3, PT, R146, R3, RZ ;  /* 0x0000000392927210 */ /* 0x000fc80007f7e0ff */
[----:B------:R-:W-:Y:S01]  /*3ec70*/  ISETP.NE.U32.AND P2, PT, RZ, UR10, PT ;  /* 0x0000000aff007c0c */ /* 0x000fe2000bf45070 */
[----:B------:R1:W-:Y:S01]  /*3ec80*/  LDGSTS.E [R6+0x380], desc[UR70][R128.64], P1 ;  /* 0x0038000080067fae */ /* 0x0003e200089a1046 */
[----:B------:R-:W-:-:S03]  /*3ec90*/  IMAD.X R157, R157, 0x1, R2, P4 ;  /* 0x000000019d9d7824 */ /* 0x000fc600020e0602 */
[----:B------:R-:W-:Y:S01]  /*3eca0*/  STL [R1+0x1aa0], R146 ;  /* 0x001aa09201007387 */ /* 0x000fe20000100800 */
[----:B------:R-:W-:-:S03]  /*3ecb0*/  IADD3 R144, P1, PT, R144, R3, RZ ;  /* 0x0000000390907210 */ /* 0x000fc60007f3e0ff */
[----:B------:R1:W-:Y:S01]  /*3ecc0*/  STL [R1+0x1a94], R157 ;  /* 0x001a949d01007387 */ /* 0x0003e20000100800 */
[----:B------:R-:W-:Y:S02]  /*3ecd0*/  IMAD.X R155, R155, 0x1, R2, P3 ;  /* 0x000000019b9b7824 */ /* 0x000fe400018e0602 */
[----:B-1----:R-:W-:Y:S01]  /*3ece0*/  IMAD.MOV.U32 R128, RZ, RZ, R156 ;  /* 0x000000ffff807224 */ /* 0x002fe200078e009c */
[----:B------:R-:W3:Y:S01]  /*3ecf0*/  LDL.LU R147, [R1+0x1ac0] ;  /* 0x001ac00001937983 */ /* 0x000ee20000300800 */
[----:B------:R-:W-:-:S03]  /*3ed00*/  IMAD.MOV.U32 R129, RZ, RZ, R157 ;  /* 0x000000ffff817224 */ /* 0x000fc600078e009d */
[----:B------:R-:W3:Y:S04]  /*3ed10*/  LDL.LU R157, [R1+0x1ab4] ;  /* 0x001ab400019d7983 */ /* 0x000ee80000300800 */
[----:B------:R-:W-:Y:S04]  /*3ed20*/  STL [R1+0x1aa8], R144 ;  /* 0x001aa89001007387 */ /* 0x000fe80000100800 */
[----:B------:R1:W-:Y:S04]  /*3ed30*/  LDGSTS.E [R6+0x1000], desc[UR70][R128.64], P2 ;  /* 0x0100000080067fae */ /* 0x0003e800091a1046 */
[----:B------:R1:W-:Y:S02]  /*3ed40*/  STL [R1+0x1a9c], R155 ;  /* 0x001a9c9b01007387 */ /* 0x0003e40000100800 */
[----:B-1----:R-:W-:-:S02]  /*3ed50*/  IMAD.MOV.U32 R129, RZ, RZ, R155 ;  /* 0x000000ffff817224 */ /* 0x002fc400078e009b */
[----:B------:R-:W3:Y:S01]  /*3ed60*/  LDL.LU R155, [R1+0x1abc] ;  /* 0x001abc00019b7983 */ /* 0x000ee20000300800 */
[----:B------:R-:W-:-:S05]  /*3ed70*/  IMAD.MOV.U32 R128, RZ, RZ, R146 ;  /* 0x000000ffff807224 */ /* 0x000fca00078e0092 */
[----:B------:R1:W-:Y:S02]  /*3ed80*/  LDGSTS.E [R6+0x1080], desc[UR70][R128.64], P2 ;  /* 0x0108000080067fae */ /* 0x0003e400091a1046 */
[----:B-1----:R-:W-:Y:S01]  /*3ed90*/  IMAD.MOV.U32 R128, RZ, RZ, R144 ;  /* 0x000000ffff807224 */ /* 0x002fe200078e0090 */
[----:B----4-:R-:W-:Y:S01]  /*3eda0*/  IADD3 R145, P3, PT, R145, R3, RZ ;  /* 0x0000000391917210 */ /* 0x010fe20007f7e0ff */
[----:B------:R-:W-:-:S04]  /*3edb0*/  IMAD.X R154, R154, 0x1, R2, P1 ;  /* 0x000000019a9a7824 */ /* 0x000fc800008e0602 */
[----:B------:R-:W-:Y:S04]  /*3edc0*/  STL [R1+0x1ab0], R145 ;  /* 0x001ab09101007387 */ /* 0x000fe80000100800 */
[----:B------:R1:W-:Y:S04]  /*3edd0*/  STL [R1+0x1aa4], R154 ;  /* 0x001aa49a01007387 */ /* 0x0003e80000100800 */
[----:B------:R-:W4:Y:S01]  /*3ede0*/  LDL.LU R146, [R1+0x1ac8] ;  /* 0x001ac80001927983 */ /* 0x000f220000300800 */
[----:B--2---:R-:W-:Y:S01]  /*3edf0*/  IADD3 R152, P1, PT, R152, R3, RZ ;  /* 0x0000000398987210 */ /* 0x004fe20007f3e0ff */
[----:B------:R-:W-:-:S02]  /*3ee00*/  IMAD.MOV.U32 R129, RZ, RZ, R154 ;  /* 0x000000ffff817224 */ /* 0x000fc400078e009a */
[--C-:B---3--:R-:W-:Y:S02]  /*3ee10*/  IMAD.X R153, R153, 0x1, R2.reuse, P3 ;  /* 0x0000000199997824 */ /* 0x108fe400018e0602 */
[----:B------:R-:W-:Y:S04]  /*3ee20*/  STL [R1+0x1ab8], R152 ;  /* 0x001ab89801007387 */ /* 0x000fe80000100800 */
[----:B------:R2:W-:Y:S04]  /*3ee30*/  STL [R1+0x1aac], R153 ;  /* 0x001aac9901007387 */ /* 0x0005e80000100800 */
[----:B-1----:R-:W3:Y:S04]  /*3ee40*/  LDL.LU R154, [R1+0x1ac4] ;  /* 0x001ac400019a7983 */ /* 0x002ee80000300800 */
[----:B------:R-:W3:Y:S04]  /*3ee50*/  LDL.LU R144, [R1+0x1ad0] ;  /* 0x001ad00001907983 */ /* 0x000ee80000300800 */
[----:B------:R1:W-:Y:S01]  /*3ee60*/  LDGSTS.E [R6+0x1100], desc[UR70][R128.64], P2 ;  /* 0x0110000080067fae */ /* 0x0003e200091a1046 */
[----:B------:R-:W-:Y:S01]  /*3ee70*/  IADD3 R147, P3, PT, R147, R3, RZ ;  /* 0x0000000393937210 */ /* 0x000fe20007f7e0ff */
[----:B------:R-:W-:-:S04]  /*3ee80*/  IMAD.X R157, R157, 0x1, R2, P1 ;  /* 0x000000019d9d7824 */ /* 0x000fc800008e0602 */
[----:B------:R-:W-:Y:S01]  /*3ee90*/  STL [R1+0x1ac0], R147 ;  /* 0x001ac09301007387 */ /* 0x000fe20000100800 */
[----:B-1----:R-:W-:Y:S01]  /*3eea0*/  MOV R129, R153 ;  /* 0x0000009900817202 */ /* 0x002fe20000000f00 */
[----:B------:R-:W-:Y:S02]  /*3eeb0*/  IMAD.MOV.U32 R128, RZ, RZ, R145 ;  /* 0x000000ffff807224 */ /* 0x000fe400078e0091 */
[----:B------:R1:W-:Y:S04]  /*3eec0*/  STL [R1+0x1ab4], R157 ;  /* 0x001ab49d01007387 */ /* 0x0003e80000100800 */
[----:B--2---:R-:W2:Y:S04]  /*3eed0*/  LDL.LU R153, [R1+0x1acc] ;  /* 0x001acc0001997983 */ /* 0x004ea80000300800 */
[----:B------:R-:W2:Y:S04]  /*3eee0*/  LDL.LU R156, [R1+0x1b98] ;  /* 0x001b9800019c7983 */ /* 0x000ea80000300800 */
[----:B------:R-:W2:Y:S04]  /*3eef0*/  LDL.LU R145, [R1+0x1ba0] ;  /* 0x001ba00001917983 */ /* 0x000ea80000300800 */
[----:B------:R1:W-:Y:S01]  /*3ef00*/  LDGSTS.E [R6+0x1180], desc[UR70][R128.64], P2 ;  /* 0x0118000080067fae */ /* 0x0003e200091a1046 */
[----:B------:R-:W-:-:S02]  /*3ef10*/  IMAD.X R155, R155, 0x1, R2, P3 ;  /* 0x000000019b9b7824 */ /* 0x000fc400018e0602 */
[----:B-1----:R-:W-:Y:S02]  /*3ef20*/  IMAD.MOV.U32 R129, RZ, RZ, R157 ;  /* 0x000000ffff817224 */ /* 0x002fe400078e009d */
[----:B------:R-:W-:-:S05]  /*3ef30*/  IMAD.MOV.U32 R128, RZ, RZ, R152 ;  /* 0x000000ffff807224 */ /* 0x000fca00078e0098 */
[----:B------:R1:W-:Y:S02]  /*3ef40*/  LDGSTS.E [R6+0x1200], desc[UR70][R128.64], P2 ;  /* 0x0120000080067fae */ /* 0x0003e400091a1046 */
[----:B-1----:R-:W-:Y:S02]  /*3ef50*/  IMAD.MOV.U32 R128, RZ, RZ, R147 ;  /* 0x000000ffff807224 */ /* 0x002fe400078e0093 */
[----:B------:R-:W-:-:S05]  /*3ef60*/  IMAD.MOV.U32 R129, RZ, RZ, R155 ;  /* 0x000000ffff817224 */ /* 0x000fca00078e009b */
[----:B------:R1:W-:Y:S01]  /*3ef70*/  LDGSTS.E [R6+0x1280], desc[UR70][R128.64], P2 ;  /* 0x0128000080067fae */ /* 0x0003e200091a1046 */
[----:B----4-:R-:W-:-:S05]  /*3ef80*/  IADD3 R146, P1, PT, R146, R3, RZ ;  /* 0x0000000392927210 */ /* 0x010fca0007f3e0ff */
[----:B------:R-:W-:Y:S04]  /*3ef90*/  STL [R1+0x1ac8], R146 ;  /* 0x001ac89201007387 */ /* 0x000fe80000100800 */
[----:B------:R4:W-:Y:S04]  /*3efa0*/  STL [R1+0x1abc], R155 ;  /* 0x001abc9b01007387 */ /* 0x0009e80000100800 */
[----:B------:R-:W2:Y:S04]  /*3efb0*/  LDL.LU R157, [R1+0x1b94] ;  /* 0x001b9400019d7983 */ /* 0x000ea80000300800 */
[----:B------:R-:W2:Y:S01]  /*3efc0*/  LDL.LU R152, [R1+0x1ba8] ;  /* 0x001ba80001987983 */ /* 0x000ea20000300800 */
[----:B---3--:R-:W-:-:S03]  /*3efd0*/  IMAD.X R154, R154, 0x1, R2, P1 ;  /* 0x000000019a9a7824 */ /* 0x008fc600008e0602 */
[----:B----4-:R-:W3:Y:S01]  /*3efe0*/  LDL.LU R155, [R1+0x1b9c] ;  /* 0x001b9c00019b7983 */ /* 0x010ee20000300800 */
[----:B------:R-:W-:Y:S01]  /*3eff0*/  IADD3 R144, P3, PT, R144, R3, RZ ;  /* 0x0000000390907210 */ /* 0x000fe20007f7e0ff */
[----:B-1----:R-:W-:-:S04]  /*3f000*/  IMAD.MOV.U32 R129, RZ, RZ, R154 ;  /* 0x000000ffff817224 */ /* 0x002fc800078e009a */
[----:B------:R-:W-:Y:S04]  /*3f010*/  STL [R1+0x1ad0], R144 ;  /* 0x001ad09001007387 */ /* 0x000fe80000100800 */
[----:B------:R1:W-:Y:S04]  /*3f020*/  STL [R1+0x1ac4], R154 ;  /* 0x001ac49a01007387 */ /* 0x0003e80000100800 */
[----:B------:R-:W4:Y:S04]  /*3f030*/  LDL.LU R147, [R1+0x1bb0] ;  /* 0x001bb00001937983 */ /* 0x000f280000300800 */
[----:B-1----:R-:W4:Y:S01]  /*3f040*/  LDL.LU R154, [R1+0x1ba4] ;  /* 0x001ba400019a7983 */ /* 0x002f220000300800 */
[----:B------:R-:W-:Y:S01]  /*3f050*/  UISETP.GT.AND UP1, UPT, UR12, 0x8, UPT ;  /* 0x000000080c00788c */ /* 0x000fe2000bf24270 */
[----:B------:R-:W-:-:S03]  /*3f060*/  IMAD.MOV.U32 R128, RZ, RZ, R146 ;  /* 0x000000ffff807224 */ /* 0x000fc600078e0092 */
[----:B------:R-:W-:Y:S02]  /*3f070*/  USEL UR10, URZ, 0x4, !UP1 ;  /* 0x00000004ff0a7887 */ /* 0x000fe4000c800000 */
[----:B------:R1:W-:Y:S01]  /*3f080*/  LDGSTS.E [R6+0x1300], desc[UR70][R128.64], P2 ;  /* 0x0130000080067fae */ /* 0x0003e200091a1046 */
[----:B--2---:R-:W-:Y:S01]  /*3f090*/  IMAD.X R153, R153, 0x1, R2, P3 ;  /* 0x0000000199997824 */ /* 0x004fe200018e0602 */
[-C--:B------:R-:W-:Y:S01]  /*3f0a0*/  IADD3 R156, P4, PT, R156, R3.reuse, RZ ;  /* 0x000000039c9c7210 */ /* 0x080fe20007f9e0ff */
[----:B------:R-:W-:Y:S01]  /*3f0b0*/  USEL UR10, UR10, URZ, !UP0 ;  /* 0x000000ff0a0a7287 */ /* 0x000fe2000c000000 */
[----:B------:R-:W-:-:S03]  /*3f0c0*/  IADD3 R145, P3, PT, R145, R3, RZ ;  /* 0x0000000391917210 */ /* 0x000fc60007f7e0ff */
[----:B------:R-:W-:Y:S01]  /*3f0d0*/  STL [R1+0x1b98], R156 ;  /* 0x001b989c01007387 */ /* 0x000fe20000100800 */
[----:B-1----:R-:W-:Y:S02]  /*3f0e0*/  IMAD.MOV.U32 R128, RZ, RZ, R144 ;  /* 0x000000ffff807224 */ /* 0x002fe400078e0090 */
[----:B------:R-:W-:Y:S01]  /*3f0f0*/  IMAD.MOV.U32 R129, RZ, RZ, R153 ;  /* 0x000000ffff817224 */ /* 0x000fe200078e0099 */
[----:B------:R1:W-:Y:S04]  /*3f100*/  STL [R1+0x1acc], R153 ;  /* 0x001acc9901007387 */ /* 0x0003e80000100800 */
[----:B------:R-:W2:Y:S01]  /*3f110*/  LDL.LU R146, [R1+0x1bb8] ;  /* 0x001bb80001927983 */ /* 0x000ea20000300800 */
[----:B------:R-:W-:-:S03]  /*3f120*/  ISETP.NE.U32.AND P1, PT, RZ, UR10, PT ;  /* 0x0000000aff007c0c */ /* 0x000fc6000bf25070 */
[----:B------:R1:W-:Y:S04]  /*3f130*/  LDGSTS.E [R6+0x1380], desc[UR70][R128.64], P2 ;  /* 0x0138000080067fae */ /* 0x0003e800091a1046 */
[----:B-1----:R-:W2:Y:S04]  /*3f140*/  LDL.LU R153, [R1+0x1bac] ;  /* 0x001bac0001997983 */ /* 0x002ea80000300800 */
[----:B------:R-:W-:Y:S01]  /*3f150*/  STL [R1+0x1ba0], R145 ;  /* 0x001ba09101007387 */ /* 0x000fe20000100800 */
[----:B------:R-:W-:Y:S02]  /*3f160*/  IMAD.MOV.U32 R128, RZ, RZ, R156 ;  /* 0x000000ffff807224 */ /* 0x000fe400078e009c */
[----:B------:R-:W-:-:S04]  /*3f170*/  IMAD.X R157, R157, 0x1, R2, P4 ;  /* 0x000000019d9d7824 */ /* 0x000fc800020e0602 */
[----:B------:R-:W-:Y:S01]  /*3f180*/  IMAD.MOV.U32 R129, RZ, RZ, R157 ;  /* 0x000000ffff817224 */ /* 0x000fe200078e009d */
[----:B------:R1:W-:Y:S04]  /*3f190*/  STL [R1+0x1b94], R157 ;  /* 0x001b949d01007387 */ /* 0x0003e80000100800 */
[----:B------:R-:W2:Y:S01]  /*3f1a0*/  LDL.LU R144, [R1+0x1bc0] ;  /* 0x001bc00001907983 */ /* 0x000ea20000300800 */
[-C--:B------:R-:W-:Y:S01]  /*3f1b0*/  IADD3 R152, P2, PT, R152, R3.reuse, RZ ;  /* 0x0000000398987210 */ /* 0x080fe20007f5e0ff */
[----:B---3--:R-:W-:Y:S02]  /*3f1c0*/  IMAD.X R155, R155, 0x1, R2, P3 ;  /* 0x000000019b9b7824 */ /* 0x008fe400018e0602 */
[----:B------:R3:W-:Y:S04]  /*3f1d0*/  LDGSTS.E [R6+0x2000], desc[UR70][R128.64], P1 ;  /* 0x0200000080067fae */ /* 0x0007e800089a1046 */
[----:B-1----:R-:W2:Y:S04]  /*3f1e0*/  LDL.LU R157, [R1+0x1bb4] ;  /* 0x001bb400019d7983 */ /* 0x002ea80000300800 */
[----:B------:R-:W-:Y:S01]  /*3f1f0*/  STL [R1+0x1ba8], R152 ;  /* 0x001ba89801007387 */ /* 0x000fe20000100800 */
[----:B----4-:R-:W-:-:S03]  /*3f200*/  IADD3 R147, P3, PT, R147, R3, RZ ;  /* 0x0000000393937210 */ /* 0x010fc60007f7e0ff */
[----:B------:R1:W-:Y:S01]  /*3f210*/  STL [R1+0x1b9c], R155 ;  /* 0x001b9c9b01007387 */ /* 0x0003e20000100800 */
[----:B---3--:R-:W-:Y:S02]  /*3f220*/  IMAD.MOV.U32 R129, RZ, RZ, R155 ;  /* 0x000000ffff817224 */ /* 0x008fe400078e009b */
[--C-:B------:R-:W-:Y:S02]  /*3f230*/  IMAD.X R154, R154, 0x1, R2.reuse, P2 ;  /* 0x000000019a9a7824 */ /* 0x100fe400010e0602 */
[----:B------:R-:W-:Y:S01]  /*3f240*/  IMAD.MOV.U32 R128, RZ, RZ, R145 ;  /* 0x000000ffff807224 */ /* 0x000fe200078e0091 */
[----:B-1----:R-:W3:Y:S04]  /*3f250*/  LDL.LU R155, [R1+0x1bbc] ;  /* 0x001bbc00019b7983 */ /* 0x002ee80000300800 */
[----:B------:R-:W-:Y:S04]  /*3f260*/  STL [R1+0x1bb0], R147 ;  /* 0x001bb09301007387 */ /* 0x000fe80000100800 */
[----:B------:R1:W-:Y:S04]  /*3f270*/  STL [R1+0x1ba4], R154 ;  /* 0x001ba49a01007387 */ /* 0x0003e80000100800 */
[----:B------:R-:W4:Y:S04]  /*3f280*/  LDL.LU R145, [R1+0x1bc8] ;  /* 0x001bc80001917983 */ /* 0x000f280000300800 */
[----:B------:R1:W-:Y:S01]  /*3f290*/  LDGSTS.E [R6+0x2080], desc[UR70][R128.64], P1 ;  /* 0x0208000080067fae */ /* 0x0003e200089a1046 */
[----:B--2---:R-:W-:Y:S01]  /*3f2a0*/  IADD3 R146, P2, PT, R146, R3, RZ ;  /* 0x0000000392927210 */ /* 0x004fe20007f5e0ff */
[----:B------:R-:W-:-:S04]  /*3f2b0*/  IMAD.X R153, R153, 0x1, R2, P3 ;  /* 0x0000000199997824 */ /* 0x000fc800018e0602 */
[----:B------:R-:W-:Y:S01]  /*3f2c0*/  STL [R1+0x1bb8], R146 ;  /* 0x001bb89201007387 */ /* 0x000fe20000100800 */
[----:B-1----:R-:W-:Y:S02]  /*3f2d0*/  IMAD.MOV.U32 R128, RZ, RZ, R152 ;  /* 0x000000ffff807224 */ /* 0x002fe400078e0098 */
[----:B------:R-:W-:Y:S01]  /*3f2e0*/  IMAD.MOV.U32 R129, RZ, RZ, R154 ;  /* 0x000000ffff817224 */ /* 0x000fe200078e009a */
[----:B------:R1:W-:Y:S04]  /*3f2f0*/  STL [R1+0x1bac], R153 ;  /* 0x001bac9901007387 */ /* 0x0003e80000100800 */
[----:B------:R-:W2:Y:S04]  /*3f300*/  LDL.LU R154, [R1+0x1bc4] ;  /* 0x001bc400019a7983 */ /* 0x000ea80000300800 */
[----:B------:R-:W2:Y:S04]  /*3f310*/  LDL.LU R152, [R1+0x1bd0] ;  /* 0x001bd00001987983 */ /* 0x000ea80000300800 */
[----:B------:R1:W-:Y:S02]  /*3f320*/  LDGSTS.E [R6+0x2100], desc[UR70][R128.64], P1 ;  /* 0x0210000080067fae */ /* 0x0003e400089a1046 */
[----:B-1----:R-:W-:-:S02]  /*3f330*/  IMAD.MOV.U32 R129, RZ, RZ, R153 ;  /* 0x000000ffff817224 */ /* 0x002fc400078e0099 */
[----:B------:R-:W-:-:S05]  /*3f340*/  IMAD.MOV.U32 R128, RZ, RZ, R147 ;  /* 0x000000ffff807224 */ /* 0x000fca00078e0093 */
[----:B------:R1:W-:Y:S01]  /*3f350*/  LDGSTS.E [R6+0x2180], desc[UR70][R128.64], P1 ;  /* 0x0218000080067fae */ /* 0x0003e200089a1046 */
[----:B------:R-:W-:Y:S01]  /*3f360*/  IADD3 R144, P3, PT, R144, R3, RZ ;  /* 0x0000000390907210 */ /* 0x000fe20007f7e0ff */
[----:B------:R-:W-:-:S04]  /*3f370*/  IMAD.X R157, R157, 0x1, R2, P2 ;  /* 0x000000019d9d7824 */ /* 0x000fc800010e0602 */
[----:B------:R-:W-:Y:S04]  /*3f380*/  STL [R1+0x1bc0], R144 ;  /* 0x001bc09001007387 */ /* 0x000fe80000100800 */
[----:B------:R1:W-:Y:S04]  /*3f390*/  STL [R1+0x1bb4], R157 ;  /* 0x001bb49d01007387 */ /* 0x0003e80000100800 */
[----:B------:R-:W2:Y:S04]  /*3f3a0*/  LDL.LU R153, [R1+0x1bcc] ;  /* 0x001bcc0001997983 */ /* 0x000ea80000300800 */
[----:B------:R-:W2:Y:S01]  /*3f3b0*/  LDL.LU R156, [R1+0x1c98] ;  /* 0x001c9800019c7983 */ /* 0x000ea20000300800 */
[----:B---3--:R-:W-:-:S03]  /*3f3c0*/  IMAD.X R155, R155, 0x1, R2, P3 ;  /* 0x000000019b9b7824 */ /* 0x008fc600018e0602 */
[----:B------:R-:W3:Y:S01]  /*3f3d0*/  LDL.LU R147, [R1+0x1ca0] ;  /* 0x001ca00001937983 */ /* 0x000ee20000300800 */
[----:B-1----:R-:W-:Y:S01]  /*3f3e0*/  IMAD.MOV.U32 R129, RZ, RZ, R157 ;  /* 0x000000ffff817224 */ /* 0x002fe200078e009d */
[----:B----4-:R-:W-:-:S05]  /*3f3f0*/  IADD3 R145, P2, PT, R145, R3, RZ ;  /* 0x0000000391917210 */ /* 0x010fca0007f5e0ff */
[----:B------:R-:W-:Y:S04]  /*3f400*/  STL [R1+0x1bc8], R145 ;  /* 0x001bc89101007387 */ /* 0x000fe80000100800 */
[----:B------:R1:W-:Y:S04]  /*3f410*/  STL [R1+0x1bbc], R155 ;  /* 0x001bbc9b01007387 */ /* 0x0003e80000100800 */
[----:B------:R-:W4:Y:S01]  /*3f420*/  LDL.LU R157, [R1+0x1c94] ;  /* 0x001c9400019d7983 */ /* 0x000f220000300800 */
[----:B------:R-:W-:-:S03]  /*3f430*/  IMAD.MOV.U32 R128, RZ, RZ, R146 ;  /* 0x000000ffff807224 */ /* 0x000fc600078e0092 */
[----:B------:R-:W4:Y:S04]  /*3f440*/  LDL.LU R146, [R1+0x1ca8] ;  /* 0x001ca80001927983 */ /* 0x000f280000300800 */
[----:B------:R1:W-:Y:S01]  /*3f450*/  LDGSTS.E [R6+0x2200], desc[UR70][R128.64], P1 ;  /* 0x0220000080067fae */ /* 0x0003e200089a1046 */
[----:B--2---:R-:W-:Y:S01]  /*3f460*/  IMAD.X R154, R154, 0x1, R2, P2 ;  /* 0x000000019a9a7824 */ /* 0x004fe200010e0602 */
[----:B------:R-:W-:Y:S01]  /*3f470*/  IADD3 R152, P3, PT, R152, R3, RZ ;  /* 0x0000000398987210 */ /* 0x000fe20007f7e0ff */
[----:B-1----:R-:W-:Y:S02]  /*3f480*/  IMAD.MOV.U32 R128, RZ, RZ, R144 ;  /* 0x000000ffff807224 */ /* 0x002fe400078e0090 */
[----:B------:R-:W-:Y:S02]  /*3f490*/  IMAD.MOV.U32 R129, RZ, RZ, R155 ;  /* 0x000000ffff817224 */ /* 0x000fe400078e009b */
[----:B------:R-:W2:Y:S04]  /*3f4a0*/  LDL.LU R155, [R1+0x1c9c] ;  /* 0x001c9c00019b7983 */ /* 0x000ea80000300800 */
[----:B------:R-:W-:Y:S04]  /*3f4b0*/  STL [R1+0x1bd0], R152 ;  /* 0x001bd09801007387 */ /* 0x000fe80000100800 */
[----:B------:R1:W-:Y:S04]  /*3f4c0*/  STL [R1+0x1bc4], R154 ;  /* 0x001bc49a01007387 */ /* 0x0003e80000100800 */
[----:B------:R1:W-:Y:S04]  /*3f4d0*/  LDGSTS.E [R6+0x2280], desc[UR70][R128.64], P1 ;  /* 0x0228000080067fae */ /* 0x0003e800089a1046 */
[----:B------:R-:W2:Y:S01]  /*3f4e0*/  LDL.LU R144, [R1+0x1cb0] ;  /* 0x001cb00001907983 */ /* 0x000ea20000300800 */
[----:B-1----:R-:W-:-:S02]  /*3f4f0*/  IMAD.MOV.U32 R128, RZ, RZ, R145 ;  /* 0x000000ffff807224 */ /* 0x002fc400078e0091 */
[----:B------:R-:W-:Y:S02]  /*3f500*/  IMAD.MOV.U32 R129, RZ, RZ, R154 ;  /* 0x000000ffff817224 */ /* 0x000fe400078e009a */
[----:B------:R-:W2:Y:S04]  /*3f510*/  LDL.LU R154, [R1+0x1ca4] ;  /* 0x001ca400019a7983 */ /* 0x000ea80000300800 */
[----:B------:R1:W-:Y:S02]  /*3f520*/  LDGSTS.E [R6+0x2300], desc[UR70][R128.64], P1 ;  /* 0x0230000080067fae */ /* 0x0003e400089a1046 */
[----:B-1----:R-:W-:Y:S02]  /*3f530*/  IMAD.MOV.U32 R128, RZ, RZ, R152 ;  /* 0x000000ffff807224 */ /* 0x002fe400078e0098 */
[----:B------:R-:W-:Y:S01]  /*3f540*/  IMAD.X R153, R153, 0x1, R2, P3 ;  /* 0x0000000199997824 */ /* 0x000fe200018e0602 */
[----:B------:R-:W-:-:S03]  /*3f550*/  IADD3 R156, P4, PT, R156, R3, RZ ;  /* 0x000000039c9c7210 */ /* 0x000fc60007f9e0ff */
[----:B------:R-:W-:Y:S02]  /*3f560*/  IMAD.MOV.U32 R129, RZ, RZ, R153 ;  /* 0x000000ffff817224 */ /* 0x000fe400078e0099 */
[----:B------:R-:W-:Y:S04]  /*3f570*/  STL [R1+0x1c98], R156 ;  /* 0x001c989c01007387 */ /* 0x000fe80000100800 */
[----:B------:R1:W-:Y:S04]  /*3f580*/  STL [R1+0x1bcc], R153 ;  /* 0x001bcc9901007387 */ /* 0x0003e80000100800 */
[----:B------:R-:W2:Y:S01]  /*3f590*/  LDL.LU R145, [R1+0x1cb8] ;  /* 0x001cb80001917983 */ /* 0x000ea20000300800 */
[----:B---3--:R-:W-:-:S03]  /*3f5a0*/  IADD3 R147, P3, PT, R147, R3, RZ ;  /* 0x0000000393937210 */ /* 0x008fc60007f7e0ff */
[----:B------:R3:W-:Y:S04]  /*3f5b0*/  LDGSTS.E [R6+0x2380], desc[UR70][R128.64], P1 ;  /* 0x0238000080067fae */ /* 0x0007e800089a1046 */
[----:B-1----:R-:W2:Y:S04]  /*3f5c0*/  LDL.LU R153, [R1+0x1cac] ;  /* 0x001cac0001997983 */ /* 0x002ea80000300800 */
[----:B------:R-:W-:Y:S01]  /*3f5d0*/  STL [R1+0x1ca0], R147 ;  /* 0x001ca09301007387 */ /* 0x000fe20000100800 */
[----:B----4-:R-:W-:-:S04]  /*3f5e0*/  IMAD.X R157, R157, 0x1, R2, P4 ;  /* 0x000000019d9d7824 */ /* 0x010fc800020e0602 */
[----:B---3--:R-:W-:Y:S01]  /*3f5f0*/  IMAD.MOV.U32 R129, RZ, RZ, R157 ;  /* 0x000000ffff817224 */ /* 0x008fe200078e009d */
[----:B------:R1:W-:Y:S04]  /*3f600*/  STL [R1+0x1c94], R157 ;  /* 0x001c949d01007387 */ /* 0x0003e80000100800 */
[----:B------:R-:W3:Y:S04]  /*3f610*/  LDL.LU R152, [R1+0x1cc0] ;  /* 0x001cc00001987983 */ /* 0x000ee80000300800 */
[----:B-1----:R-:W4:Y:S01]  /*3f620*/  LDL.LU R157, [R1+0x1cb4] ;  /* 0x001cb400019d7983 */ /* 0x002f220000300800 */
[----:B------:R-:W-:-:S04]  /*3f630*/  UISETP.GT.AND UP1, UPT, UR12, 0xc, UPT ;  /* 0x0000000c0c00788c */ /* 0x000fc8000bf24270 */
[----:B------:R-:W-:-:S04]  /*3f640*/  USEL UR10, URZ, 0x4, !UP1 ;  /* 0x00000004ff0a7887 */ /* 0x000fc8000c800000 */
[----:B------:R-:W-:-:S06]  /*3f650*/  USEL UR10, UR10, URZ, !UP0 ;  /* 0x000000ff0a0a7287 */ /* 0x000fcc000c000000 */
[----:B------:R-:W-:Y:S01]  /*3f660*/  ISETP.NE.U32.AND P2, PT, RZ, UR10, PT ;  /* 0x0000000aff007c0c */ /* 0x000fe2000bf45070 */
[----:B------:R-:W-:Y:S01]  /*3f670*/  IMAD.MOV.U32 R128, RZ, RZ, R156 ;  /* 0x000000ffff807224 */ /* 0x000fe200078e009c */
[----:B------:R-:W-:Y:S01]  /*3f680*/  IADD3 R146, P1, PT, R146, R3, RZ ;  /* 0x0000000392927210 */ /* 0x000fe20007f3e0ff */
[----:B--2---:R-:W-:-:S04]  /*3f690*/  IMAD.X R155, R155, 0x1, R2, P3 ;  /* 0x000000019b9b7824 */ /* 0x004fc800018e0602 */
[----:B------:R-:W-:Y:S01]  /*3f6a0*/  STL [R1+0x1ca8], R146 ;  /* 0x001ca89201007387 */ /* 0x000fe20000100800 */
[----:B------:R-:W-:-:S03]  /*3f6b0*/  IADD3 R144, P3, PT, R144, R3, RZ ;  /* 0x0000000390907210 */ /* 0x000fc60007f7e0ff */
[----:B------:R1:W-:Y:S04]  /*3f6c0*/  STL [R1+0x1c9c], R155 ;  /* 0x001c9c9b01007387 */ /* 0x0003e80000100800 */
[----:B------:R2:W-:Y:S01]  /*3f6d0*/  LDGSTS.E [R6+0x3000], desc[UR70][R128.64], P2 ;  /* 0x0300000080067fae */ /* 0x0005e200091a1046 */
[----:B------:R-:W-:Y:S02]  /*3f6e0*/  IMAD.X R154, R154, 0x1, R2, P1 ;  /* 0x000000019a9a7824 */ /* 0x000fe400008e0602 */
[----:B--2---:R-:W-:Y:S02]  /*3f6f0*/  IMAD.MOV.U32 R129, RZ, RZ, R155 ;  /* 0x000000ffff817224 */ /* 0x004fe400078e009b */
[----:B-1----:R-:W2:Y:S01]  /*3f700*/  LDL.LU R155, [R1+0x1cbc] ;  /* 0x001cbc00019b7983 */ /* 0x002ea20000300800 */
[----:B------:R-:W-:-:S03]  /*3f710*/  IMAD.MOV.U32 R128, RZ, RZ, R147 ;  /* 0x000000ffff807224 */ /* 0x000fc600078e0093 */
[----:B------:R-:W-:Y:S04]  /*3f720*/  STL [R1+0x1cb0], R144 ;  /* 0x001cb09001007387 */ /* 0x000fe80000100800 */
[----:B------:R1:W-:Y:S04]  /*3f730*/  STL [R1+0x1ca4], R154 ;  /* 0x001ca49a01007387 */ /* 0x0003e80000100800 */
        /* <DEDUP_REMOVED lines=11> */
[----:B---3--:R-:W-:Y:S01]  /*3f7f0*/  IADD3 R152, P3, PT, R152, R3, RZ ;  /* 0x0000000398987210 */ /* 0x008fe20007f7e0ff */
[----:B-1----:R-:W-:-:S02]  /*3f800*/  IMAD.MOV.U32 R129, RZ, RZ, R153 ;  /* 0x000000ffff817224 */ /* 0x002fc400078e0099 */
[----:B----4-:R-:W-:Y:S02]  /*3f810*/  IMAD.X R157, R157, 0x1, R2, P1 ;  /* 0x000000019d9d7824 */ /* 0x010fe400008e0602 */
[----:B------:R-:W-:Y:S04]  /*3f820*/  STL [R1+0x1cc0], R152 ;  /* 0x001cc09801007387 */ /* 0x000fe80000100800 */
[----:B------:R1:W-:Y:S04]  /*3f830*/  STL [R1+0x1cb4], R157 ;  /* 0x001cb49d01007387 */ /* 0x0003e80000100800 */
[----:B------:R-:W3:Y:S04]  /*3f840*/  LDL.LU R153, [R1+0x1ccc] ;  /* 0x001ccc0001997983 */ /* 0x000ee80000300800 */
[----:B------:R-:W4:Y:S01]  /*3f850*/  LDL.LU R156, [R1+0x1d98] ;  /* 0x001d9800019c7983 */ /* 0x000f220000300800 */
[----:B------:R-:W-:-:S03]  /*3f860*/  IMAD.MOV.U32 R128, RZ, RZ, R144 ;  /* 0x000000ffff807224 */ /* 0x000fc600078e0090 */
[----:B------:R-:W4:Y:S04]  /*3f870*/  LDL.LU R144, [R1+0x1da0] ;  /* 0x001da00001907983 */ /* 0x000f280000300800 */
[----:B------:R1:W-:Y:S02]  /*3f880*/  LDGSTS.E [R6+0x3180], desc[UR70][R128.64], P2 ;  /* 0x0318000080067fae */ /* 0x0003e400091a1046 */
[----:B-1----:R-:W-:Y:S02]  /*3f890*/  IMAD.MOV.U32 R128, RZ, RZ, R145 ;  /* 0x000000ffff807224 */ /* 0x002fe400078e0091 */
[----:B------:R-:W-:-:S05]  /*3f8a0*/  IMAD.MOV.U32 R129, RZ, RZ, R157 ;  /* 0x000000ffff817224 */ /* 0x000fca00078e009d */
[----:B------:R1:W-:Y:S01]  /*3f8b0*/  LDGSTS.E [R6+0x3200], desc[UR70][R128.64], P2 ;  /* 0x0320000080067fae */ /* 0x0003e200091a1046 */
[----:B--2---:R-:W-:Y:S01]  /*3f8c0*/  IMAD.X R155, R155, 0x1, R2, P3 ;  /* 0x000000019b9b7824 */ /* 0x004fe200018e0602 */
[----:B------:R-:W-:Y:S01]  /*3f8d0*/  IADD3 R147, P1, PT, R147, R3, RZ ;  /* 0x0000000393937210 */ /* 0x000fe20007f3e0ff */
[----:B-1----:R-:W-:-:S04]  /*3f8e0*/  IMAD.MOV.U32 R128, RZ, RZ, R152 ;  /* 0x000000ffff807224 */ /* 0x002fc800078e0098 */
[----:B------:R-:W-:Y:S01]  /*3f8f0*/  STL [R1+0x1cc8], R147 ;  /* 0x001cc89301007387 */ /* 0x000fe20000100800 */
[----:B------:R-:W-:-:S03]  /*3f900*/  IMAD.MOV.U32 R129, RZ, RZ, R155 ;  /* 0x000000ffff817224 */ /* 0x000fc600078e009b */
[----:B------:R1:W-:Y:S04]  /*3f910*/  STL [R1+0x1cbc], R155 ;  /* 0x001cbc9b01007387 */ /* 0x0003e80000100800 */
[----:B------:R-:W2:Y:S04]  /*3f920*/  LDL.LU R157, [R1+0x1d94] ;  /* 0x001d9400019d7983 */ /* 0x000ea80000300800 */
[----:B------:R-:W2:Y:S04]  /*3f930*/  LDL.LU R145, [R1+0x1da8] ;  /* 0x001da80001917983 */ /* 0x000ea80000300800 */
[----:B-1----:R-:W2:Y:S04]  /*3f940*/  LDL.LU R155, [R1+0x1d9c] ;  /* 0x001d9c00019b7983 */ /* 0x002ea80000300800 */
[----:B------:R1:W-:Y:S02]  /*3f950*/  LDGSTS.E [R6+0x3280], desc[UR70][R128.64], P2 ;  /* 0x0328000080067fae */ /* 0x0003e400091a1046 */
[----:B-1----:R-:W-:-:S02]  /*3f960*/  IMAD.MOV.U32 R128, RZ, RZ, R147 ;  /* 0x000000ffff807224 */ /* 0x002fc400078e0093 */
[----:B------:R-:W-:Y:S01]  /*3f970*/  IMAD.X R154, R154, 0x1, R2, P1 ;  /* 0x000000019a9a7824 */ /* 0x000fe200008e0602 */
[----:B------:R-:W-:-:S03]  /*3f980*/  IADD3 R146, P3, PT, R146, R3, RZ ;  /* 0x0000000392927210 */ /* 0x000fc60007f7e0ff */
[----:B------:R-:W-:Y:S02]  /*3f990*/  IMAD.MOV.U32 R129, RZ, RZ, R154 ;  /* 0x000000ffff817224 */ /* 0x000fe400078e009a */
[----:B------:R-:W-:Y:S04]  /*3f9a0*/  STL [R1+0x1cd0], R146 ;  /* 0x001cd09201007387 */ /* 0x000fe80000100800 */
[----:B------:R1:W-:Y:S04]  /*3f9b0*/  STL [R1+0x1cc4], R154 ;  /* 0x001cc49a01007387 */ /* 0x0003e80000100800 */
[----:B------:R-:W2:Y:S04]  /*3f9c0*/  LDL.LU R152, [R1+0x1db0] ;  /* 0x001db00001987983 */ /* 0x000ea80000300800 */
[----:B------:R4:W-:Y:S04]  /*3f9d0*/  LDGSTS.E [R6+0x3300], desc[UR70][R128.64], P2 ;  /* 0x0330000080067fae */ /* 0x0009e800091a1046 */
[----:B-1----:R-:W2:Y:S01]  /*3f9e0*/  LDL.LU R154, [R1+0x1da4] ;  /* 0x001da400019a7983 */ /* 0x002ea20000300800 */
[----:B---3--:R-:W-:Y:S01]  /*3f9f0*/  IMAD.X R153, R153, 0x1, R2, P3 ;  /* 0x0000000199997824 */ /* 0x008fe200018e0602 */
[----:B----4-:R-:W-:-:S05]  /*3fa00*/  IADD3 R156, P4, PT, R156, R3, RZ ;  /* 0x000000039c9c7210 */ /* 0x010fca0007f9e0ff */
[----:B------:R-:W-:Y:S01]  /*3fa10*/  STL [R1+0x1d98], R156 ;  /* 0x001d989c01007387 */ /* 0x000fe20000100800 */
[----:B------:R-:W-:-:S03]  /*3fa20*/  IMAD.MOV.U32 R129, RZ, RZ, R153 ;  /* 0x000000ffff817224 */ /* 0x000fc600078e0099 */
[----:B------:R1:W-:Y:S04]  /*3fa30*/  STL [R1+0x1ccc], R153 ;  /* 0x001ccc9901007387 */ /* 0x0003e80000100800 */
[----:B------:R-:W3:Y:S04]  /*3fa40*/  LDL.LU R147, [R1+0x1db8] ;  /* 0x001db80001937983 */ /* 0x000ee80000300800 */
[----:B-1----:R-:W4:Y:S01]  /*3fa50*/  LDL.LU R153, [R1+0x1dac] ;  /* 0x001dac0001997983 */ /* 0x002f220000300800 */
[----:B------:R-:W-:-:S04]  /*3fa60*/  UISETP.GT.AND UP1, UPT, UR12, 0x10, UPT ;  /* 0x000000100c00788c */ /* 0x000fc8000bf24270 */
[----:B------:R-:W-:-:S04]  /*3fa70*/  USEL UR10, URZ, 0x4, !UP1 ;  /* 0x00000004ff0a7887 */ /* 0x000fc8000c800000 */
[----:B------:R-:W-:Y:S01]  /*3fa80*/  USEL UR10, UR10, URZ, !UP0 ;  /* 0x000000ff0a0a7287 */ /* 0x000fe2000c000000 */
[----:B------:R-:W-:Y:S01]  /*3fa90*/  IMAD.MOV.U32 R128, RZ, RZ, R146 ;  /* 0x000000ffff807224 */ /* 0x000fe200078e0092 */
[----:B------:R-:W-:-:S04]  /*3faa0*/  IADD3 R144, P3, PT, R144, R3, RZ ;  /* 0x0000000390907210 */ /* 0x000fc80007f7e0ff */
[----:B------:R-:W-:Y:S01]  /*3fab0*/  ISETP.NE.U32.AND P1, PT, RZ, UR10, PT ;  /* 0x0000000aff007c0c */ /* 0x000fe2000bf25070 */
[----:B------:R1:W-:Y:S04]  /*3fac0*/  LDGSTS.E [R6+0x3380], desc[UR70][R128.64], P2 ;  /* 0x0338000080067fae */ /* 0x0003e800091a1046 */
[----:B------:R-:W-:Y:S01]  /*3fad0*/  STL [R1+0x1da0], R144 ;  /* 0x001da09001007387 */ /* 0x000fe20000100800 */
[----:B-1----:R-:W-:Y:S02]  /*3fae0*/  IMAD.MOV.U32 R128, RZ, RZ, R156 ;  /* 0x000000ffff807224 */ /* 0x002fe400078e009c */
[----:B--2---:R-:W-:Y:S01]  /*3faf0*/  IMAD.X R157, R157, 0x1, R2, P4 ;  /* 0x000000019d9d7824 */ /* 0x004fe200020e0602 */
[----:B------:R-:W-:-:S04]  /*3fb00*/  IADD3 R145, P2, PT, R145, R3, RZ ;  /* 0x0000000391917210 */ /* 0x000fc80007f5e0ff */
[----:B------:R1:W-:Y:S01]  /*3fb10*/  STL [R1+0x1d94], R157 ;  /* 0x001d949d01007387 */ /* 0x0003e20000100800 */
[----:B------:R-:W-:Y:S02]  /*3fb20*/  IMAD.MOV.U32 R129, RZ, RZ, R157 ;  /* 0x000000ffff817224 */ /* 0x000fe400078e009d */
[----:B------:R-:W-:Y:S01]  /*3fb30*/  IMAD.X R155, R155, 0x1, R2, P3 ;  /* 0x000000019b9b7824 */ /* 0x000fe200018e0602 */
[----:B------:R-:W2:Y:S04]  /*3fb40*/  LDL.LU R146, [R1+0x1dc0] ;  /* 0x001dc00001927983 */ /* 0x000ea80000300800 */
[----:B------:R1:W-:Y:S04]  /*3fb50*/  LDGSTS.E [R6+0x4000], desc[UR70][R128.64], P1 ;  /* 0x0400000080067fae */ /* 0x0003e800089a1046 */
[----:B-1----:R-:W2:Y:S04]  /*3fb60*/  LDL.LU R157, [R1+0x1db4] ;  /* 0x001db400019d7983 */ /* 0x002ea80000300800 */
[----:B------:R-:W-:Y:S04]  /*3fb70*/  STL [R1+0x1da8], R145 ;  /* 0x001da89101007387 */ /* 0x000fe80000100800 */
[----:B------:R1:W-:Y:S01]  /*3fb80*/  STL [R1+0x1d9c], R155 ;  /* 0x001d9c9b01007387 */ /* 0x0003e20000100800 */
[----:B------:R-:W-:-:S03]  /*3fb90*/  IMAD.MOV.U32 R128, RZ, RZ, R144 ;  /* 0x000000ffff807224 */ /* 0x000fc600078e0090 */
[----:B------:R-:W2:Y:S01]  /*3fba0*/  LDL.LU R156, [R1+0x1dbc] ;  /* 0x001dbc00019c7983 */ /* 0x000ea20000300800 */
[----:B------:R-:W-:-:S05]  /*3fbb0*/  IMAD.MOV.U32 R129, RZ, RZ, R155 ;  /* 0x000000ffff817224 */ /* 0x000fca00078e009b */
[----:B------:R1:W-:Y:S02]  /*3fbc0*/  LDGSTS.E [R6+0x4080], desc[UR70][R128.64], P1 ;  /* 0x0408000080067fae */ /* 0x0003e400089a1046 */
[----:B-1----:R-:W-:Y:S01]  /*3fbd0*/  IMAD.MOV.U32 R128, RZ, RZ, R145 ;  /* 0x000000ffff807224 */ /* 0x002fe200078e0091 */
[----:B------:R-:W-:Y:S01]  /*3fbe0*/  IADD3 R152, P3, PT, R152, R3, RZ ;  /* 0x0000000398987210 */ /* 0x000fe20007f7e0ff */
[----:B------:R-:W-:-:S04]  /*3fbf0*/  IMAD.X R154, R154, 0x1, R2, P2 ;  /* 0x000000019a9a7824 */ /* 0x000fc800010e0602 */
[----:B------:R-:W-:Y:S04]  /*3fc00*/  STL [R1+0x1db0], R152 ;  /* 0x001db09801007387 */ /* 0x000fe80000100800 */
[----:B------:R1:W-:Y:S04]  /*3fc10*/  STL [R1+0x1da4], R154 ;  /* 0x001da49a01007387 */ /* 0x0003e80000100800 */
[----:B------:R-:W2:Y:S01]  /*3fc20*/  LDL.LU R144, [R1+0x1dc8] ;  /* 0x001dc80001907983 */ /* 0x000ea20000300800 */
[----:B---3--:R-:W-:Y:S01]  /*3fc30*/  IADD3 R147, P2, PT, R147, R3, RZ ;  /* 0x0000000393937210 */ /* 0x008fe20007f5e0ff */
[----:B----4-:R-:W-:-:S04]  /*3fc40*/  IMAD.X R153, R153, 0x1, R2, P3 ;  /* 0x0000000199997824 */ /* 0x010fc800018e0602 */
[----:B------:R-:W-:Y:S04]  /*3fc50*/  STL [R1+0x1db8], R147 ;  /* 0x001db89301007387 */ /* 0x000fe80000100800 */
[----:B------:R3:W-:Y:S04]  /*3fc60*/  STL [R1+0x1dac], R153 ;  /* 0x001dac9901007387 */ /* 0x0007e80000100800 */
[----:B------:R-:W4:Y:S04]  /*3fc70*/  LDL.LU R155, [R1+0x1dc4] ;  /* 0x001dc400019b7983 */ /* 0x000f280000300800 */
[----:B------:R-:W4:Y:S01]  /*3fc80*/  LDL.LU R145, [R1+0x1dd0] ;  /* 0x001dd00001917983 */ /* 0x000f220000300800 */
[----:B------:R-:W-:-:S05]  /*3fc90*/  IMAD.MOV.U32 R129, RZ, RZ, R154 ;  /* 0x000000ffff817224 */ /* 0x000fca00078e009a */
[----:B------:R1:W-:Y:S02]  /*3fca0*/  LDGSTS.E [R6+0x4100], desc[UR70][R128.64], P1 ;  /* 0x0410000080067fae */ /* 0x0003e400089a1046 */
[----:B-1----:R-:W-:Y:S02]  /*3fcb0*/  IMAD.MOV.U32 R129, RZ, RZ, R153 ;  /* 0x000000ffff817224 */ /* 0x002fe400078e0099 */
[----:B------:R-:W-:-:S05]  /*3fcc0*/  IMAD.MOV.U32 R128, RZ, RZ, R152 ;  /* 0x000000ffff807224 */ /* 0x000fca00078e0098 */
[----:B------:R1:W-:Y:S01]  /*3fcd0*/  LDGSTS.E [R6+0x4180], desc[UR70][R128.64], P1 ;  /* 0x0418000080067fae */ /* 0x0003e200089a1046 */
[----:B--2---:R-:W-:Y:S01]  /*3fce0*/  IADD3 R146, P3, PT, R146, R3, RZ ;  /* 0x0000000392927210 */ /* 0x004fe20007f7e0ff */
[----:B------:R-:W-:-:S04]  /*3fcf0*/  IMAD.X R157, R157, 0x1, R2, P2 ;  /* 0x000000019d9d7824 */ /* 0x000fc800010e0602 */
[----:B------:R-:W-:Y:S04]  /*3fd00*/  STL [R1+0x1dc0], R146 ;  /* 0x001dc09201007387 */ /* 0x000fe80000100800 */
[----:B------:R2:W-:Y:S04]  /*3fd10*/  STL [R1+0x1db4], R157 ;  /* 0x001db49d01007387 */ /* 0x0005e80000100800 */
[----:B------:R-:W4:Y:S01]  /*3fd20*/  LDL.LU R154, [R1+0x1dcc] ;  /* 0x001dcc00019a7983 */ /* 0x000f220000300800 */
[----:B------:R-:W-:-:S03]  /*3fd30*/  IMAD.X R156, R156, 0x1, R2, P3 ;  /* 0x000000019c9c7824 */ /* 0x000fc600018e0602 */
[----:B---3--:R-:W3:Y:S01]  /*3fd40*/  LDL.LU R153, [R1+0x1e98] ;  /* 0x001e980001997983 */ /* 0x008ee20000300800 */
[----:B-1----:R-:W-:-:S03]  /*3fd50*/  IMAD.MOV.U32 R129, RZ, RZ, R157 ;  /* 0x000000ffff817224 */ /* 0x002fc600078e009d */
[----:B------:R-:W3:Y:S01]  /*3fd60*/  LDL.LU R152, [R1+0x1ea0] ;  /* 0x001ea00001987983 */ /* 0x000ee20000300800 */
[----:B------:R-:W-:-:S05]  /*3fd70*/  IMAD.MOV.U32 R128, RZ, RZ, R147 ;  /* 0x000000ffff807224 */ /* 0x000fca00078e0093 */
[----:B------:R1:W-:Y:S02]  /*3fd80*/  LDGSTS.E [R6+0x4200], desc[UR70][R128.64], P1 ;  /* 0x0420000080067fae */ /* 0x0003e400089a1046 */
[----:B-1----:R-:W-:Y:S02]  /*3fd90*/  IMAD.MOV.U32 R128, RZ, RZ, R146 ;  /* 0x000000ffff807224 */ /* 0x002fe400078e0092 */
[----:B------:R-:W-:-:S05]  /*3fda0*/  IMAD.MOV.U32 R129, RZ, RZ, R156 ;  /* 0x000000ffff817224 */ /* 0x000fca00078e009c */
[----:B------:R1:W-:Y:S01]  /*3fdb0*/  LDGSTS.E [R6+0x4280], desc[UR70][R128.64], P1 ;  /* 0x0428000080067fae */ /* 0x0003e200089a1046 */
[----:B------:R-:W-:-:S05]  /*3fdc0*/  IADD3 R144, P2, PT, R144, R3, RZ ;  /* 0x0000000390907210 */ /* 0x000fca0007f5e0ff */
[----:B------:R-:W-:Y:S04]  /*3fdd0*/  STL [R1+0x1dc8], R144 ;  /* 0x001dc89001007387 */ /* 0x000fe80000100800 */
[----:B------:R1:W-:Y:S04]  /*3fde0*/  STL [R1+0x1dbc], R156 ;  /* 0x001dbc9c01007387 */ /* 0x0003e80000100800 */
[----:B--2---:R-:W2:Y:S04]  /*3fdf0*/  LDL.LU R157, [R1+0x1e94] ;  /* 0x001e9400019d7983 */ /* 0x004ea80000300800 */
[----:B------:R-:W2:Y:S04]  /*3fe00*/  LDL.LU R147, [R1+0x1ea8] ;  /* 0x001ea80001937983 */ /* 0x000ea80000300800 */
[----:B-1----:R-:W2:Y:S01]  /*3fe10*/  LDL.LU R156, [R1+0x1e9c] ;  /* 0x001e9c00019c7983 */ /* 0x002ea20000300800 */
[----:B----4-:R-:W-:Y:S01]  /*3fe20*/  IMAD.X R155, R155, 0x1, R2, P2 ;  /* 0x000000019b9b7824 */ /* 0x010fe200010e0602 */
[----:B------:R-:W-:-:S03]  /*3fe30*/  IADD3 R145, P3, PT, R145, R3, RZ ;  /* 0x0000000391917210 */ /* 0x000fc60007f7e0ff */
[----:B------:R-:W-:Y:S02]  /*3fe40*/  IMAD.MOV.U32 R129, RZ, RZ, R155 ;  /* 0x000000ffff817224 */ /* 0x000fe400078e009b */
[----:B------:R-:W-:Y:S04]  /*3fe50*/  STL [R1+0x1dd0], R145 ;  /* 0x001dd09101007387 */ /* 0x000fe80000100800 */
[----:B------:R1:W-:Y:S04]  /*3fe60*/  STL [R1+0x1dc4], R155 ;  /* 0x001dc49b01007387 */ /* 0x0003e80000100800 */
[----:B------:R-:W4:Y:S04]  /*3fe70*/  LDL.LU R146, [R1+0x1eb0] ;  /* 0x001eb00001927983 */ /* 0x000f280000300800 */
[----:B-1----:R-:W4:Y:S01]  /*3fe80*/  LDL.LU R155, [R1+0x1ea4] ;  /* 0x001ea400019b7983 */ /* 0x002f220000300800 */
[----:B------:R-:W-:Y:S01]  /*3fe90*/  UISETP.GT.AND UP1, UPT, UR12, 0x14, UPT ;  /* 0x000000140c00788c */ /* 0x000fe2000bf24270 */
[----:B------:R-:W-:-:S03]  /*3fea0*/  IMAD.MOV.U32 R128, RZ, RZ, R144 ;  /* 0x000000ffff807224 */ /* 0x000fc600078e0090 */
[----:B------:R-:W-:Y:S02]  /*3feb0*/  USEL UR10, URZ, 0x4, !UP1 ;  /* 0x00000004ff0a7887 */ /* 0x000fe4000c800000 */
[----:B------:R1:W-:Y:S02]  /*3fec0*/  LDGSTS.E [R6+0x4300], desc[UR70][R128.64], P1 ;  /* 0x0430000080067fae */ /* 0x0003e400089a1046 */
[----:B------:R-:W-:Y:S01]  /*3fed0*/  USEL UR10, UR10, URZ, !UP0 ;  /* 0x000000ff0a0a7287 */ /* 0x000fe2000c000000 */
[----:B-1----:R-:W-:Y:S02]  /*3fee0*/  IMAD.MOV.U32 R128, RZ, RZ, R145 ;  /* 0x000000ffff807224 */ /* 0x002fe400078e0091 */
[----:B------:R-:W-:Y:S01]  /*3fef0*/  IMAD.X R154, R154, 0x1, R2, P3 ;  /* 0x000000019a9a7824 */ /* 0x000fe200018e0602 */
[----:B---3--:R-:W-:-:S03]  /*3ff00*/  IADD3 R153, P4, PT, R153, R3, RZ ;  /* 0x0000000399997210 */ /* 0x008fc60007f9e0ff */
[----:B------:R-:W-:Y:S01]  /*3ff10*/  IMAD.MOV.U32 R129, RZ, RZ, R154 ;  /* 0x000000ffff817224 */ /* 0x000fe200078e009a */
[----:B------:R-:W-:Y:S01]  /*3ff20*/  IADD3 R152, P3, PT, R152, R3, RZ ;  /* 0x0000000398987210 */ /* 0x000fe20007f7e0ff */
[----:B------:R-:W-:Y:S04]  /*3ff30*/  STL [R1+0x1e98], R153 ;  /* 0x001e989901007387 */ /* 0x000fe80000100800 */
[----:B------:R1:W-:Y:S04]  /*3ff40*/  STL [R1+0x1dcc], R154 ;  /* 0x001dcc9a01007387 */ /* 0x0003e80000100800 */
[----:B------:R-:W3:Y:S01]  /*3ff50*/  LDL.LU R144, [R1+0x1eb8] ;  /* 0x001eb80001907983 */ /* 0x000ee20000300800 */
[----:B------:R-:W-:-:S03]  /*3ff60*/  ISETP.NE.U32.AND P2, PT, RZ, UR10, PT ;  /* 0x0000000aff007c0c */ /* 0x000fc6000bf45070 */
[----:B------:R1:W-:Y:S04]  /*3ff70*/  LDGSTS.E [R6+0x4380], desc[UR70][R128.64], P1 ;  /* 0x0438000080067fae */ /* 0x0003e800089a1046 */
[----:B-1----:R-:W3:Y:S04]  /*3ff80*/  LDL.LU R154, [R1+0x1eac] ;  /* 0x001eac00019a7983 */ /* 0x002ee80000300800 */
[----:B------:R1:W-:Y:S01]  /*3ff90*/  STL [R1+0x1ea0], R152 ;  /* 0x001ea09801007387 */ /* 0x0003e20000100800 */
[----:B------:R-:W-:Y:S02]  /*3ffa0*/  IMAD.MOV.U32 R128, RZ, RZ, R153 ;  /* 0x000000ffff807224 */ /* 0x000fe400078e0099 */
[----:B--2---:R-:W-:-:S05]  /*3ffb0*/  IMAD.X R157, R157, 0x1, R2, P4 ;  /* 0x000000019d9d7824 */ /* 0x004fca00020e0602 */
[----:B------:R-:W-:Y:S04]  /*3ffc0*/  STL [R1+0x1e94], R157 ;  /* 0x001e949d01007387 */ /* 0x000fe80000100800 */
[----:B------:R-:W2:Y:S04]  /*3ffd0*/  LDL.LU R145, [R1+0x1ec0] ;  /* 0x001ec00001917983 */ /* 0x000ea80000300800 */
[----:B------:R-:W2:Y:S01]  /*3ffe0*/  LDL.LU R153, [R1+0x1eb4] ;  /* 0x001eb40001997983 */ /* 0x000ea20000300800 */
[----:B------:R-:W-:Y:S01]  /*3fff0*/  IADD3 R147, P1, PT, R147, R3, RZ ;  /* 0x0000000393937210 */ /* 0x000fe20007f3e0ff */
[----:B------:R-:W-:Y:S01]  /*40000*/  IMAD.X R156, R156, 0x1, R2, P3 ;  /* 0x000000019c9c7824 */ /* 0x000fe200018e0602 */
[----:B------:R-:W-:-:S03]  /*40010*/  MOV R129, R157 ;  /* 0x0000009d00817202 */ /* 0x000fc60000000f00 */
[----:B------:R-:W-:Y:S04]  /*40020*/  STL [R1+0x1ea8], R147 ;  /* 0x001ea89301007387 */ /* 0x000fe80000100800 */
[----:B------:R1:W-:Y:S01]  /*40030*/  LDGSTS.E [R6+0x5000], desc[UR70][R128.64], P2 ;  /* 0x0500000080067fae */ /* 0x0003e200091a1046 */
[----:B----4-:R-:W-:-:S03]  /*40040*/  IADD3 R146, P3, PT, R146, R3, RZ ;  /* 0x0000000392927210 */ /* 0x010fc60007f7e0ff */
[----:B------:R4:W-:Y:S01]  /*40050*/  STL [R1+0x1e9c], R156 ;  /* 0x001e9c9c01007387 */ /* 0x0009e20000100800 */
[----:B------:R-:W-:Y:S02]  /*40060*/  IMAD.X R155, R155, 0x1, R2, P1 ;  /* 0x000000019b9b7824 */ /* 0x000fe400008e0602 */
[----:B-1----:R-:W-:Y:S02]  /*40070*/  IMAD.MOV.U32 R128, RZ, RZ, R152 ;  /* 0x000000ffff807224 */ /* 0x002fe400078e0098 */
[----:B------:R-:W2:Y:S01]  /*40080*/  LDL.LU R152, [R1+0x1ebc] ;  /* 0x001ebc0001987983 */ /* 0x000ea20000300800 */
[----:B------:R-:W-:-:S03]  /*40090*/  IMAD.MOV.U32 R129, RZ, RZ, R156 ;  /* 0x000000ffff817224 */ /* 0x000fc600078e009c */
[----:B------:R-:W-:Y:S04]  /*400a0*/  STL [R1+0x1eb0], R146 ;  /* 0x001eb09201007387 */ /* 0x000fe80000100800 */
[----:B------:R-:W-:Y:S04]  /*400b0*/  STL [R1+0x1ea4], R155 ;  /* 0x001ea49b01007387 */ /* 0x000fe80000100800 */
[----:B----4-:R-:W4:Y:S04]  /*400c0*/  LDL.LU R156, [R1+0x1ec8] ;  /* 0x001ec800019c7983 */ /* 0x010f280000300800 */
[----:B------:R1:W-:Y:S02]  /*400d0*/  LDGSTS.E [R6+0x5080], desc[UR70][R128.64], P2 ;  /* 0x0508000080067fae */ /* 0x0003e400091a1046 */
[----:B-1----:R-:W-:-:S02]  /*400e0*/  IMAD.MOV.U32 R128, RZ, RZ, R147 ;  /* 0x000000ffff807224 */ /* 0x002fc400078e0093 */
[----:B------:R-:W-:-:S05]  /*400f0*/  IMAD.MOV.U32 R129, RZ, RZ, R155 ;  /* 0x000000ffff817224 */ /* 0x000fca00078e009b */
[----:B------:R1:W-:Y:S01]  /*40100*/  LDGSTS.E [R6+0x5100], desc[UR70][R128.64], P2 ;  /* 0x0510000080067fae */ /* 0x0003e200091a1046 */
[----:B---3--:R-:W-:Y:S01]  /*40110*/  IADD3 R144, P1, PT, R144, R3, RZ ;  /* 0x0000000390907210 */ /* 0x008fe20007f3e0ff */
[----:B------:R-:W-:-:S04]  /*40120*/  IMAD.X R154, R154, 0x1, R2, P3 ;  /* 0x000000019a9a7824 */ /* 0x000fc800018e0602 */
[----:B------:R-:W-:Y:S04]  /*40130*/  STL [R1+0x1eb8], R144 ;  /* 0x001eb89001007387 */ /* 0x000fe80000100800 */
[----:B------:R3:W-:Y:S04]  /*40140*/  STL [R1+0x1eac], R154 ;  /* 0x001eac9a01007387 */ /* 0x0007e80000100800 */
[----:B------:R-:W4:Y:S04]  /*40150*/  LDL.LU R182, [R1+0x1ec4] ;  /* 0x001ec40001b67983 */ /* 0x000f280000300800 */
[----:B------:R-:W4:Y:S01]  /*40160*/  LDL.LU R147, [R1+0x1ed0] ;  /* 0x001ed00001937983 */ /* 0x000f220000300800 */
[----:B-1----:R-:W-:-:S02]  /*40170*/  IMAD.MOV.U32 R129, RZ, RZ, R154 ;  /* 0x000000ffff817224 */ /* 0x002fc400078e009a */
[----:B------:R-:W-:-:S05]  /*40180*/  IMAD.MOV.U32 R128, RZ, RZ, R146 ;  /* 0x000000ffff807224 */ /* 0x000fca00078e0092 */
[----:B------:R1:W-:Y:S01]  /*40190*/  LDGSTS.E [R6+0x5180], desc[UR70][R128.64], P2 ;  /* 0x0518000080067fae */ /* 0x0003e200091a1046 */
[----:B--2---:R-:W-:Y:S01]  /*401a0*/  IADD3 R145, P3, PT, R145, R3, RZ ;  /* 0x0000000391917210 */ /* 0x004fe20007f7e0ff */
[----:B------:R-:W-:-:S04]  /*401b0*/  IMAD.X R153, R153, 0x1, R2, P1 ;  /* 0x0000000199997824 */ /* 0x000fc800008e0602 */
[----:B------:R-:W-:Y:S04]  /*401c0*/  STL [R1+0x1ec0], R145 ;  /* 0x001ec09101007387 */ /* 0x000fe80000100800 */
[----:B------:R-:W-:Y:S04]  /*401d0*/  STL [R1+0x1eb4], R153 ;  /* 0x001eb49901007387 */ /* 0x000fe80000100800 */
[----:B------:R-:W2:Y:S04]  /*401e0*/  LDL.LU R157, [R1+0x1ecc] ;  /* 0x001ecc00019d7983 */ /* 0x000ea80000300800 */
[----:B---3--:R-:W3:Y:S04]  /*401f0*/  LDL.LU R154, [R1+0x1f98] ;  /* 0x001f9800019a7983 */ /* 0x008ee80000300800 */
[----:B------:R-:W3:Y:S01]  /*40200*/  LDL.LU R146, [R1+0x1fa0] ;  /* 0x001fa00001927983 */ /* 0x000ee20000300800 */
[----:B------:R-:W-:Y:S01]  /*40210*/  IMAD.X R152, R152, 0x1, R2, P3 ;  /* 0x0000000198987824 */ /* 0x000fe200018e0602 */
[----:B----4-:R-:W-:-:S05]  /*40220*/  IADD3 R156, P1, PT, R156, R3, RZ ;  /* 0x000000039c9c7210 */ /* 0x010fca0007f3e0ff */
[----:B------:R-:W-:Y:S04]  /*40230*/  STL [R1+0x1ec8], R156 ;  /* 0x001ec89c01007387 */ /* 0x000fe80000100800 */
[----:B------:R4:W-:Y:S04]  /*40240*/  STL [R1+0x1ebc], R152 ;  /* 0x001ebc9801007387 */ /* 0x0009e80000100800 */
[----:B------:R-:W3:Y:S01]  /*40250*/  LDL.LU R155, [R1+0x1f94] ;  /* 0x001f9400019b7983 */ /* 0x000ee20000300800 */
[----:B-1----:R-:W-:Y:S02]  /*40260*/  IMAD.MOV.U32 R128, RZ, RZ, R144 ;  /* 0x000000ffff807224 */ /* 0x002fe400078e0090 */
[----:B------:R-:W-:Y:S01]  /*40270*/  IMAD.MOV.U32 R129, RZ, RZ, R153 ;  /* 0x000000ffff817224 */ /* 0x000fe200078e0099 */
[----:B------:R-:W3:Y:S04]  /*40280*/  LDL.LU R144, [R1+0x1fa8] ;  /* 0x001fa80001907983 */ /* 0x000ee80000300800 */
[----:B------:R1:W-:Y:S02]  /*40290*/  LDGSTS.E [R6+0x5200], desc[UR70][R128.64], P2 ;  /* 0x0520000080067fae */ /* 0x0003e400091a1046 */
[----:B-1----:R-:W-:-:S02]  /*402a0*/  IMAD.MOV.U32 R128, RZ, RZ, R145 ;  /* 0x000000ffff807224 */ /* 0x002fc400078e0091 */
[----:B------:R-:W-:Y:S02]  /*402b0*/  IMAD.MOV.U32 R129, RZ, RZ, R152 ;  /* 0x000000ffff817224 */ /* 0x000fe400078e0098 */
[----:B----4-:R-:W4:Y:S04]  /*402c0*/  LDL.LU R152, [R1+0x1f9c] ;  /* 0x001f9c0001987983 */ /* 0x010f280000300800 */
[----:B------:R1:W-:Y:S01]  /*402d0*/  LDGSTS.E [R6+0x5280], desc[UR70][R128.64], P2 ;  /* 0x0528000080067fae */ /* 0x0003e200091a1046 */
[----:B------:R-:W-:Y:S01]  /*402e0*/  IMAD.X R182, R182, 0x1, R2, P1 ;  /* 0x00000001b6b67824 */ /* 0x000fe200008e0602 */
[----:B------:R-:W-:Y:S01]  /*402f0*/  IADD3 R147, P3, PT, R147, R3, RZ ;  /* 0x0000000393937210 */ /* 0x000fe20007f7e0ff */
[----:B-1----:R-:W-:Y:S02]  /*40300*/  IMAD.MOV.U32 R128, RZ, RZ, R156 ;  /* 0x000000ffff807224 */ /* 0x002fe400078e009c */
[----:B------:R-:W-:-:S02]  /*40310*/  IMAD.MOV.U32 R129, RZ, RZ, R182 ;  /* 0x000000ffff817224 */ /* 0x000fc400078e00b6 */
[----:B------:R1:W-:Y:S04]  /*40320*/  STL [R1+0x1ed0], R147 ;  /* 0x001ed09301007387 */ /* 0x0003e80000100800 */
[----:B------:R-:W-:Y:S04]  /*40330*/  STL [R1+0x1ec4], R182 ;  /* 0x001ec4b601007387 */ /* 0x000fe80000100800 */
[----:B------:R-:W4:Y:S04]  /*40340*/  LDL.LU R153, [R1+0x1fa4] ;  /* 0x001fa40001997983 */ /* 0x000f280000300800 */
[----:B------:R-:W4:Y:S04]  /*40350*/  LDL.LU R145, [R1+0x1fb0] ;  /* 0x001fb00001917983 */ /* 0x000f280000300800 */
[----:B------:R-:W4:Y:S04]  /*40360*/  LDL.LU R156, [R1+0x1fb8] ;  /* 0x001fb800019c7983 */ /* 0x000f280000300800 */
[----:B------:R1:W-:Y:S02]  /*40370*/  LDGSTS.E [R6+0x5300], desc[UR70][R128.64], P2 ;  /* 0x0530000080067fae */ /* 0x0003e400091a1046 */
[----:B-1----:R-:W-:-:S02]  /*40380*/  IMAD.MOV.U32 R128, RZ, RZ, R147 ;  /* 0x000000ffff807224 */ /* 0x002fc400078e0093 */
[----:B--2---:R-:W-:Y:S01]  /*40390*/  IMAD.X R157, R157, 0x1, R2, P3 ;  /* 0x000000019d9d7824 */ /* 0x004fe200018e0602 */
[----:B---3--:R-:W-:-:S05]  /*403a0*/  IADD3 R154, P4, PT, R154, R3, RZ ;  /* 0x000000039a9a7210 */ /* 0x008fca0007f9e0ff */
[----:B------:R-:W-:Y:S04]  /*403b0*/  STL [R1+0x1f98], R154 ;  /* 0x001f989a01007387 */ /* 0x000fe80000100800 */
[----:B------:R1:W-:Y:S04]  /*403c0*/  STL [R1+0x1ecc], R157 ;  /* 0x001ecc9d01007387 */ /* 0x0003e80000100800 */
[----:B------:R-:W2:Y:S01]  /*403d0*/  LDL.LU R147, [R1+0x1fac] ;  /* 0x001fac0001937983 */ /* 0x000ea20000300800 */
[----:B------:R-:W-:Y:S01]  /*403e0*/  IADD3 R146, P3, PT, R146, R3, RZ ;  /* 0x0000000392927210 */ /* 0x000fe20007f7e0ff */
[----:B------:R-:W-:-:S04]  /*403f0*/  IMAD.MOV.U32 R129, RZ, RZ, R157 ;  /* 0x000000ffff817224 */ /* 0x000fc800078e009d */
[----:B------:R-:W-:Y:S01]  /*40400*/  STL [R1+0x1fa0], R146 ;  /* 0x001fa09201007387 */ /* 0x000fe20000100800 */
[----:B------:R-:W-:-:S03]  /*40410*/  UISETP.GT.AND UP1, UPT, UR12, 0x18, UPT ;  /* 0x000000180c00788c */ /* 0x000fc6000bf24270 */
[----:B------:R3:W-:Y:S01]  /*40420*/  LDGSTS.E [R6+0x5380], desc[UR70][R128.64], P2 ;  /* 0x0538000080067fae */ /* 0x0007e200091a1046 */
[----:B------:R-:W-:-:S05]  /*40430*/  IMAD.X R155, R155, 0x1, R2, P4 ;  /* 0x000000019b9b7824 */ /* 0x000fca00020e0602 */
[----:B------:R-:W-:Y:S04]  /*40440*/  STL [R1+0x1f94], R155 ;  /* 0x001f949b01007387 */ /* 0x000fe80000100800 */
[----:B-1----:R-:W2:Y:S01]  /*40450*/  LDL.LU R157, [R1+0x1fb4] ;  /* 0x001fb400019d7983 */ /* 0x002ea20000300800 */
[----:B------:R-:W-:-:S04]  /*40460*/  USEL UR10, URZ, 0x4, !UP1 ;  /* 0x00000004ff0a7887 */ /* 0x000fc8000c800000 */
[----:B------:R-:W-:Y:S01]  /*40470*/  USEL UR10, UR10, URZ, !UP0 ;  /* 0x000000ff0a0a7287 */ /* 0x000fe2000c000000 */
[----:B------:R-:W-:-:S05]  /*40480*/  IADD3 R144, P2, PT, R144, R3, RZ ;  /* 0x0000000390907210 */ /* 0x000fca0007f5e0ff */
[----:B------:R-:W-:Y:S01]  /*40490*/  ISETP.NE.U32.AND P1, PT, RZ, UR10, PT ;  /* 0x0000000aff007c0c */ /* 0x000fe2000bf25070 */
[----:B---3--:R-:W-:Y:S02]  /*404a0*/  IMAD.MOV.U32 R128, RZ, RZ, R154 ;  /* 0x000000ffff807224 */ /* 0x008fe400078e009a */
[--C-:B----4-:R-:W-:Y:S02]  /*404b0*/  IMAD.X R152, R152, 0x1, R2.reuse, P3 ;  /* 0x0000000198987824 */ /* 0x110fe400018e0602 */
[----:B------:R-:W-:Y:S01]  /*404c0*/  IMAD.MOV.U32 R129, RZ, RZ, R155 ;  /* 0x000000ffff817224 */ /* 0x000fe200078e009b */
[----:B------:R-:W-:Y:S04]  /*404d0*/  STL [R1+0x1fa8], R144 ;  /* 0x001fa89001007387 */ /* 0x000fe80000100800 */
[----:B------:R1:W-:Y:S04]  /*404e0*/  STL [R1+0x1f9c], R152 ;  /* 0x001f9c9801007387 */ /* 0x0003e80000100800 */
[----:B------:R-:W3:Y:S04]  /*404f0*/  LDL.LU R154, [R1+0x1fc0] ;  /* 0x001fc000019a7983 */ /* 0x000ee80000300800 */
[----:B------:R4:W-:Y:S01]  /*40500*/  LDGSTS.E [R6+0x6000], desc[UR70][R128.64], P1 ;  /* 0x0600000080067fae */ /* 0x0009e200089a1046 */
[----:B------:R-:W-:Y:S01]  /*40510*/  IMAD.X R153, R153, 0x1, R2, P2 ;  /* 0x0000000199997824 */ /* 0x000fe200010e0602 */
[-C--:B------:R-:W-:Y:S01]  /*40520*/  IADD3 R145, P3, PT, R145, R3.reuse, RZ ;  /* 0x0000000391917210 */ /* 0x080fe20007f7e0ff */
[----:B----4-:R-:W-:Y:S01]  /*40530*/  IMAD.MOV.U32 R129, RZ, RZ, R152 ;  /* 0x000000ffff817224 */ /* 0x010fe200078e0098 */
[----:B------:R-:W-:-:S03]  /*40540*/  IADD3 R156, P2, PT, R156, R3, RZ ;  /* 0x000000039c9c7210 */ /* 0x000fc60007f5e0ff */
[----:B------:R-:W-:Y:S01]  /*40550*/  STL [R1+0x1fb0], R145 ;  /* 0x001fb09101007387 */ /* 0x000fe20000100800 */
[----:B------:R-:W-:-:S03]  /*40560*/  IMAD.MOV.U32 R128, RZ, RZ, R146 ;  /* 0x000000ffff807224 */ /* 0x000fc600078e0092 */
[----:B------:R4:W-:Y:S04]  /*40570*/  STL [R1+0x1fa4], R153 ;  /* 0x001fa49901007387 */ /* 0x0009e80000100800 */
[----:B-1----:R-:W3:Y:S04]  /*40580*/  LDL.LU R152, [R1+0x1fc8] ;  /* 0x001fc80001987983 */ /* 0x002ee80000300800 */
[----:B------:R-:W3:Y:S04]  /*40590*/  LDL.LU R146, [R1+0x1fd0] ;  /* 0x001fd00001927983 */ /* 0x000ee80000300800 */
[----:B------:R-:W-:Y:S04]  /*405a0*/  STL [R1+0x1fb8], R156 ;  /* 0x001fb89c01007387 */ /* 0x000fe80000100800 */
[----:B------:R1:W-:Y:S02]  /*405b0*/  LDGSTS.E [R6+0x6080], desc[UR70][R128.64], P1 ;  /* 0x0608000080067fae */ /* 0x0003e400089a1046 */
[----:B-1----:R-:W-:-:S02]  /*405c0*/  IMAD.MOV.U32 R128, RZ, RZ, R144 ;  /* 0x000000ffff807224 */ /* 0x002fc400078e0090 */
[----:B------:R-:W-:-:S05]  /*405d0*/  IMAD.MOV.U32 R129, RZ, RZ, R153 ;  /* 0x000000ffff817224 */ /* 0x000fca00078e0099 */
[----:B------:R1:W-:Y:S02]  /*405e0*/  LDGSTS.E [R6+0x6100], desc[UR70][R128.64], P1 ;  /* 0x0610000080067fae */ /* 0x0003e400089a1046 */
[----:B-1----:R-:W-:Y:S02]  /*405f0*/  IMAD.MOV.U32 R128, RZ, RZ, R145 ;  /* 0x000000ffff807224 */ /* 0x002fe400078e0091 */
[----:B--2---:R-:W-:-:S05]  /*40600*/  IMAD.X R147, R147, 0x1, R2, P3 ;  /* 0x0000000193937824 */ /* 0x004fca00018e0602 */
[----:B------:R1:W-:Y:S04]  /*40610*/  STL [R1+0x1fac], R147 ;  /* 0x001fac9301007387 */ /* 0x0003e80000100800 */
[----:B------:R-:W2:Y:S04]  /*40620*/  LDL.LU R155, [R1+0x1fbc] ;  /* 0x001fbc00019b7983 */ /* 0x000ea80000300800 */
[----:B----4-:R-:W4:Y:S01]  /*40630*/  LDL.LU R153, [R1+0x1fc4] ;  /* 0x001fc40001997983 */ /* 0x010f220000300800 */
[----:B------:R-:W-:-:S03]  /*40640*/  IMAD.MOV.U32 R129, RZ, RZ, R147 ;  /* 0x000000ffff817224 */ /* 0x000fc600078e0093 */
[----:B------:R-:W4:Y:S04]  /*40650*/  LDL.LU R144, [R1+0x2098] ;  /* 0x0020980001907983 */ /* 0x000f280000300800 */
[----:B-1----:R-:W4:Y:S01]  /*40660*/  LDL.LU R147, [R1+0x1fcc] ;  /* 0x001fcc0001937983 */ /* 0x002f220000300800 */
[----:B------:R-:W-:-:S03]  /*40670*/  UISETP.GT.AND UP1, UPT, UR12, 0x1c, UPT ;  /* 0x0000001c0c00788c */ /* 0x000fc6000bf24270 */
[----:B------:R1:W-:Y:S01]  /*40680*/  LDGSTS.E [R6+0x6180], desc[UR70][R128.64], P1 ;  /* 0x0618000080067fae */ /* 0x0003e200089a1046 */
[----:B------:R-:W-:-:S05]  /*40690*/  IMAD.X R157, R157, 0x1, R2, P2 ;  /* 0x000000019d9d7824 */ /* 0x000fca00010e0602 */
[----:B------:R-:W-:Y:S04]  /*406a0*/  STL [R1+0x1fb4], R157 ;  /* 0x001fb49d01007387 */ /* 0x000fe80000100800 */
[----:B------:R-:W4:Y:S01]  /*406b0*/  LDL.LU R145, [R1+0x2094] ;  /* 0x0020940001917983 */ /* 0x000f220000300800 */
[----:B-1----:R-:W-:Y:S02]  /*406c0*/  IMAD.MOV.U32 R128, RZ, RZ, R156 ;  /* 0x000000ffff807224 */ /* 0x002fe400078e009c */
[----:B------:R-:W-:Y:S01]  /*406d0*/  IMAD.MOV.U32 R129, RZ, RZ, R157 ;  /* 0x000000ffff817224 */ /* 0x000fe200078e009d */
[----:B------:R-:W-:-:S04]  /*406e0*/  USEL UR10, URZ, 0x4, !UP1 ;  /* 0x00000004ff0a7887 */ /* 0x000fc8000c800000 */
[----:B------:R1:W-:Y:S01]  /*406f0*/  LDGSTS.E [R6+0x6200], desc[UR70][R128.64], P1 ;  /* 0x0620000080067fae */ /* 0x0003e200089a1046 */
[----:B---3--:R-:W-:Y:S01]  /*40700*/  IADD3 R154, P2, PT, R154, R3, RZ ;  /* 0x000000039a9a7210 */ /* 0x008fe20007f5e0ff */
[----:B------:R-:W-:-:S04]  /*40710*/  USEL UR10, UR10, URZ, !UP0 ;  /* 0x000000ff0a0a7287 */ /* 0x000fc8000c000000 */
[----:B-1----:R-:W-:Y:S01]  /*40720*/  IMAD.MOV.U32 R128, RZ, RZ, R154 ;  /* 0x000000ffff807224 */ /* 0x002fe200078e009a */
[----:B------:R-:W-:Y:S04]  /*40730*/  STL [R1+0x1fc0], R154 ;  /* 0x001fc09a01007387 */ /* 0x000fe80000100800 */
[----:B------:R-:W3:Y:S01]  /*40740*/  LDL.LU R187, [R1+0x19d8] ;  /* 0x0019d80001bb7983 */ /* 0x000ee20000300800 */
[-C--:B------:R-:W-:Y:S02]  /*40750*/  IADD3 R152, P3, PT, R152, R3.reuse, RZ ;  /* 0x0000000398987210 */ /* 0x080fe40007f7e0ff */
[----:B------:R-:W-:-:S03]  /*40760*/  IADD3 R146, P4, PT, R146, R3, RZ ;  /* 0x0000000392927210 */ /* 0x000fc60007f9e0ff */
[----:B------:R-:W-:Y:S04]  /*40770*/  STL [R1+0x1fc8], R152 ;  /* 0x001fc89801007387 */ /* 0x000fe80000100800 */
[----:B------:R-:W3:Y:S04]  /*40780*/  LDL.LU R185, [R1+0x19e0] ;  /* 0x0019e00001b97983 */ /* 0x000ee80000300800 */
[----:B------:R-:W-:Y:S01]  /*40790*/  STL [R1+0x1fd0], R146 ;  /* 0x001fd09201007387 */ /* 0x000fe20000100800 */
[----:B--2---:R-:W-:-:S04]  /*407a0*/  IMAD.X R155, R155, 0x1, R2, P2 ;  /* 0x000000019b9b7824 */ /* 0x004fc800010e0602 */
[----:B------:R-:W-:Y:S02]  /*407b0*/  IMAD.MOV.U32 R129, RZ, RZ, R155 ;  /* 0x000000ffff817224 */ /* 0x000fe400078e009b */
[----:B----4-:R-:W-:-:S03]  /*407c0*/  IMAD.X R153, R153, 0x1, R2, P3 ;  /* 0x0000000199997824 */ /* 0x010fc600018e0602 */
[----:B------:R1:W-:Y:S01]  /*407d0*/  LDGSTS.E [R6+0x6280], desc[UR70][R128.64], P1 ;  /* 0x0628000080067fae */ /* 0x0003e200089a1046 */
[----:B------:R-:W-:Y:S01]  /*407e0*/  IADD3 R144, P3, PT, R144, R3, RZ ;  /* 0x0000000390907210 */ /* 0x000fe20007f7e0ff */
[----:B------:R-:W-:Y:S01]  /*407f0*/  IMAD.X R147, R147, 0x1, R2, P4 ;  /* 0x0000000193937824 */ /* 0x000fe200020e0602 */
[----:B------:R-:W-:Y:S01]  /*40800*/  ISETP.NE.U32.AND P2, PT, RZ, UR10, PT ;  /* 0x0000000aff007c0c */ /* 0x000fe2000bf45070 */
[----:B-1----:R-:W-:Y:S02]  /*40810*/  IMAD.MOV.U32 R128, RZ, RZ, R152 ;  /* 0x000000ffff807224 */ /* 0x002fe400078e0098 */
[----:B------:R-:W-:-:S05]  /*40820*/  IMAD.MOV.U32 R129, RZ, RZ, R153 ;  /* 0x000000ffff817224 */ /* 0x000fca00078e0099 */
[----:B------:R1:W-:Y:S01]  /*40830*/  LDGSTS.E [R6+0x6300], desc[UR70][R128.64], P1 ;  /* 0x0630000080067fae */ /* 0x0003e200089a1046 */
[----:B------:R-:W-:-:S03]  /*40840*/  IMAD.X R145, R145, 0x1, R2, P3 ;  /* 0x0000000191917824 */ /* 0x000fc600018e0602 */
[----:B------:R-:W-:Y:S01]  /*40850*/  STL [R1+0x1fbc], R155 ;  /* 0x001fbc9b01007387 */ /* 0x000fe20000100800 */
[----:B-1----:R-:W-:Y:S02]  /*40860*/  IMAD.MOV.U32 R128, RZ, RZ, R146 ;  /* 0x000000ffff807224 */ /* 0x002fe400078e0092 */
[----:B------:R-:W-:Y:S01]  /*40870*/  IMAD.MOV.U32 R129, RZ, RZ, R147 ;  /* 0x000000ffff817224 */ /* 0x000fe200078e0093 */
[----:B------:R1:W-:Y:S04]  /*40880*/  STL [R1+0x1fc4], R153 ;  /* 0x001fc49901007387 */ /* 0x0003e80000100800 */
[----:B------:R2:W-:Y:S04]  /*40890*/  LDGSTS.E [R6+0x6380], desc[UR70][R128.64], P1 ;  /* 0x0638000080067fae */ /* 0x0005e800089a1046 */
[----:B------:R-:W-:Y:S04]  /*408a0*/  STL [R1+0x2098], R144 ;  /* 0x0020989001007387 */ /* 0x000fe80000100800 */
[----:B------:R4:W-:Y:S01]  /*408b0*/  STL [R1+0x1fcc], R147 ;  /* 0x001fcc9301007387 */ /* 0x0009e20000100800 */
[----:B--2---:R-:W-:-:S02]  /*408c0*/  IMAD.MOV.U32 R128, RZ, RZ, R144 ;  /* 0x000000ffff807224 */ /* 0x004fc400078e0090 */
[----:B------:R-:W-:Y:S01]  /*408d0*/  IMAD.MOV.U32 R129, RZ, RZ, R145 ;  /* 0x000000ffff817224 */ /* 0x000fe200078e0091 */
[----:B------:R2:W-:Y:S04]  /*408e0*/  STL [R1+0x2094], R145 ;  /* 0x0020949101007387 */ /* 0x0005e80000100800 */
[----:B------:R1:W-:Y:S04]  /*408f0*/  LDGSTS.E [R6+0x7000], desc[UR70][R128.64], P2 ;  /* 0x0700000080067fae */ /* 0x0003e800091a1046 */
[----:B------:R-:W2:Y:S01]  /*40900*/  LDL.LU R129, [R1+0x19d4] ;  /* 0x0019d40001817983 */ /* 0x000ea20000300800 */
[----:B-1----:R-:W1:Y:S01]  /*40910*/  S2R R153, SR_TID.X ;  /* 0x0000000000997919 */ /* 0x002e620000002100 */
[----:B---3--:R-:W-:Y:S01]  /*40920*/  IADD3 R187, P1, PT, R187, R3, RZ ;  /* 0x00000003bbbb7210 */ /* 0x008fe20007f3e0ff */
[----:B------:R-:W-:-:S02]  /*40930*/  IMAD.MOV.U32 R156, RZ, RZ, R136 ;  /* 0x000000ffff9c7224 */ /* 0x000fc400078e0088 */
[----:B------:R-:W-:Y:S02]  /*40940*/  IMAD.MOV.U32 R157, RZ, RZ, R7 ;  /* 0x000000ffff9d7224 */ /* 0x000fe400078e0007 */
[----:B------:R-:W-:Y:S01]  /*40950*/  STL [R1+0x19d8], R187 ;  /* 0x0019d8bb01007387 */ /* 0x000fe20000100800 */
[----:B------:R-:W-:Y:S01]  /*40960*/  IADD3 R185, P3, PT, R185, R3, RZ ;  /* 0x00000003b9b97210 */ /* 0x000fe20007f7e0ff */
[----:B------:R-:W-:Y:S02]  /*40970*/  IMAD.MOV.U32 R146, RZ, RZ, R137 ;  /* 0x000000ffff927224 */ /* 0x000fe400078e0089 */
[----:B------:R-:W-:Y:S01]  /*40980*/  LDGSTS.E [R6+0x7080], desc[UR70][R156.64], P2 ;  /* 0x070800009c067fae */ /* 0x000fe200091a1046 */
[----:B----4-:R-:W-:-:S03]  /*40990*/  IMAD.MOV.U32 R147, RZ, RZ, R130 ;  /* 0x000000ffff937224 */ /* 0x010fc600078e0082 */
[----:B------:R-:W-:Y:S01]  /*409a0*/  STL [R1+0x19e0], R185 ;  /* 0x0019e0b901007387 */ /* 0x000fe20000100800 */
[----:B------:R-:W-:Y:S02]  /*409b0*/  IMAD.MOV.U32 R130, RZ, RZ, R138 ;  /* 0x000000ffff827224 */ /* 0x000fe400078e008a */
[----:B------:R-:W-:Y:S01]  /*409c0*/  IMAD.MOV.U32 R154, RZ, RZ, R139 ;  /* 0x000000ffff9a7224 */ /* 0x000fe200078e008b */
[----:B------:R-:W-:Y:S01]  /*409d0*/  LDGSTS.E [R6+0x7100], desc[UR70][R146.64], P2 ;  /* 0x0710000092067fae */ /* 0x000fe200091a1046 */
[----:B------:R-:W-:Y:S02]  /*409e0*/  IMAD.MOV.U32 R155, RZ, RZ, R132 ;  /* 0x000000ffff9b7224 */ /* 0x000fe400078e0084 */
[----:B------:R-:W-:Y:S01]  /*409f0*/  IMAD.MOV.U32 R144, RZ, RZ, R140 ;  /* 0x000000ffff907224 */ /* 0x000fe200078e008c */
[----:B------:R-:W-:Y:S01]  /*40a00*/  LDGSTS.E [R6+0x7180], desc[UR70][R130.64], P2 ;  /* 0x0718000082067fae */ /* 0x000fe200091a1046 */
[----:B--2---:R-:W-:Y:S02]  /*40a10*/  IMAD.MOV.U32 R145, RZ, RZ, R133 ;  /* 0x000000ffff917224 */ /* 0x004fe400078e0085 */
[----:B------:R-:W-:Y:S01]  /*40a20*/  IMAD.MOV.U32 R152, RZ, RZ, R141 ;  /* 0x000000ffff987224 */ /* 0x000fe200078e008d */
[----:B------:R-:W-:Y:S01]  /*40a30*/  LDGSTS.E [R6+0x7200], desc[UR70][R154.64], P2 ;  /* 0x072000009a067fae */ /* 0x000fe200091a1046 */
[----:B-1----:R-:W-:Y:S01]  /*40a40*/  LOP3.LUT R183, R153, 0x1f, RZ, 0xc0, !PT ;  /* 0x0000001f99b77812 */ /* 0x002fe200078ec0ff */
[----:B------:R-:W-:-:S02]  /*40a50*/  IMAD.MOV.U32 R153, RZ, RZ, R134 ;  /* 0x000000ffff997224 */ /* 0x000fc400078e0086 */
[----:B------:R-:W-:Y:S01]  /*40a60*/  LDGSTS.E [R6+0x7280], desc[UR70][R144.64], P2 ;  /* 0x0728000090067fae */ /* 0x000fe200091a1046 */
[----:B------:R-:W-:Y:S02]  /*40a70*/  IMAD.MOV.U32 R140, RZ, RZ, R142 ;  /* 0x000000ffff8c7224 */ /* 0x000fe400078e008e */
[----:B------:R-:W-:Y:S01]  /*40a80*/  IMAD.MOV.U32 R141, RZ, RZ, R135 ;  /* 0x000000ffff8d7224 */ /* 0x000fe200078e0087 */
[----:B------:R-:W-:Y:S01]  /*40a90*/  LDGSTS.E [R6+0x7300], desc[UR70][R152.64], P2 ;  /* 0x0730000098067fae */ /* 0x000fe200091a1046 */
[----:B------:R-:W-:Y:S01]  /*40aa0*/  IMAD.X R129, R129, 0x1, R2, P1 ;  /* 0x0000000181817824 */ /* 0x000fe200008e0602 */
[----:B------:R-:W-:Y:S01]  /*40ab0*/  UISETP.GT.AND UP1, UPT, UR12, 0x1, UPT ;  /* 0x000000010c00788c */ /* 0x000fe2000bf24270 */
[----:B------:R-:W-:Y:S01]  /*40ac0*/  IMAD.SHL.U32 R139, R183, 0x4, RZ ;  /* 0x00000004b78b7824 */ /* 0x000fe200078e00ff */
[----:B------:R-:W-:Y:S04]  /*40ad0*/  LDGSTS.E [R6+0x7380], desc[UR70][R140.64], P2 ;  /* 0x073800008c067fae */ /* 0x000fe800091a1046 */
[----:B------:R-:W-:Y:S04]  /*40ae0*/  STL [R1+0x19d4], R129 ;  /* 0x0019d48101007387 */ /* 0x000fe80000100800 */
[----:B------:R1:W-:Y:S04]  /*40af0*/  STL.64 [R1+0x1968], R156 ;  /* 0x0019689c01007387 */ /* 0x0003e80000100a00 */
[----:B------:R-:W2:Y:S04]  /*40b00*/  LDL.LU R136, [R1+0x19dc] ;  /* 0x0019dc0001887983 */ /* 0x000ea80000300800 */
[----:B------:R-:W3:Y:S04]  /*40b10*/  LDL.LU R184, [R1+0x19e8] ;  /* 0x0019e80001b87983 */ /* 0x000ee80000300800 */
[----:B------:R-:W4:Y:S04]  /*40b20*/  LDL.LU R182, [R1+0x19f0] ;  /* 0x0019f00001b67983 */ /* 0x000f280000300800 */
[----:B------:R1:W-:Y:S04]  /*40b30*/  STL.64 [R1+0x1960], R146 ;  /* 0x0019609201007387 */ /* 0x0003e80000100a00 */
[----:B------:R1:W-:Y:S04]  /*40b40*/  STL.64 [R1+0x1958], R130 ;  /* 0x0019588201007387 */ /* 0x0003e80000100a00 */
[----:B------:R1:W-:Y:S04]  /*40b50*/  STL.64 [R1+0x1950], R154 ;  /* 0x0019509a01007387 */ /* 0x0003e80000100a00 */
[----:B------:R1:W-:Y:S04]  /*40b60*/  STL.64 [R1+0x1948], R144 ;  /* 0x0019489001007387 */ /* 0x0003e80000100a00 */
[----:B------:R1:W-:Y:S04]  /*40b70*/  STL.64 [R1+0x1940], R152 ;  /* 0x0019409801007387 */ /* 0x0003e80000100a00 */
[----:B-1----:R-:W4:Y:S04]  /*40b80*/  LDL.LU.64 R156, [R1+0x24f0] ;  /* 0x0024f000019c7983 */ /* 0x002f280000300a00 */
[----:B------:R-:W4:Y:S04]  /*40b90*/  LDL.LU.64 R146, [R1+0x24e8] ;  /* 0x0024e80001927983 */ /* 0x000f280000300a00 */
[----:B------:R-:W-:Y:S04]  /*40ba0*/  STL.64 [R1+0x1938], R140 ;  /* 0x0019388c01007387 */ /* 0x000fe80000100a00 */
[----:B------:R-:W4:Y:S04]  /*40bb0*/  LDL.LU R133, [R1+0x19e4] ;  /* 0x0019e40001857983 */ /* 0x000f280000300800 */
[----:B------:R-:W4:Y:S04]  /*40bc0*/  LDL.LU R131, [R1+0x19f8] ;  /* 0x0019f80001837983 */ /* 0x000f280000300800 */
[----:B------:R-:W4:Y:S04]  /*40bd0*/  LDL.LU.64 R154, [R1+0x24e0] ;  /* 0x0024e000019a7983 */ /* 0x000f280000300a00 */
[----:B------:R-:W4:Y:S04]  /*40be0*/  LDL.LU.64 R144, [R1+0x24d8] ;  /* 0x0024d80001907983 */ /* 0x000f280000300a00 */
[----:B------:R-:W4:Y:S04]  /*40bf0*/  LDL.LU.64 R152, [R1+0x24d0] ;  /* 0x0024d00001987983 */ /* 0x000f280000300a00 */
[----:B------:R-:W4:Y:S04]  /*40c00*/  LDL.LU R135, [R1+0x19ec] ;  /* 0x0019ec0001877983 */ /* 0x000f280000300800 */
[----:B------:R-:W4:Y:S04]  /*40c10*/  LDL.LU R132, [R1+0x1a00] ;  /* 0x001a000001847983 */ /* 0x000f280000300800 */
[----:B------:R-:W4:Y:S01]  /*40c20*/  LDL.LU R138, [R1+0x19f4] ;  /* 0x0019f400018a7983 */ /* 0x000f220000300800 */
[----:B------:R-:W-:-:S04]  /*40c30*/  USEL UR10, URZ, 0x4, !UP1 ;  /* 0x00000004ff0a7887 */ /* 0x000fc8000c800000 */
[----:B------:R-:W-:Y:S01]  /*40c40*/  USEL UR10, UR10, URZ, !UP0 ;  /* 0x000000ff0a0a7287 */ /* 0x000fe2000c000000 */
[----:B------:R-:W-:-:S05]  /*40c50*/  LOP3.LUT R186, R139, 0x20, RZ, 0x3c, !PT ;  /* 0x000000208bba7812 */ /* 0x000fca00078e3cff */
[----:B------:R-:W-:Y:S01]  /*40c60*/  ISETP.NE.U32.AND P1, PT, RZ, UR10, PT ;  /* 0x0000000aff007c0c */ /* 0x000fe2000bf25070 */
[----:B------:R-:W-:Y:S02]  /*40c70*/  VIADD R7, R186, UR13 ;  /* 0x0000000dba077c36 */ /* 0x000fe40008000000 */
[----:B------:R-:W-:-:S10]  /*40c80*/  IMAD.MOV.U32 R128, RZ, RZ, R187 ;  /* 0x000000ffff807224 */ /* 0x000fd400078e00bb */
[----:B------:R1:W-:Y:S02]  /*40c90*/  LDGSTS.E [R7+0x400], desc[UR70][R128.64], P1 ;  /* 0x0040000080077fae */ /* 0x0003e400089a1046 */
[----:B-1----:R-:W-:Y:S02]  /*40ca0*/  IMAD.MOV.U32 R128, RZ, RZ, R185 ;  /* 0x000000ffff807224 */ /* 0x002fe400078e00b9 */
[----:B--2---:R-:W-:Y:S01]  /*40cb0*/  IMAD.X R136, R136, 0x1, R2, P3 ;  /* 0x0000000188887824 */ /* 0x004fe200018e0602 */
[----:B---3--:R-:W-:-:S03]  /*40cc0*/  IADD3 R184, P2, PT, R184, R3, RZ ;  /* 0x00000003b8b87210 */ /* 0x008fc60007f5e0ff */
[----:B------:R-:W-:Y:S01]  /*40cd0*/  IMAD.MOV.U32 R129, RZ, RZ, R136 ;  /* 0x000000ffff817224 */ /* 0x000fe200078e0088 */
[----:B----4-:R-:W-:Y:S01]  /*40ce0*/  IADD3 R182, P3, PT, R182, R3, RZ ;  /* 0x00000003b6b67210 */ /* 0x010fe20007f7e0ff */
[----:B------:R-:W-:Y:S04]  /*40cf0*/  STL [R1+0x19e8], R184 ;  /* 0x0019e8b801007387 */ /* 0x000fe80000100800 */
[----:B------:R1:W-:Y:S04]  /*40d00*/  STL [R1+0x19dc], R136 ;  /* 0x0019dc8801007387 */ /* 0x0003e80000100800 */
[----:B------:R2:W-:Y:S04]  /*40d10*/  LDGSTS.E [R7+0x480], desc[UR70][R128.64], P1 ;  /* 0x0048000080077fae */ /* 0x0005e800089a1046 */
[----:B-1----:R-:W3:Y:S04]  /*40d20*/  LDL.LU R136, [R1+0x19fc] ;  /* 0x0019fc0001887983 */ /* 0x002ee80000300800 */
[----:B------:R-:W-:Y:S01]  /*40d30*/  STL [R1+0x19f0], R182 ;  /* 0x0019f0b601007387 */ /* 0x000fe20000100800 */
[----:B--2---:R-:W-:-:S02]  /*40d40*/  IMAD.MOV.U32 R128, RZ, RZ, R184 ;  /* 0x000000ffff807224 */ /* 0x004fc400078e00b8 */
[----:B------:R-:W-:Y:S01]  /*40d50*/  IMAD.X R133, R133, 0x1, R2, P2 ;  /* 0x0000000185857824 */ /* 0x000fe200010e0602 */
[----:B------:R-:W-:-:S04]  /*40d60*/  IADD3 R131, P2, PT, R131, R3, RZ ;  /* 0x0000000383837210 */ /* 0x000fc80007f5e0ff */
[----:B------:R1:W-:Y:S04]  /*40d70*/  STL [R1+0x19e4], R133 ;  /* 0x0019e48501007387 */ /* 0x0003e80000100800 */
[----:B------:R-:W2:Y:S01]  /*40d80*/  LDL.LU R130, [R1+0x1a08] ;  /* 0x001a080001827983 */ /* 0x000ea20000300800 */
[----:B------:R-:W-:-:S03]  /*40d90*/  IMAD.MOV.U32 R129, RZ, RZ, R133 ;  /* 0x000000ffff817224 */ /* 0x000fc600078e0085 */
[----:B------:R-:W-:Y:S04]  /*40da0*/  STL [R1+0x19f8], R131 ;  /* 0x0019f88301007387 */ /* 0x000fe80000100800 */
[----:B------:R4:W-:Y:S01]  /*40db0*/  LDGSTS.E [R7+0x500], desc[UR70][R128.64], P1 ;  /* 0x0050000080077fae */ /* 0x0009e200089a1046 */
[----:B------:R-:W-:Y:S01]  /*40dc0*/  IMAD.X R135, R135, 0x1, R2, P3 ;  /* 0x0000000187877824 */ /* 0x000fe200018e0602 */
[----:B------:R-:W-:-:S04]  /*40dd0*/  IADD3 R132, P3, PT, R132, R3, RZ ;  /* 0x0000000384847210 */ /* 0x000fc80007f7e0ff */
[----:B------:R4:W-:Y:S01]  /*40de0*/  STL [R1+0x19ec], R135 ;  /* 0x0019ec8701007387 */ /* 0x0009e20000100800 */
[----:B------:R-:W-:-:S03]  /*40df0*/  IMAD.X R138, R138, 0x1, R2, P2 ;  /* 0x000000018a8a7824 */ /* 0x000fc600010e0602 */
[----:B------:R-:W2:Y:S04]  /*40e00*/  LDL.LU R134, [R1+0x1a04] ;  /* 0x001a040001867983 */ /* 0x000ea80000300800 */
[----:B-1----:R-:W2:Y:S01]  /*40e10*/  LDL.LU R133, [R1+0x1a10] ;  /* 0x001a100001857983 */ /* 0x002ea20000300800 */
[----:B----4-:R-:W-:-:S03]  /*40e20*/  IMAD.MOV.U32 R129, RZ, RZ, R135 ;  /* 0x000000ffff817224 */ /* 0x010fc600078e0087 */
[----:B------:R-:W-:Y:S04]  /*40e30*/  STL [R1+0x1a00], R132 ;  /* 0x001a008401007387 */ /* 0x000fe80000100800 */
[----:B------:R1:W-:Y:S04]  /*40e40*/  STL [R1+0x19f4], R138 ;  /* 0x0019f48a01007387 */ /* 0x0003e80000100800 */
[----:B------:R-:W4:Y:S04]  /*40e50*/  LDL.LU R135, [R1+0x1a0c] ;  /* 0x001a0c0001877983 */ /* 0x000f280000300800 */
[----:B------:R-:W4:Y:S01]  /*40e60*/  LDL.LU R137, [R1+0x1ad8] ;  /* 0x001ad80001897983 */ /* 0x000f220000300800 */
[----:B------:R-:W-:-:S03]  /*40e70*/  IMAD.MOV.U32 R128, RZ, RZ, R182 ;  /* 0x000000ffff807224 */ /* 0x000fc600078e00b6 */
[----:B------:R-:W4:Y:S04]  /*40e80*/  LDL.LU R6, [R1+0x1ae0] ;  /* 0x001ae00001067983 */ /* 0x000f280000300800 */
[----:B------:R1:W-:Y:S02]  /*40e90*/  LDGSTS.E [R7+0x580], desc[UR70][R128.64], P1 ;  /* 0x0058000080077fae */ /* 0x0003e400089a1046 */
[----:B-1----:R-:W-:Y:S02]  /*40ea0*/  IMAD.MOV.U32 R128, RZ, RZ, R131 ;  /* 0x000000ffff807224 */ /* 0x002fe400078e0083 */
[----:B------:R-:W-:-:S05]  /*40eb0*/  IMAD.MOV.U32 R129, RZ, RZ, R138 ;  /* 0x000000ffff817224 */ /* 0x000fca00078e008a */
[----:B------:R1:W-:Y:S02]  /*40ec0*/  LDGSTS.E [R7+0x600], desc[UR70][R128.64], P1 ;  /* 0x0060000080077fae */ /* 0x0003e400089a1046 */
[----:B-1----:R-:W-:Y:S02]  /*40ed0*/  IMAD.MOV.U32 R128, RZ, RZ, R132 ;  /* 0x000000ffff807224 */ /* 0x002fe400078e0084 */
[----:B---3--:R-:W-:-:S04]  /*40ee0*/  IMAD.X R136, R136, 0x1, R2, P3 ;  /* 0x0000000188887824 */ /* 0x008fc800018e0602 */
[----:B------:R-:W-:-:S05]  /*40ef0*/  IMAD.MOV.U32 R129, RZ, RZ, R136 ;  /* 0x000000ffff817224 */ /* 0x000fca00078e0088 */
[----:B------:R1:W-:Y:S01]  /*40f00*/  LDGSTS.E [R7+0x680], desc[UR70][R128.64], P1 ;  /* 0x0068000080077fae */ /* 0x0003e200089a1046 */
[----:B--2---:R-:W-:-:S05]  /*40f10*/  IADD3 R130, P2, PT, R130, R3, RZ ;  /* 0x0000000382827210 */ /* 0x004fca0007f5e0ff */
[----:B------:R-:W-:Y:S04]  /*40f20*/  STL [R1+0x1a08], R130 ;  /* 0x001a088201007387 */ /* 0x000fe80000100800 */
[----:B------:R2:W-:Y:S04]  /*40f30*/  STL [R1+0x19fc], R136 ;  /* 0x0019fc8801007387 */ /* 0x0005e80000100800 */
[----:B------:R-:W3:Y:S04]  /*40f40*/  LDL.LU R138, [R1+0x1ad4] ;  /* 0x001ad400018a7983 */ /* 0x000ee80000300800 */
[----:B------:R-:W3:Y:S01]  /*40f50*/  LDL.LU R131, [R1+0x1ae8] ;  /* 0x001ae80001837983 */ /* 0x000ee20000300800 */
[----:B------:R-:W-:-:S03]  /*40f60*/  IMAD.X R134, R134, 0x1, R2, P2 ;  /* 0x0000000186867824 */ /* 0x000fc600010e0602 */
[----:B--2---:R-:W2:Y:S01]  /*40f70*/  LDL.LU R136, [R1+0x1adc] ;  /* 0x001adc0001887983 */ /* 0x004ea20000300800 */
[----:B------:R-:W-:Y:S01]  /*40f80*/  IADD3 R133, P3, PT, R133, R3, RZ ;  /* 0x0000000385857210 */ /* 0x000fe20007f7e0ff */
[----:B-1----:R-:W-:Y:S02]  /*40f90*/  IMAD.MOV.U32 R128, RZ, RZ, R130 ;  /* 0x000000ffff807224 */ /* 0x002fe400078e0082 */
[----:B------:R-:W-:Y:S02]  /*40fa0*/  IMAD.MOV.U32 R129, RZ, RZ, R134 ;  /* 0x000000ffff817224 */ /* 0x000fe400078e0086 */
[----:B------:R-:W-:Y:S04]  /*40fb0*/  STL [R1+0x1a10], R133 ;  /* 0x001a108501007387 */ /* 0x000fe80000100800 */
[----:B------:R1:W-:Y:S01]  /*40fc0*/  STL [R1+0x1a04], R134 ;  /* 0x001a048601007387 */ /* 0x0003e20000100800 */
[----:B----4-:R-:W-:-:S03]  /*40fd0*/  IMAD.X R135, R135, 0x1, R2, P3 ;  /* 0x0000000187877824 */ /* 0x010fc600018e0602 */
[----:B------:R-:W4:Y:S01]  /*40fe0*/  LDL.LU R132, [R1+0x1af0] ;  /* 0x001af00001847983 */ /* 0x000f220000300800 */
[----:B------:R-:W-:-:S03]  /*40ff0*/  IADD3 R137, P4, PT, R137, R3, RZ ;  /* 0x0000000389897210 */ /* 0x000fc60007f9e0ff */
[----:B------:R1:W-:Y:S04]  /*41000*/  LDGSTS.E [R7+0x700], desc[UR70][R128.64], P1 ;  /* 0x0070000080077fae */ /* 0x0003e800089a1046 */
[----:B-1----:R-:W4:Y:S04]  /*41010*/  LDL.LU R134, [R1+0x1ae4] ;  /* 0x001ae40001867983 */ /* 0x002f280000300800 */
[----:B------:R-:W-:Y:S04]  /*41020*/  STL [R1+0x1ad8], R137 ;  /* 0x001ad88901007387 */ /* 0x000fe80000100800 */
[----:B------:R1:W-:Y:S01]  /*41030*/  STL [R1+0x1a0c], R135 ;  /* 0x001a0c8701007387 */ /* 0x0003e20000100800 */
[----:B------:R-:W-:-:S03]  /*41040*/  IMAD.MOV.U32 R129, RZ, RZ, R135 ;  /* 0x000000ffff817224 */ /* 0x000fc600078e0087 */
[----:B------:R-:W4:Y:S04]  /*41050*/  LDL.LU R130, [R1+0x1af8] ;  /* 0x001af80001827983 */ /* 0x000f280000300800 */
        /* <DEDUP_REMOVED lines=10> */
[----:B---3--:R-:W-:Y:S01]  /*41100*/  IMAD.X R138, R138, 0x1, R2, P4 ;  /* 0x000000018a8a7824 */ /* 0x008fe200020e0602 */
[----:B------:R-:W-:-:S03]  /*41110*/  IADD3 R131, P1, PT, R131, R3, RZ ;  /* 0x0000000383837210 */ /* 0x000fc60007f3e0ff */
[----:B------:R-:W-:Y:S01]  /*41120*/  IMAD.MOV.U32 R129, RZ, RZ, R138 ;  /* 0x000000ffff817224 */ /* 0x000fe200078e008a */
[----:B------:R1:W-:Y:S01]  /*41130*/  STL [R1+0x1ad4], R138 ;  /* 0x001ad48a01007387 */ /* 0x0003e20000100800 */
[----:B--2---:R-:W-:-:S03]  /*41140*/  IADD3.X R136, PT, PT, R136, R2, RZ, P3, !PT ;  /* 0x0000000288887210 */ /* 0x004fc60001ffe4ff */
[----:B------:R-:W2:Y:S04]  /*41150*/  LDL.LU R133, [R1+0x1b00] ;  /* 0x001b000001857983 */ /* 0x000ea80000300800 */
[----:B------:R3:W-:Y:S04]  /*41160*/  LDGSTS.E [R7+0x1400], desc[UR70][R128.64], P2 ;  /* 0x0140000080077fae */ /* 0x0007e800091a1046 */
[----:B-1----:R-:W2:Y:S04]  /*41170*/  LDL.LU R138, [R1+0x1af4] ;  /* 0x001af400018a7983 */ /* 0x002ea80000300800 */
[----:B------:R-:W-:Y:S01]  /*41180*/  STL [R1+0x1ae8], R131 ;  /* 0x001ae88301007387 */ /* 0x000fe20000100800 */
[----:B----4-:R-:W-:-:S03]  /*41190*/  IADD3 R132, P3, PT, R132, R3, RZ ;  /* 0x0000000384847210 */ /* 0x010fc60007f7e0ff */
[----:B------:R1:W-:Y:S01]  /*411a0*/  STL [R1+0x1adc], R136 ;  /* 0x001adc8801007387 */ /* 0x0003e20000100800 */
[----:B---3--:R-:W-:Y:S02]  /*411b0*/  IMAD.MOV.U32 R129, RZ, RZ, R136 ;  /* 0x000000ffff817224 */ /* 0x008fe400078e0088 */
[----:B------:R-:W-:Y:S02]  /*411c0*/  IMAD.X R134, R134, 0x1, R2, P1 ;  /* 0x0000000186867824 */ /* 0x000fe400008e0602 */
[----:B------:R-:W-:Y:S01]  /*411d0*/  IMAD.MOV.U32 R128, RZ, RZ, R6 ;  /* 0x000000ffff807224 */ /* 0x000fe200078e0006 */
[----:B-1----:R-:W3:Y:S04]  /*411e0*/  LDL.LU R136, [R1+0x1afc] ;  /* 0x001afc0001887983 */ /* 0x002ee80000300800 */
[----:B------:R-:W-:Y:S04]  /*411f0*/  STL [R1+0x1af0], R132 ;  /* 0x001af08401007387 */ /* 0x000fe80000100800 */
[----:B------:R1:W-:Y:S01]  /*41200*/  STL [R1+0x1ae4], R134 ;  /* 0x001ae48601007387 */ /* 0x0003e20000100800 */
[----:B------:R-:W-:-:S03]  /*41210*/  IADD3 R130, P1, PT, R130, R3, RZ ;  /* 0x0000000382827210 */ /* 0x000fc60007f3e0ff */
[----:B------:R-:W4:Y:S01]  /*41220*/  LDL.LU R6, [R1+0x1b08] ;  /* 0x001b080001067983 */ /* 0x000f220000300800 */
[----:B------:R-:W-:-:S03]  /*41230*/  IMAD.X R135, R135, 0x1, R2, P3 ;  /* 0x0000000187877824 */ /* 0x000fc600018e0602 */
[----:B------:R1:W-:Y:S04]  /*41240*/  LDGSTS.E [R7+0x1480], desc[UR70][R128.64], P2 ;  /* 0x0148000080077fae */ /* 0x0003e800091a1046 */
[----:B------:R-:W-:Y:S04]  /*41250*/  STL [R1+0x1af8], R130 ;  /* 0x001af88201007387 */ /* 0x000fe80000100800 */
[----:B------:R2:W-:Y:S01]  /*41260*/  STL [R1+0x1aec], R135 ;  /* 0x001aec8701007387 */ /* 0x0005e20000100800 */
[----:B-1----:R-:W-:Y:S02]  /*41270*/  IMAD.MOV.U32 R129, RZ, RZ, R134 ;  /* 0x000000ffff817224 */ /* 0x002fe400078e0086 */
[----:B------:R-:W-:Y:S01]  /*41280*/  IMAD.MOV.U32 R128, RZ, RZ, R131 ;  /* 0x000000ffff807224 */ /* 0x000fe200078e0083 */
[----:B------:R-:W4:Y:S04]  /*41290*/  LDL.LU R134, [R1+0x1b04] ;  /* 0x001b040001867983 */ /* 0x000f280000300800 */
[----:B------:R-:W4:Y:S04]  /*412a0*/  LDL.LU R131, [R1+0x1b10] ;  /* 0x001b100001837983 */ /* 0x000f280000300800 */
[----:B------:R1:W-:Y:S02]  /*412b0*/  LDGSTS.E [R7+0x1500], desc[UR70][R128.64], P2 ;  /* 0x0150000080077fae */ /* 0x0003e400091a1046 */
[----:B-1----:R-:W-:-:S02]  /*412c0*/  IMAD.MOV.U32 R128, RZ, RZ, R132 ;  /* 0x000000ffff807224 */ /* 0x002fc400078e0084 */
[----:B------:R-:W-:-:S05]  /*412d0*/  IMAD.MOV.U32 R129, RZ, RZ, R135 ;  /* 0x000000ffff817224 */ /* 0x000fca00078e0087 */
[----:B------:R1:W-:Y:S02]  /*412e0*/  LDGSTS.E [R7+0x1580], desc[UR70][R128.64], P2 ;  /* 0x0158000080077fae */ /* 0x0003e400091a1046 */
[----:B-1----:R-:W-:Y:S01]  /*412f0*/  IMAD.MOV.U32 R128, RZ, RZ, R130 ;  /* 0x000000ffff807224 */ /* 0x002fe200078e0082 */
[----:B--2---:R-:W-:Y:S01]  /*41300*/  IADD3 R133, P3, PT, R133, R3, RZ ;  /* 0x0000000385857210 */ /* 0x004fe20007f7e0ff */
[----:B------:R-:W-:-:S04]  /*41310*/  IMAD.X R138, R138, 0x1, R2, P1 ;  /* 0x000000018a8a7824 */ /* 0x000fc800008e0602 */
[----:B------:R-:W-:Y:S04]  /*41320*/  STL [R1+0x1b00], R133 ;  /* 0x001b008501007387 */ /* 0x000fe80000100800 */
[----:B------:R1:W-:Y:S01]  /*41330*/  STL [R1+0x1af4], R138 ;  /* 0x001af48a01007387 */ /* 0x0003e20000100800 */
[----:B------:R-:W-:-:S03]  /*41340*/  IMAD.MOV.U32 R129, RZ, RZ, R138 ;  /* 0x000000ffff817224 */ /* 0x000fc600078e008a */
[----:B------:R-:W2:Y:S04]  /*41350*/  LDL.LU R135, [R1+0x1b0c] ;  /* 0x001b0c0001877983 */ /* 0x000ea80000300800 */
[----:B------:R-:W2:Y:S04]  /*41360*/  LDL.LU R137, [R1+0x1bd8] ;  /* 0x001bd80001897983 */ /* 0x000ea80000300800 */
[----:B------:R-:W2:Y:S01]  /*41370*/  LDL.LU R132, [R1+0x1be0] ;  /* 0x001be00001847983 */ /* 0x000ea20000300800 */
[----:B---3--:R-:W-:-:S03]  /*41380*/  IMAD.X R136, R136, 0x1, R2, P3 ;  /* 0x0000000188887824 */ /* 0x008fc600018e0602 */
[----:B------:R3:W-:Y:S01]  /*41390*/  LDGSTS.E [R7+0x1600], desc[UR70][R128.64], P2 ;  /* 0x0160000080077fae */ /* 0x0007e200091a1046 */
[----:B----4-:R-:W-:-:S05]  /*413a0*/  IADD3 R6, P1, PT, R6, R3, RZ ;  /* 0x0000000306067210 */ /* 0x010fca0007f3e0ff */
[----:B------:R-:W-:Y:S01]  /*413b0*/  STL [R1+0x1b08], R6 ;  /* 0x001b080601007387 */ /* 0x000fe20000100800 */
[----:B---3--:R-:W-:-:S03]  /*413c0*/  IMAD.MOV.U32 R128, RZ, RZ, R133 ;  /* 0x000000ffff807224 */ /* 0x008fc600078e0085 */
[----:B------:R3:W-:Y:S01]  /*413d0*/  STL [R1+0x1afc], R136 ;  /* 0x001afc8801007387 */ /* 0x0007e20000100800 */
[----:B------:R-:W-:-:S03]  /*413e0*/  IMAD.MOV.U32 R129, RZ, RZ, R136 ;  /* 0x000000ffff817224 */ /* 0x000fc600078e0088 */
[----:B-1----:R-:W4:Y:S04]  /*413f0*/  LDL.LU R138, [R1+0x1bd4] ;  /* 0x001bd400018a7983 */ /* 0x002f280000300800 */
[----:B------:R-:W4:Y:S01]  /*41400*/  LDL.LU R130, [R1+0x1be8] ;  /* 0x001be80001827983 */ /* 0x000f220000300800 */
[----:B------:R-:W-:-:S03]  /*41410*/  IMAD.X R134, R134, 0x1, R2, P1 ;  /* 0x0000000186867824 */ /* 0x000fc600008e0602 */
[----:B---3--:R-:W3:Y:S01]  /*41420*/  LDL.LU R136, [R1+0x1bdc] ;  /* 0x001bdc0001887983 */ /* 0x008ee20000300800 */
[----:B------:R-:W-:-:S03]  /*41430*/  IADD3 R131, P3, PT, R131, R3, RZ ;  /* 0x0000000383837210 */ /* 0x000fc60007f7e0ff */
[----:B------:R1:W-:Y:S04]  /*41440*/  LDGSTS.E [R7+0x1680], desc[UR70][R128.64], P2 ;  /* 0x0168000080077fae */ /* 0x0003e800091a1046 */
[----:B------:R-:W-:Y:S04]  /*41450*/  STL [R1+0x1b10], R131 ;  /* 0x001b108301007387 */ /* 0x000fe80000100800 */
[----:B------:R1:W-:Y:S04]  /*41460*/  STL [R1+0x1b04], R134 ;  /* 0x001b048601007387 */ /* 0x0003e80000100800 */
[----:B------:R-:W3:Y:S01]  /*41470*/  LDL.LU R133, [R1+0x1bf0] ;  /* 0x001bf00001857983 */ /* 0x000ee20000300800 */
[----:B-1----:R-:W-:-:S03]  /*41480*/  IMAD.MOV.U32 R129, RZ, RZ, R134 ;  /* 0x000000ffff817224 */ /* 0x002fc600078e0086 */
[----:B------:R-:W3:Y:S01]  /*41490*/  LDL.LU R134, [R1+0x1be4] ;  /* 0x001be40001867983 */ /* 0x000ee20000300800 */
[----:B------:R-:W-:-:S04]  /*414a0*/  UISETP.GT.AND UP1, UPT, UR12, 0x9, UPT ;  /* 0x000000090c00788c */ /* 0x000fc8000bf24270 */
[----:B------:R-:W-:Y:S01]  /*414b0*/  USEL UR10, URZ, 0x4, !UP1 ;  /* 0x00000004ff0a7887 */ /* 0x000fe2000c800000 */
[----:B------:R-:W-:-:S03]  /*414c0*/  IMAD.MOV.U32 R128, RZ, RZ, R6 ;  /* 0x000000ffff807224 */ /* 0x000fc600078e0006 */
[----:B------:R-:W-:Y:S02]  /*414d0*/  USEL UR10, UR10, URZ, !UP0 ;  /* 0x000000ff0a0a7287 */ /* 0x000fe4000c000000 */
[----:B------:R1:W-:Y:S04]  /*414e0*/  LDGSTS.E [R7+0x1700], desc[UR70][R128.64], P2 ;  /* 0x0170000080077fae */ /* 0x0003e800091a1046 */
[----:B------:R-:W-:Y:S01]  /*414f0*/  ISETP.NE.U32.AND P1, PT, RZ, UR10, PT ;  /* 0x0000000aff007c0c */ /* 0x000fe2000bf25070 */
[----:B-1----:R-:W-:Y:S02]  /*41500*/  IMAD.MOV.U32 R128, RZ, RZ, R131 ;  /* 0x000000ffff807224 */ /* 0x002fe400078e0083 */
[----:B--2---:R-:W-:Y:S01]  /*41510*/  IMAD.X R135, R135, 0x1, R2, P3 ;  /* 0x0000000187877824 */ /* 0x004fe200018e0602 */
[----:B------:R-:W-:-:S03]  /*41520*/  IADD3 R137, P4, PT, R137, R3, RZ ;  /* 0x0000000389897210 */ /* 0x000fc60007f9e0ff */
[----:B------:R-:W-:Y:S01]  /*41530*/  IMAD.MOV.U32 R129, RZ, RZ, R135 ;  /* 0x000000ffff817224 */ /* 0x000fe200078e0087 */
[----:B------:R-:W-:Y:S01]  /*41540*/  IADD3 R132, P3, PT, R132, R3, RZ ;  /* 0x0000000384847210 */ /* 0x000fe20007f7e0ff */
[----:B------:R-:W-:Y:S04]  /*41550*/  STL [R1+0x1bd8], R137 ;  /* 0x001bd88901007387 */ /* 0x000fe80000100800 */
[----:B------:R1:W-:Y:S04]  /*41560*/  STL [R1+0x1b0c], R135 ;  /* 0x001b0c8701007387 */ /* 0x0003e80000100800 */
[----:B------:R-:W2:Y:S04]  /*41570*/  LDL.LU R6, [R1+0x1bf8] ;  /* 0x001bf80001067983 */ /* 0x000ea80000300800 */
[----:B------:R4:W-:Y:S04]  /*41580*/  LDGSTS.E [R7+0x1780], desc[UR70][R128.64], P2 ;  /* 0x0178000080077fae */ /* 0x0009e800091a1046 */
[----:B-1----:R-:W2:Y:S04]  /*41590*/  LDL.LU R135, [R1+0x1bec] ;  /* 0x001bec0001877983 */ /* 0x002ea80000300800 */
[----:B------:R-:W-:Y:S01]  /*415a0*/  STL [R1+0x1be0], R132 ;  /* 0x001be08401007387 */ /* 0x000fe20000100800 */
[----:B----4-:R-:W-:-:S02]  /*415b0*/  IMAD.X R138, R138, 0x1, R2, P4 ;  /* 0x000000018a8a7824 */ /* 0x010fc400020e0602 */
[----:B------:R-:W-:Y:S01]  /*415c0*/  IMAD.MOV.U32 R128, RZ, RZ, R137 ;  /* 0x000000ffff807224 */ /* 0x000fe200078e0089 */
[----:B------:R-:W-:Y:S01]  /*415d0*/  IADD3 R130, P2, PT, R130, R3, RZ ;  /* 0x0000000382827210 */ /* 0x000fe20007f5e0ff */
[----:B------:R-:W-:Y:S01]  /*415e0*/  IMAD.MOV.U32 R129, RZ, RZ, R138 ;  /* 0x000000ffff817224 */ /* 0x000fe200078e008a */
[----:B------:R1:W-:Y:S01]  /*415f0*/  STL [R1+0x1bd4], R138 ;  /* 0x001bd48a01007387 */ /* 0x0003e20000100800 */
[----:B---3--:R-:W-:-:S03]  /*41600*/  IMAD.X R136, R136, 0x1, R2, P3 ;  /* 0x0000000188887824 */ /* 0x008fc600018e0602 */
[----:B------:R-:W3:Y:S04]  /*41610*/  LDL.LU R131, [R1+0x1c00] ;  /* 0x001c000001837983 */ /* 0x000ee80000300800 */
[----:B------:R4:W-:Y:S04]  /*41620*/  LDGSTS.E [R7+0x2400], desc[UR70][R128.64], P1 ;  /* 0x0240000080077fae */ /* 0x0009e800089a1046 */
[----:B-1----:R-:W3:Y:S04]  /*41630*/  LDL.LU R138, [R1+0x1bf4] ;  /* 0x001bf400018a7983 */ /* 0x002ee80000300800 */
[----:B------:R-:W-:Y:S01]  /*41640*/  STL [R1+0x1be8], R130 ;  /* 0x001be88201007387 */ /* 0x000fe20000100800 */
[----:B------:R-:W-:-:S03]  /*41650*/  IADD3 R133, P3, PT, R133, R3, RZ ;  /* 0x0000000385857210 */ /* 0x000fc60007f7e0ff */
[----:B------:R1:W-:Y:S01]  /*41660*/  STL [R1+0x1bdc], R136 ;  /* 0x001bdc8801007387 */ /* 0x0003e20000100800 */
[----:B----4-:R-:W-:Y:S02]  /*41670*/  IMAD.MOV.U32 R129, RZ, RZ, R136 ;  /* 0x000000ffff817224 */ /* 0x010fe400078e0088 */
[----:B------:R-:W-:Y:S02]  /*41680*/  IMAD.X R134, R134, 0x1, R2, P2 ;  /* 0x0000000186867824 */ /* 0x000fe400010e0602 */
[----:B------:R-:W-:Y:S01]  /*41690*/  IMAD.MOV.U32 R128, RZ, RZ, R132 ;  /* 0x000000ffff807224 */ /* 0x000fe200078e0084 */
[----:B-1----:R-:W4:Y:S04]  /*416a0*/  LDL.LU R136, [R1+0x1bfc] ;  /* 0x001bfc0001887983 */ /* 0x002f280000300800 */
[----:B------:R-:W-:Y:S04]  /*416b0*/  STL [R1+0x1bf0], R133 ;  /* 0x001bf08501007387 */ /* 0x000fe80000100800 */
[----:B------:R1:W-:Y:S04]  /*416c0*/  STL [R1+0x1be4], R134 ;  /* 0x001be48601007387 */ /* 0x0003e80000100800 */
        /* <DEDUP_REMOVED lines=9> */
[----:B------:R1:W-:Y:S04]  /*41760*/  STL [R1+0x1bec], R135 ;  /* 0x001bec8701007387 */ /* 0x0003e80000100800 */
[----:B------:R-:W2:Y:S01]  /*41770*/  LDL.LU R134, [R1+0x1c04] ;  /* 0x001c040001867983 */ /* 0x000ea20000300800 */
[----:B------:R-:W-:-:S03]  /*41780*/  IMAD.MOV.U32 R129, RZ, RZ, R135 ;  /* 0x000000ffff817224 */ /* 0x000fc600078e0087 */
[----:B------:R-:W2:Y:S04]  /*41790*/  LDL.LU R130, [R1+0x1c10] ;  /* 0x001c100001827983 */ /* 0x000ea80000300800 */
[----:B------:R1:W-:Y:S01]  /*417a0*/  LDGSTS.E [R7+0x2580], desc[UR70][R128.64], P1 ;  /* 0x0258000080077fae */ /* 0x0003e200089a1046 */
[----:B---3--:R-:W-:Y:S01]  /*417b0*/  IADD3 R131, P3, PT, R131, R3, RZ ;  /* 0x0000000383837210 */ /* 0x008fe20007f7e0ff */
[----:B------:R-:W-:-:S04]  /*417c0*/  IMAD.X R138, R138, 0x1, R2, P2 ;  /* 0x000000018a8a7824 */ /* 0x000fc800010e0602 */
[----:B------:R-:W-:Y:S04]  /*417d0*/  STL [R1+0x1c00], R131 ;  /* 0x001c008301007387 */ /* 0x000fe80000100800 */
[----:B------:R3:W-:Y:S04]  /*417e0*/  STL [R1+0x1bf4], R138 ;  /* 0x001bf48a01007387 */ /* 0x0007e80000100800 */
[----:B-1----:R-:W2:Y:S04]  /*417f0*/  LDL.LU R135, [R1+0x1c0c] ;  /* 0x001c0c0001877983 */ /* 0x002ea80000300800 */
[----:B------:R-:W2:Y:S01]  /*41800*/  LDL.LU R137, [R1+0x1cd8] ;  /* 0x001cd80001897983 */ /* 0x000ea20000300800 */
[----:B----4-:R-:W-:-:S03]  /*41810*/  IMAD.X R136, R136, 0x1, R2, P3 ;  /* 0x0000000188887824 */ /* 0x010fc600018e0602 */
[----:B------:R-:W4:Y:S01]  /*41820*/  LDL.LU R133, [R1+0x1ce0] ;  /* 0x001ce00001857983 */ /* 0x000f220000300800 */
[----:B------:R-:W-:Y:S01]  /*41830*/  IMAD.MOV.U32 R129, RZ, RZ, R138 ;  /* 0x000000ffff817224 */ /* 0x000fe200078e008a */
[----:B------:R-:W-:-:S05]  /*41840*/  IADD3 R132, P2, PT, R132, R3, RZ ;  /* 0x0000000384847210 */ /* 0x000fca0007f5e0ff */
[----:B------:R-:W-:Y:S04]  /*41850*/  STL [R1+0x1c08], R132 ;  /* 0x001c088401007387 */ /* 0x000fe80000100800 */
[----:B------:R1:W-:Y:S04]  /*41860*/  STL [R1+0x1bfc], R136 ;  /* 0x001bfc8801007387 */ /* 0x0003e80000100800 */
[----:B---3--:R-:W3:Y:S01]  /*41870*/  LDL.LU R138, [R1+0x1cd4] ;  /* 0x001cd400018a7983 */ /* 0x008ee20000300800 */
[----:B------:R-:W-:-:S03]  /*41880*/  IMAD.MOV.U32 R128, RZ, RZ, R6 ;  /* 0x000000ffff807224 */ /* 0x000fc600078e0006 */
[----:B------:R-:W3:Y:S04]  /*41890*/  LDL.LU R6, [R1+0x1ce8] ;  /* 0x001ce80001067983 */ /* 0x000ee80000300800 */
[----:B------:R1:W-:Y:S02]  /*418a0*/  LDGSTS.E [R7+0x2600], desc[UR70][R128.64], P1 ;  /* 0x0260000080077fae */ /* 0x0003e400089a1046 */
[----:B-1----:R-:W-:Y:S02]  /*418b0*/  IMAD.MOV.U32 R128, RZ, RZ, R131 ;  /* 0x000000ffff807224 */ /* 0x002fe400078e0083 */
[----:B------:R-:W-:Y:S02]  /*418c0*/  IMAD.MOV.U32 R129, RZ, RZ, R136 ;  /* 0x000000ffff817224 */ /* 0x000fe400078e0088 */
[----:B------:R-:W3:Y:S04]  /*418d0*/  LDL.LU R136, [R1+0x1cdc] ;  /* 0x001cdc0001887983 */ /* 0x000ee80000300800 */
[----:B------:R1:W-:Y:S02]  /*418e0*/  LDGSTS.E [R7+0x2680], desc[UR70][R128.64], P1 ;  /* 0x0268000080077fae */ /* 0x0003e400089a1046 */
[----:B-1----:R-:W-:-:S02]  /*418f0*/  IMAD.MOV.U32 R128, RZ, RZ, R132 ;  /* 0x000000ffff807224 */ /* 0x002fc400078e0084 */
[----:B--2---:R-:W-:Y:S01]  /*41900*/  IMAD.X R134, R134, 0x1, R2, P2 ;  /* 0x0000000186867824 */ /* 0x004fe200010e0602 */
[----:B------:R-:W-:-:S03]  /*41910*/  IADD3 R130, P3, PT, R130, R3, RZ ;  /* 0x0000000382827210 */ /* 0x000fc60007f7e0ff */
[----:B------:R-:W-:Y:S02]  /*41920*/  IMAD.MOV.U32 R129, RZ, RZ, R134 ;  /* 0x000000ffff817224 */ /* 0x000fe400078e0086 */
[----:B------:R-:W-:Y:S04]  /*41930*/  STL [R1+0x1c10], R130 ;  /* 0x001c108201007387 */ /* 0x000fe80000100800 */
[----:B------:R1:W-:Y:S04]  /*41940*/  STL [R1+0x1c04], R134 ;  /* 0x001c048601007387 */ /* 0x0003e80000100800 */
[----:B------:R-:W2:Y:S04]  /*41950*/  LDL.LU R131, [R1+0x1cf0] ;  /* 0x001cf00001837983 */ /* 0x000ea80000300800 */
[----:B------:R4:W-:Y:S04]  /*41960*/  LDGSTS.E [R7+0x2700], desc[UR70][R128.64], P1 ;  /* 0x0270000080077fae */ /* 0x0009e800089a1046 */
[----:B-1----:R-:W2:Y:S01]  /*41970*/  LDL.LU R134, [R1+0x1ce4] ;  /* 0x001ce40001867983 */ /* 0x002ea20000300800 */
[----:B------:R-:W-:Y:S01]  /*41980*/  IMAD.X R135, R135, 0x1, R2, P3 ;  /* 0x0000000187877824 */ /* 0x000fe200018e0602 */
[----:B------:R-:W-:Y:S01]  /*41990*/  IADD3 R137, P4, PT, R137, R3, RZ ;  /* 0x0000000389897210 */ /* 0x000fe20007f9e0ff */
[----:B----4-:R-:W-:-:S04]  /*419a0*/  IMAD.MOV.U32 R128, RZ, RZ, R130 ;  /* 0x000000ffff807224 */ /* 0x010fc800078e0082 */
[----:B------:R-:W-:Y:S01]  /*419b0*/  STL [R1+0x1cd8], R137 ;  /* 0x001cd88901007387 */ /* 0x000fe20000100800 */
[----:B------:R-:W-:Y:S01]  /*419c0*/  IADD3 R133, P3, PT, R133, R3, RZ ;  /* 0x0000000385857210 */ /* 0x000fe20007f7e0ff */
[----:B------:R-:W-:Y:S02]  /*419d0*/  IMAD.MOV.U32 R129, RZ, RZ, R135 ;  /* 0x000000ffff817224 */ /* 0x000fe400078e0087 */
[----:B------:R1:W-:Y:S04]  /*419e0*/  STL [R1+0x1c0c], R135 ;  /* 0x001c0c8701007387 */ /* 0x0003e80000100800 */
[----:B------:R-:W4:Y:S04]  /*419f0*/  LDL.LU R132, [R1+0x1cf8] ;  /* 0x001cf80001847983 */ /* 0x000f280000300800 */
[----:B------:R3:W-:Y:S04]  /*41a00*/  LDGSTS.E [R7+0x2780], desc[UR70][R128.64], P1 ;  /* 0x0278000080077fae */ /* 0x0007e800089a1046 */
[----:B-1----:R-:W4:Y:S04]  /*41a10*/  LDL.LU R135, [R1+0x1cec] ;  /* 0x001cec0001877983 */ /* 0x002f280000300800 */
[----:B------:R-:W-:Y:S01]  /*41a20*/  STL [R1+0x1ce0], R133 ;  /* 0x001ce08501007387 */ /* 0x000fe20000100800 */
[----:B---3--:R-:W-:-:S04]  /*41a30*/  IMAD.X R138, R138, 0x1, R2, P4 ;  /* 0x000000018a8a7824 */ /* 0x008fc800020e0602 */
[----:B------:R-:W-:Y:S01]  /*41a40*/  IMAD.MOV.U32 R129, RZ, RZ, R138 ;  /* 0x000000ffff817224 */ /* 0x000fe200078e008a */
[----:B------:R1:W-:Y:S04]  /*41a50*/  STL [R1+0x1cd4], R138 ;  /* 0x001cd48a01007387 */ /* 0x0003e80000100800 */
[----:B------:R-:W3:Y:S04]  /*41a60*/  LDL.LU R130, [R1+0x1d00] ;  /* 0x001d000001827983 */ /* 0x000ee80000300800 */
[----:B-1----:R-:W3:Y:S01]  /*41a70*/  LDL.LU R138, [R1+0x1cf4] ;  /* 0x001cf400018a7983 */ /* 0x002ee20000300800 */
[----:B------:R-:W-:-:S04]  /*41a80*/  UISETP.GT.AND UP1, UPT, UR12, 0xd, UPT ;  /* 0x0000000d0c00788c */ /* 0x000fc8000bf24270 */
[----:B------:R-:W-:-:S04]  /*41a90*/  USEL UR10, URZ, 0x4, !UP1 ;  /* 0x00000004ff0a7887 */ /* 0x000fc8000c800000 */
[----:B------:R-:W-:-:S06]  /*41aa0*/  USEL UR10, UR10, URZ, !UP0 ;  /* 0x000000ff0a0a7287 */ /* 0x000fcc000c000000 */
[----:B------:R-:W-:Y:S01]  /*41ab0*/  ISETP.NE.U32.AND P2, PT, RZ, UR10, PT ;  /* 0x0000000aff007c0c */ /* 0x000fe2000bf45070 */
[----:B------:R-:W-:Y:S01]  /*41ac0*/  IMAD.MOV.U32 R128, RZ, RZ, R137 ;  /* 0x000000ffff807224 */ /* 0x000fe200078e0089 */
[----:B------:R-:W-:Y:S01]  /*41ad0*/  IADD3 R6, P1, PT, R6, R3, RZ ;  /* 0x0000000306067210 */ /* 0x000fe20007f3e0ff */
[----:B------:R-:W-:-:S04]  /*41ae0*/  IMAD.X R136, R136, 0x1, R2, P3 ;  /* 0x0000000188887824 */ /* 0x000fc800018e0602 */
[----:B------:R-:W-:Y:S04]  /*41af0*/  STL [R1+0x1ce8], R6 ;  /* 0x001ce80601007387 */ /* 0x000fe80000100800 */
[----:B------:R1:W-:Y:S04]  /*41b00*/  STL [R1+0x1cdc], R136 ;  /* 0x001cdc8801007387 */ /* 0x0003e80000100800 */
[----:B------:R1:W-:Y:S02]  /*41b10*/  LDGSTS.E [R7+0x3400], desc[UR70][R128.64], P2 ;  /* 0x0340000080077fae */ /* 0x0003e400091a1046 */
[----:B-1----:R-:W-:-:S02]  /*41b20*/  IMAD.MOV.U32 R129, RZ, RZ, R136 ;  /* 0x000000ffff817224 */ /* 0x002fc400078e0088 */
[----:B------:R-:W3:Y:S01]  /*41b30*/  LDL.LU R136, [R1+0x1cfc] ;  /* 0x001cfc0001887983 */ /* 0x000ee20000300800 */
        /* <DEDUP_REMOVED lines=8> */
[----:B------:R-:W-:-:S05]  /*41bc0*/  IMAD.MOV.U32 R129, RZ, RZ, R134 ;  /* 0x000000ffff817224 */ /* 0x000fca00078e0086 */
[----:B------:R1:W-:Y:S01]  /*41bd0*/  LDGSTS.E [R7+0x3500], desc[UR70][R128.64], P2 ;  /* 0x0350000080077fae */ /* 0x0003e200091a1046 */
[----:B----4-:R-:W-:Y:S01]  /*41be0*/  IADD3 R132, P1, PT, R132, R3, RZ ;  /* 0x0000000384847210 */ /* 0x010fe20007f3e0ff */
[----:B------:R-:W-:-:S04]  /*41bf0*/  IMAD.X R135, R135, 0x1, R2, P3 ;  /* 0x0000000187877824 */ /* 0x000fc800018e0602 */
[----:B------:R-:W-:Y:S04]  /*41c00*/  STL [R1+0x1cf8], R132 ;  /* 0x001cf88401007387 */ /* 0x000fe80000100800 */
[----:B------:R4:W-:Y:S04]  /*41c10*/  STL [R1+0x1cec], R135 ;  /* 0x001cec8701007387 */ /* 0x0009e80000100800 */
[----:B-1----:R-:W2:Y:S04]  /*41c20*/  LDL.LU R134, [R1+0x1d04] ;  /* 0x001d040001867983 */ /* 0x002ea80000300800 */
[----:B------:R-:W2:Y:S01]  /*41c30*/  LDL.LU R6, [R1+0x1d10] ;  /* 0x001d100001067983 */ /* 0x000ea20000300800 */
[----:B---3--:R-:W-:Y:S01]  /*41c40*/  IADD3 R130, P3, PT, R130, R3, RZ ;  /* 0x0000000382827210 */ /* 0x008fe20007f7e0ff */
[----:B------:R-:W-:-:S02]  /*41c50*/  IMAD.MOV.U32 R129, RZ, RZ, R135 ;  /* 0x000000ffff817224 */ /* 0x000fc400078e0087 */
[----:B------:R-:W-:Y:S02]  /*41c60*/  IMAD.X R138, R138, 0x1, R2, P1 ;  /* 0x000000018a8a7824 */ /* 0x000fe400008e0602 */
[----:B------:R-:W-:Y:S04]  /*41c70*/  STL [R1+0x1d00], R130 ;  /* 0x001d008201007387 */ /* 0x000fe80000100800 */
[----:B------:R1:W-:Y:S04]  /*41c80*/  STL [R1+0x1cf4], R138 ;  /* 0x001cf48a01007387 */ /* 0x0003e80000100800 */
[----:B----4-:R-:W3:Y:S04]  /*41c90*/  LDL.LU R135, [R1+0x1d0c] ;  /* 0x001d0c0001877983 */ /* 0x010ee80000300800 */
[----:B------:R-:W4:Y:S01]  /*41ca0*/  LDL.LU R137, [R1+0x1dd8] ;  /* 0x001dd80001897983 */ /* 0x000f220000300800 */
[----:B------:R-:W-:-:S03]  /*41cb0*/  IMAD.MOV.U32 R128, RZ, RZ, R131 ;  /* 0x000000ffff807224 */ /* 0x000fc600078e0083 */
[----:B------:R-:W4:Y:S04]  /*41cc0*/  LDL.LU R131, [R1+0x1de0] ;  /* 0x001de00001837983 */ /* 0x000f280000300800 */
[----:B------:R1:W-:Y:S02]  /*41cd0*/  LDGSTS.E [R7+0x3580], desc[UR70][R128.64], P2 ;  /* 0x0358000080077fae */ /* 0x0003e400091a1046 */
[----:B-1----:R-:W-:Y:S02]  /*41ce0*/  IMAD.MOV.U32 R128, RZ, RZ, R132 ;  /* 0x000000ffff807224 */ /* 0x002fe400078e0084 */
[----:B------:R-:W-:-:S05]  /*41cf0*/  IMAD.MOV.U32 R129, RZ, RZ, R138 ;  /* 0x000000ffff817224 */ /* 0x000fca00078e008a */
[----:B------:R1:W-:Y:S01]  /*41d00*/  LDGSTS.E [R7+0x3600], desc[UR70][R128.64], P2 ;  /* 0x0360000080077fae */ /* 0x0003e200091a1046 */
[----:B------:R-:W-:Y:S02]  /*41d10*/  IMAD.X R136, R136, 0x1, R2, P3 ;  /* 0x0000000188887824 */ /* 0x000fe400018e0602 */
[----:B-1----:R-:W-:Y:S02]  /*41d20*/  IMAD.MOV.U32 R128, RZ, RZ, R130 ;  /* 0x000000ffff807224 */ /* 0x002fe400078e0082 */
[----:B------:R-:W-:-:S05]  /*41d30*/  IMAD.MOV.U32 R129, RZ, RZ, R136 ;  /* 0x000000ffff817224 */ /* 0x000fca00078e0088 */
[----:B------:R1:W-:Y:S01]  /*41d40*/  LDGSTS.E [R7+0x3680], desc[UR70][R128.64], P2 ;  /* 0x0368000080077fae */ /* 0x0003e200091a1046 */
[----:B--2---:R-:W-:-:S05]  /*41d50*/  IADD3 R133, P1, PT, R133, R3, RZ ;  /* 0x0000000385857210 */ /* 0x004fca0007f3e0ff */
[----:B------:R-:W-:Y:S04]  /*41d60*/  STL [R1+0x1d08], R133 ;  /* 0x001d088501007387 */ /* 0x000fe80000100800 */
[----:B------:R2:W-:Y:S04]  /*41d70*/  STL [R1+0x1cfc], R136 ;  /* 0x001cfc8801007387 */ /* 0x0005e80000100800 */
[----:B------:R-:W4:Y:S04]  /*41d80*/  LDL.LU R138, [R1+0x1dd4] ;  /* 0x001dd400018a7983 */ /* 0x000f280000300800 */
[----:B------:R-:W4:Y:S01]  /*41d90*/  LDL.LU R132, [R1+0x1de8] ;  /* 0x001de80001847983 */ /* 0x000f220000300800 */
[----:B-1----:R-:W-:-:S03]  /*41da0*/  IMAD.MOV.U32 R128, RZ, RZ, R133 ;  /* 0x000000ffff807224 */ /* 0x002fc600078e0085 */
[----:B--2---:R-:W2:Y:S01]  /*41db0*/  LDL.LU R136, [R1+0x1ddc] ;  /* 0x001ddc0001887983 */ /* 0x004ea20000300800 */
[----:B------:R-:W-:Y:S01]  /*41dc0*/  IMAD.X R134, R134, 0x1, R2, P1 ;  /* 0x0000000186867824 */ /* 0x000fe200008e0602 */
[----:B------:R-:W-:-:S03]  /*41dd0*/  IADD3 R6, P3, PT, R6, R3, RZ ;  /* 0x0000000306067210 */ /* 0x000fc60007f7e0ff */
[----:B------:R-:W-:Y:S02]  /*41de0*/  IMAD.MOV.U32 R129, RZ, RZ, R134 ;  /* 0x000000ffff817224 */ /* 0x000fe400078e0086 */
[----:B------:R-:W-:Y:S04]  /*41df0*/  STL [R1+0x1d10], R6 ;  /* 0x001d100601007387 */ /* 0x000fe80000100800 */
[----:B------:R1:W-:Y:S04]  /*41e00*/  STL [R1+0x1d04], R134 ;  /* 0x001d048601007387 */ /* 0x0003e80000100800 */
[----:B------:R-:W2:Y:S04]  /*41e10*/  LDL.LU R130, [R1+0x1df0] ;  /* 0x001df00001827983 */ /* 0x000ea80000300800 */
[----:B------:R4:W-:Y:S01]  /*41e20*/  LDGSTS.E [R7+0x3700], desc[UR70][R128.64], P2 ;  /* 0x0370000080077fae */ /* 0x0009e200091a1046 */
[----:B---3--:R-:W-:-:S03]  /*41e30*/  IMAD.X R135, R135, 0x1, R2, P3 ;  /* 0x0000000187877824 */ /* 0x008fc600018e0602 */
[----:B-1----:R-:W3:Y:S01]  /*41e40*/  LDL.LU R134, [R1+0x1de4] ;  /* 0x001de40001867983 */ /* 0x002ee20000300800 */
[----:B----4-:R-:W-:-:S05]  /*41e50*/  IADD3 R137, P4, PT, R137, R3, RZ ;  /* 0x0000000389897210 */ /* 0x010fca0007f9e0ff */
[----:B------:R-:W-:Y:S01]  /*41e60*/  STL [R1+0x1dd8], R137 ;  /* 0x001dd88901007387 */ /* 0x000fe20000100800 */
[----:B------:R-:W-:-:S03]  /*41e70*/  IMAD.MOV.U32 R129, RZ, RZ, R135 ;  /* 0x000000ffff817224 */ /* 0x000fc600078e0087 */
[----:B------:R1:W-:Y:S04]  /*41e80*/  STL [R1+0x1d0c], R135 ;  /* 0x001d0c8701007387 */ /* 0x0003e80000100800 */
        /* <DEDUP_REMOVED lines=11> */
[----:B------:R-:W-:Y:S01]  /*41f40*/  IMAD.X R138, R138, 0x1, R2, P4 ;  /* 0x000000018a8a7824 */ /* 0x000fe200020e0602 */
[----:B------:R-:W-:-:S04]  /*41f50*/  IADD3 R132, P2, PT, R132, R3, RZ ;  /* 0x0000000384847210 */ /* 0x000fc80007f5e0ff */
[----:B------:R1:W-:Y:S01]  /*41f60*/  STL [R1+0x1dd4], R138 ;  /* 0x001dd48a01007387 */ /* 0x0003e20000100800 */
[----:B------:R-:W-:Y:S02]  /*41f70*/  IMAD.MOV.U32 R129, RZ, RZ, R138 ;  /* 0x000000ffff817224 */ /* 0x000fe400078e008a */
[----:B--2---:R-:W-:Y:S01]  /*41f80*/  IMAD.X R136, R136, 0x1, R2, P3 ;  /* 0x0000000188887824 */ /* 0x004fe200018e0602 */
[----:B------:R-:W2:Y:S04]  /*41f90*/  LDL.LU R6, [R1+0x1e00] ;  /* 0x001e000001067983 */ /* 0x000ea80000300800 */
[----:B------:R3:W-:Y:S04]  /*41fa0*/  LDGSTS.E [R7+0x4400], desc[UR70][R128.64], P1 ;  /* 0x0440000080077fae */ /* 0x0007e800089a1046 */
[----:B-1----:R-:W2:Y:S04]  /*41fb0*/  LDL.LU R138, [R1+0x1df4] ;  /* 0x001df400018a7983 */ /* 0x002ea80000300800 */
[----:B------:R-:W-:Y:S04]  /*41fc0*/  STL [R1+0x1de8], R132 ;  /* 0x001de88401007387 */ /* 0x000fe80000100800 */
[----:B------:R-:W-:Y:S01]  /*41fd0*/  STL [R1+0x1ddc], R136 ;  /* 0x001ddc8801007387 */ /* 0x000fe20000100800 */
[----:B------:R-:W-:-:S03]  /*41fe0*/  IADD3 R130, P3, PT, R130, R3, RZ ;  /* 0x0000000382827210 */ /* 0x000fc60007f7e0ff */
[----:B------:R-:W2:Y:S01]  /*41ff0*/  LDL.LU R137, [R1+0x1dfc] ;  /* 0x001dfc0001897983 */ /* 0x000ea20000300800 */
[----:B---3--:R-:W-:Y:S02]  /*42000*/  IMAD.MOV.U32 R128, RZ, RZ, R131 ;  /* 0x000000ffff807224 */ /* 0x008fe400078e0083 */
[----:B------:R-:W-:Y:S01]  /*42010*/  IMAD.X R134, R134, 0x1, R2, P2 ;  /* 0x0000000186867824 */ /* 0x000fe200010e0602 */
[----:B------:R-:W-:Y:S01]  /*42020*/  STL [R1+0x1df0], R130 ;  /* 0x001df08201007387 */ /* 0x000fe20000100800 */
[----:B------:R-:W-:-:S03]  /*42030*/  IMAD.MOV.U32 R129, RZ, RZ, R136 ;  /* 0x000000ffff817224 */ /* 0x000fc600078e0088 */
[----:B------:R1:W-:Y:S04]  /*42040*/  STL [R1+0x1de4], R134 ;  /* 0x001de48601007387 */ /* 0x0003e80000100800 */
[----:B------:R-:W3:Y:S04]  /*42050*/  LDL.LU R131, [R1+0x1e08] ;  /* 0x001e080001837983 */ /* 0x000ee80000300800 */
[----:B------:R1:W-:Y:S01]  /*42060*/  LDGSTS.E [R7+0x4480], desc[UR70][R128.64], P1 ;  /* 0x0448000080077fae */ /* 0x0003e200089a1046 */
[----:B----4-:R-:W-:Y:S01]  /*42070*/  IADD3 R133, P2, PT, R133, R3, RZ ;  /* 0x0000000385857210 */ /* 0x010fe20007f5e0ff */
[----:B------:R-:W-:-:S04]  /*42080*/  IMAD.X R135, R135, 0x1, R2, P3 ;  /* 0x0000000187877824 */ /* 0x000fc800018e0602 */
[----:B------:R-:W-:Y:S01]  /*42090*/  STL [R1+0x1df8], R133 ;  /* 0x001df88501007387 */ /* 0x000fe20000100800 */
[----:B-1----:R-:W-:-:S03]  /*420a0*/  IMAD.MOV.U32 R129, RZ, RZ, R134 ;  /* 0x000000ffff817224 */ /* 0x002fc600078e0086 */
[----:B------:R1:W-:Y:S01]  /*420b0*/  STL [R1+0x1dec], R135 ;  /* 0x001dec8701007387 */ /* 0x0003e20000100800 */
[----:B------:R-:W-:-:S03]  /*420c0*/  IMAD.MOV.U32 R128, RZ, RZ, R132 ;  /* 0x000000ffff807224 */ /* 0x000fc600078e0084 */
        /* <DEDUP_REMOVED lines=13> */
[----:B------:R-:W2:Y:S01]  /*421a0*/  LDL.LU R136, [R1+0x1ed8] ;  /* 0x001ed80001887983 */ /* 0x000ea20000300800 */
[----:B------:R-:W-:-:S03]  /*421b0*/  IMAD.X R137, R137, 0x1, R2, P3 ;  /* 0x0000000189897824 */ /* 0x000fc600018e0602 */
[----:B------:R-:W2:Y:S04]  /*421c0*/  LDL.LU R130, [R1+0x1ee0] ;  /* 0x001ee00001827983 */ /* 0x000ea80000300800 */
[----:B------:R1:W-:Y:S01]  /*421d0*/  LDGSTS.E [R7+0x4600], desc[UR70][R128.64], P1 ;  /* 0x0460000080077fae */ /* 0x0003e200089a1046 */
[----:B---3--:R-:W-:Y:S01]  /*421e0*/  IADD3 R131, P2, PT, R131, R3, RZ ;  /* 0x0000000383837210 */ /* 0x008fe20007f5e0ff */
[----:B-1----:R-:W-:-:S04]  /*421f0*/  IMAD.MOV.U32 R128, RZ, RZ, R6 ;  /* 0x000000ffff807224 */ /* 0x002fc800078e0006 */
[----:B------:R-:W-:Y:S01]  /*42200*/  STL [R1+0x1e08], R131 ;  /* 0x001e088301007387 */ /* 0x000fe20000100800 */
[----:B------:R-:W-:-:S03]  /*42210*/  IMAD.MOV.U32 R129, RZ, RZ, R137 ;  /* 0x000000ffff817224 */ /* 0x000fc600078e0089 */
[----:B------:R1:W-:Y:S04]  /*42220*/  STL [R1+0x1dfc], R137 ;  /* 0x001dfc8901007387 */ /* 0x0003e80000100800 */
[----:B------:R-:W3:Y:S04]  /*42230*/  LDL.LU R138, [R1+0x1ed4] ;  /* 0x001ed400018a7983 */ /* 0x000ee80000300800 */
[----:B------:R-:W3:Y:S04]  /*42240*/  LDL.LU R133, [R1+0x1ee8] ;  /* 0x001ee80001857983 */ /* 0x000ee80000300800 */
[----:B-1----:R-:W3:Y:S01]  /*42250*/  LDL.LU R137, [R1+0x1edc] ;  /* 0x001edc0001897983 */ /* 0x002ee20000300800 */
[----:B----4-:R-:W-:-:S03]  /*42260*/  IADD3.X R134, PT, PT, R134, R2, RZ, P2, !PT ;  /* 0x0000000286867210 */ /* 0x010fc600017fe4ff */
[----:B------:R1:W-:Y:S01]  /*42270*/  LDGSTS.E [R7+0x4680], desc[UR70][R128.64], P1 ;  /* 0x0468000080077fae */ /* 0x0003e200089a1046 */
[----:B------:R-:W-:-:S05]  /*42280*/  IADD3 R132, P3, PT, R132, R3, RZ ;  /* 0x0000000384847210 */ /* 0x000fca0007f7e0ff */
[----:B------:R-:W-:Y:S04]  /*42290*/  STL [R1+0x1e10], R132 ;  /* 0x001e108401007387 */ /* 0x000fe80000100800 */
[----:B------:R4:W-:Y:S01]  /*422a0*/  STL [R1+0x1e04], R134 ;  /* 0x001e048601007387 */ /* 0x0009e20000100800 */
[----:B-1----:R-:W-:-:S03]  /*422b0*/  IMAD.MOV.U32 R129, RZ, RZ, R134 ;  /* 0x000000ffff817224 */ /* 0x002fc600078e0086 */
[----:B------:R-:W3:Y:S04]  /*422c0*/  LDL.LU R6, [R1+0x1ef0] ;  /* 0x001ef00001067983 */ /* 0x000ee80000300800 */
[----:B----4-:R-:W4:Y:S01]  /*422d0*/  LDL.LU R134, [R1+0x1ee4] ;  /* 0x001ee40001867983 */ /* 0x010f220000300800 */
        /* <DEDUP_REMOVED lines=14> */
[----:B------:R-:W2:Y:S04]  /*423c0*/  LDL.LU R132, [R1+0x1eec] ;  /* 0x001eec0001847983 */ /* 0x000ea80000300800 */
[----:B------:R1:W-:Y:S04]  /*423d0*/  LDGSTS.E [R7+0x4780], desc[UR70][R128.64], P1 ;  /* 0x0478000080077fae */ /* 0x0003e800089a1046 */
[----:B------:R-:W-:Y:S01]  /*423e0*/  STL [R1+0x1ee0], R130 ;  /* 0x001ee08201007387 */ /* 0x000fe20000100800 */
[----:B---3--:R-:W-:-:S02]  /*423f0*/  IMAD.X R138, R138, 0x1, R2, P4 ;  /* 0x000000018a8a7824 */ /* 0x008fc400020e0602 */
[----:B-1----:R-:W-:Y:S01]  /*42400*/  IMAD.MOV.U32 R128, RZ, RZ, R136 ;  /* 0x000000ffff807224 */ /* 0x002fe200078e0088 */
[----:B------:R-:W-:Y:S01]  /*42410*/  IADD3 R133, P1, PT, R133, R3, RZ ;  /* 0x0000000385857210 */ /* 0x000fe20007f3e0ff */
[----:B------:R-:W-:Y:S01]  /*42420*/  IMAD.MOV.U32 R129, RZ, RZ, R138 ;  /* 0x000000ffff817224 */ /* 0x000fe200078e008a */
[----:B------:R-:W-:Y:S01]  /*42430*/  STL [R1+0x1ed4], R138 ;  /* 0x001ed48a01007387 */ /* 0x000fe20000100800 */
[----:B------:R-:W-:-:S03]  /*42440*/  IMAD.X R137, R137, 0x1, R2, P3 ;  /* 0x0000000189897824 */ /* 0x000fc600018e0602 */
[----:B------:R-:W3:Y:S04]  /*42450*/  LDL.LU R135, [R1+0x1f00] ;  /* 0x001f000001877983 */ /* 0x000ee80000300800 */
[----:B------:R-:W3:Y:S04]  /*42460*/  LDL.LU R136, [R1+0x1ef4] ;  /* 0x001ef40001887983 */ /* 0x000ee80000300800 */
[----:B------:R-:W-:Y:S04]  /*42470*/  STL [R1+0x1ee8], R133 ;  /* 0x001ee88501007387 */ /* 0x000fe80000100800 */
[----:B------:R1:W-:Y:S01]  /*42480*/  LDGSTS.E [R7+0x5400], desc[UR70][R128.64], P2 ;  /* 0x0540000080077fae */ /* 0x0003e200091a1046 */
[----:B------:R-:W-:-:S03]  /*42490*/  IADD3 R6, P3, PT, R6, R3, RZ ;  /* 0x0000000306067210 */ /* 0x000fc60007f7e0ff */
[----:B------:R1:W-:Y:S01]  /*424a0*/  STL [R1+0x1edc], R137 ;  /* 0x001edc8901007387 */ /* 0x0003e20000100800 */
[----:B----4-:R-:W-:Y:S02]  /*424b0*/  IMAD.X R134, R134, 0x1, R2, P1 ;  /* 0x0000000186867824 */ /* 0x010fe400008e0602 */
[----:B-1----:R-:W-:Y:S02]  /*424c0*/  IMAD.MOV.U32 R129, RZ, RZ, R137 ;  /* 0x000000ffff817224 */ /* 0x002fe400078e0089 */
[----:B------:R-:W4:Y:S01]  /*424d0*/  LDL.LU R137, [R1+0x1efc] ;  /* 0x001efc0001897983 */ /* 0x000f220000300800 */
[----:B------:R-:W-:-:S03]  /*424e0*/  IMAD.MOV.U32 R128, RZ, RZ, R130 ;  /* 0x000000ffff807224 */ /* 0x000fc600078e0082 */
        /* <DEDUP_REMOVED lines=20> */
[----:B------:R-:W2:Y:S01]  /*42630*/  LDL.LU R138, [R1+0x1f0c] ;  /* 0x001f0c00018a7983 */ /* 0x000ea20000300800 */
[----:B-1----:R-:W-:-:S03]  /*42640*/  IMAD.MOV.U32 R128, RZ, RZ, R131 ;  /* 0x000000ffff807224 */ /* 0x002fc600078e0083 */
[----:B------:R-:W2:Y:S01]  /*42650*/  LDL.LU R132, [R1+0x1fd8] ;  /* 0x001fd80001847983 */ /* 0x000ea20000300800 */
[----:B------:R-:W-:-:S03]  /*42660*/  IMAD.MOV.U32 R129, RZ, RZ, R136 ;  /* 0x000000ffff817224 */ /* 0x000fc600078e0088 */
[----:B------:R-:W2:Y:S04]  /*42670*/  LDL.LU R6, [R1+0x1fe0] ;  /* 0x001fe00001067983 */ /* 0x000ea80000300800 */
[----:B------:R1:W-:Y:S01]  /*42680*/  LDGSTS.E [R7+0x5600], desc[UR70][R128.64], P2 ;  /* 0x0560000080077fae */ /* 0x0003e200091a1046 */
[----:B----4-:R-:W-:Y:S01]  /*42690*/  IMAD.X R137, R137, 0x1, R2, P3 ;  /* 0x0000000189897824 */ /* 0x010fe200018e0602 */
[----:B------:R-:W-:-:S05]  /*426a0*/  IADD3 R130, P1, PT, R130, R3, RZ ;  /* 0x0000000382827210 */ /* 0x000fca0007f3e0ff */
[----:B------:R-:W-:Y:S04]  /*426b0*/  STL [R1+0x1f08], R130 ;  /* 0x001f088201007387 */ /* 0x000fe80000100800 */
[----:B------:R4:W-:Y:S01]  /*426c0*/  STL [R1+0x1efc], R137 ;  /* 0x001efc8901007387 */ /* 0x0009e20000100800 */
[----:B-1----:R-:W-:-:S03]  /*426d0*/  IMAD.MOV.U32 R128, RZ, RZ, R135 ;  /* 0x000000ffff807224 */ /* 0x002fc600078e0087 */
[----:B---3--:R-:W3:Y:S04]  /*426e0*/  LDL.LU R136, [R1+0x1fd4] ;  /* 0x001fd40001887983 */ /* 0x008ee80000300800 */
[----:B------:R-:W3:Y:S04]  /*426f0*/  LDL.LU R131, [R1+0x1fe8] ;  /* 0x001fe80001837983 */ /* 0x000ee80000300800 */
[----:B------:R-:W3:Y:S01]  /*42700*/  LDL.LU R135, [R1+0x1fdc] ;  /* 0x001fdc0001877983 */ /* 0x000ee20000300800 */
[----:B------:R-:W-:Y:S01]  /*42710*/  UISETP.GT.AND UP1, UPT, UR12, 0x19, UPT ;  /* 0x000000190c00788c */ /* 0x000fe2000bf24270 */
[----:B------:R-:W-:-:S03]  /*42720*/  IMAD.MOV.U32 R129, RZ, RZ, R137 ;  /* 0x000000ffff817224 */ /* 0x000fc600078e0089 */
[----:B------:R-:W-:Y:S02]  /*42730*/  USEL UR10, URZ, 0x4, !UP1 ;  /* 0x00000004ff0a7887 */ /* 0x000fe4000c800000 */
[----:B------:R1:W-:Y:S02]  /*42740*/  LDGSTS.E [R7+0x5680], desc[UR70][R128.64], P2 ;  /* 0x0568000080077fae */ /* 0x0003e400091a1046 */
[----:B------:R-:W-:Y:S01]  /*42750*/  USEL UR10, UR10, URZ, !UP0 ;  /* 0x000000ff0a0a7287 */ /* 0x000fe2000c000000 */
[----:B-1----:R-:W-:Y:S02]  /*42760*/  IMAD.MOV.U32 R128, RZ, RZ, R130 ;  /* 0x000000ffff807224 */ /* 0x002fe400078e0082 */
[----:B--2---:R-:W-:Y:S01]  /*42770*/  IMAD.X R133, R133, 0x1, R2, P1 ;  /* 0x0000000185857824 */ /* 0x004fe200008e0602 */
[----:B------:R-:W-:-:S03]  /*42780*/  IADD3 R134, P3, PT, R134, R3, RZ ;  /* 0x0000000386867210 */ /* 0x000fc60007f7e0ff */
[----:B------:R-:W-:Y:S01]  /*42790*/  IMAD.MOV.U32 R129, RZ, RZ, R133 ;  /* 0x000000ffff817224 */ /* 0x000fe200078e0085 */
[----:B------:R-:W-:Y:S01]  /*427a0*/  ISETP.NE.U32.AND P1, PT, RZ, UR10, PT ;  /* 0x0000000aff007c0c */ /* 0x000fe2000bf25070 */
[----:B------:R-:W-:Y:S04]  /*427b0*/  STL [R1+0x1f10], R134 ;  /* 0x001f108601007387 */ /* 0x000fe80000100800 */
[----:B------:R1:W-:Y:S04]  /*427c0*/  LDGSTS.E [R7+0x5700], desc[UR70][R128.64], P2 ;  /* 0x0570000080077fae */ /* 0x0003e800091a1046 */
[----:B------:R2:W-:Y:S04]  /*427d0*/  STL [R1+0x1f04], R133 ;  /* 0x001f048501007387 */ /* 0x0005e80000100800 */
[----:B----4-:R-:W4:Y:S01]  /*427e0*/  LDL.LU R137, [R1+0x1ff0] ;  /* 0x001ff00001897983 */ /* 0x010f220000300800 */
[----:B------:R-:W-:-:S03]  /*427f0*/  IMAD.X R138, R138, 0x1, R2, P3 ;  /* 0x000000018a8a7824 */ /* 0x000fc600018e0602 */
[----:B--2---:R-:W2:Y:S01]  /*42800*/  LDL.LU R133, [R1+0x1fe4] ;  /* 0x001fe40001857983 */ /* 0x004ea20000300800 */
[----:B-1----:R-:W-:Y:S01]  /*42810*/  IMAD.MOV.U32 R128, RZ, RZ, R134 ;  /* 0x000000ffff807224 */ /* 0x002fe200078e0086 */
[-C--:B------:R-:W-:Y:S01]  /*42820*/  IADD3 R132, P4, PT, R132, R3.reuse, RZ ;  /* 0x0000000384847210 */ /* 0x080fe20007f9e0ff */
[----:B------:R-:W-:Y:S01]  /*42830*/  IMAD.MOV.U32 R129, RZ, RZ, R138 ;  /* 0x000000ffff817224 */ /* 0x000fe200078e008a */
[----:B------:R-:W-:-:S03]  /*42840*/  IADD3 R6, P3, PT, R6, R3, RZ ;  /* 0x0000000306067210 */ /* 0x000fc60007f7e0ff */
[----:B------:R-:W-:Y:S04]  /*42850*/  STL [R1+0x1fd8], R132 ;  /* 0x001fd88401007387 */ /* 0x000fe80000100800 */
[----:B------:R1:W-:Y:S04]  /*42860*/  STL [R1+0x1f0c], R138 ;  /* 0x001f0c8a01007387 */ /* 0x0003e80000100800 */
[----:B------:R-:W2:Y:S04]  /*42870*/  LDL.LU R130, [R1+0x1ff8] ;  /* 0x001ff80001827983 */ /* 0x000ea80000300800 */
[----:B------:R3:W-:Y:S04]  /*42880*/  LDGSTS.E [R7+0x5780], desc[UR70][R128.64], P2 ;  /* 0x0578000080077fae */ /* 0x0007e800091a1046 */
[----:B-1----:R-:W2:Y:S04]  /*42890*/  LDL.LU R138, [R1+0x1fec] ;  /* 0x001fec00018a7983 */ /* 0x002ea80000300800 */
[----:B------:R-:W-:Y:S01]  /*428a0*/  STL [R1+0x1fe0], R6 ;  /* 0x001fe00601007387 */ /* 0x000fe20000100800 */
[----:B---3--:R-:W-:-:S02]  /*428b0*/  IMAD.MOV.U32 R128, RZ, RZ, R132 ;  /* 0x000000ffff807224 */ /* 0x008fc400078e0084 */
[----:B------:R-:W-:Y:S01]  /*428c0*/  IMAD.X R136, R136, 0x1, R2, P4 ;  /* 0x0000000188887824 */ /* 0x000fe200020e0602 */
[----:B------:R-:W-:-:S03]  /*428d0*/  IADD3 R131, P2, PT, R131, R3, RZ ;  /* 0x0000000383837210 */ /* 0x000fc60007f5e0ff */
[----:B------:R-:W-:Y:S01]  /*428e0*/  IMAD.MOV.U32 R129, RZ, RZ, R136 ;  /* 0x000000ffff817224 */ /* 0x000fe200078e0088 */
[----:B------:R1:W-:Y:S01]  /*428f0*/  STL [R1+0x1fd4], R136 ;  /* 0x001fd48801007387 */ /* 0x0003e20000100800 */
[----:B------:R-:W-:-:S03]  /*42900*/  IMAD.X R135, R135, 0x1, R2, P3 ;  /* 0x0000000187877824 */ /* 0x000fc600018e0602 */
[----:B------:R-:W3:Y:S04]  /*42910*/  LDL.LU R134, [R1+0x2000] ;  /* 0x0020000001867983 */ /* 0x000ee80000300800 */
[----:B------:R1:W-:Y:S04]  /*42920*/  LDGSTS.E [R7+0x6400], desc[UR70][R128.64], P1 ;  /* 0x0640000080077fae */ /* 0x0003e800089a1046 */
[----:B-1----:R-:W3:Y:S04]  /*42930*/  LDL.LU R136, [R1+0x1ff4] ;  /* 0x001ff40001887983 */ /* 0x002ee80000300800 */
[----:B------:R-:W-:Y:S04]  /*42940*/  STL [R1+0x1fe8], R131 ;  /* 0x001fe88301007387 */ /* 0x000fe80000100800 */
[----:B------:R1:W-:Y:S01]  /*42950*/  STL [R1+0x1fdc], R135 ;  /* 0x001fdc8701007387 */ /* 0x0003e20000100800 */
[----:B------:R-:W-:-:S03]  /*42960*/  IMAD.MOV.U32 R129, RZ, RZ, R135 ;  /* 0x000000ffff817224 */ /* 0x000fc600078e0087 */
[----:B------:R-:W3:Y:S04]  /*42970*/  LDL.LU R132, [R1+0x2008] ;  /* 0x0020080001847983 */ /* 0x000ee80000300800 */
[----:B-1----:R-:W3:Y:S01]  /*42980*/  LDL.LU R135, [R1+0x1ffc] ;  /* 0x001ffc0001877983 */ /* 0x002ee20000300800 */
[----:B------:R-:W-:-:S05]  /*42990*/  IMAD.MOV.U32 R128, RZ, RZ, R6 ;  /* 0x000000ffff807224 */ /* 0x000fca00078e0006 */
[----:B------:R1:W-:Y:S02]  /*429a0*/  LDGSTS.E [R7+0x6480], desc[UR70][R128.64], P1 ;  /* 0x0648000080077fae */ /* 0x0003e400089a1046 */
[----:B-1----:R-:W-:Y:S01]  /*429b0*/  IMAD.MOV.U32 R128, RZ, RZ, R131 ;  /* 0x000000ffff807224 */ /* 0x002fe200078e0083 */
[----:B----4-:R-:W-:Y:S01]  /*429c0*/  IADD3 R137, P3, PT, R137, R3, RZ ;  /* 0x0000000389897210 */ /* 0x010fe20007f7e0ff */
[----:B--2---:R-:W-:-:S04]  /*429d0*/  IMAD.X R133, R133, 0x1, R2, P2 ;  /* 0x0000000185857824 */ /* 0x004fc800010e0602 */
[----:B------:R-:W-:Y:S01]  /*429e0*/  STL [R1+0x1ff0], R137 ;  /* 0x001ff08901007387 */ /* 0x000fe20000100800 */
[----:B------:R-:W-:-:S03]  /*429f0*/  IMAD.MOV.U32 R129, RZ, RZ, R133 ;  /* 0x000000ffff817224 */ /* 0x000fc600078e0085 */
[----:B------:R1:W-:Y:S04]  /*42a00*/  STL [R1+0x1fe4], R133 ;  /* 0x001fe48501007387 */ /* 0x0003e80000100800 */
[----:B------:R-:W2:Y:S04]  /*42a10*/  LDL.LU R6, [R1+0x2010] ;  /* 0x0020100001067983 */ /* 0x000ea80000300800 */
[----:B------:R4:W-:Y:S01]  /*42a20*/  LDGSTS.E [R7+0x6500], desc[UR70][R128.64], P1 ;  /* 0x0650000080077fae */ /* 0x0009e200089a1046 */
[----:B------:R-:W-:-:S03]  /*42a30*/  IADD3 R130, P2, PT, R130, R3, RZ ;  /* 0x0000000382827210 */ /* 0x000fc60007f5e0ff */
[----:B-1----:R-:W2:Y:S01]  /*42a40*/  LDL.LU R133, [R1+0x2004] ;  /* 0x0020040001857983 */ /* 0x002ea20000300800 */
[----:B------:R-:W-:-:S03]  /*42a50*/  IMAD.X R138, R138, 0x1, R2, P3 ;  /* 0x000000018a8a7824 */ /* 0x000fc600018e0602 */
[----:B------:R1:W-:Y:S01]  /*42a60*/  STL [R1+0x1ff8], R130 ;  /* 0x001ff88201007387 */ /* 0x0003e20000100800 */
[----:B----4-:R-:W-:Y:S02]  /*42a70*/  IMAD.MOV.U32 R128, RZ, RZ, R137 ;  /* 0x000000ffff807224 */ /* 0x010fe400078e0089 */
[----:B------:R-:W-:Y:S01]  /*42a80*/  IMAD.MOV.U32 R129, RZ, RZ, R138 ;  /* 0x000000ffff817224 */ /* 0x000fe200078e008a */
[----:B------:R-:W-:Y:S04]  /*42a90*/  STL [R1+0x1fec], R138 ;  /* 0x001fec8a01007387 */ /* 0x000fe80000100800 */
[----:B------:R-:W4:Y:S04]  /*42aa0*/  LDL.LU R131, [R1+0x200c] ;  /* 0x00200c0001837983 */ /* 0x000f280000300800 */
[----:B------:R-:W4:Y:S04]  /*42ab0*/  LDL.LU R141, [R1+0x1a18] ;  /* 0x001a1800018d7983 */ /* 0x000f280000300800 */
[----:B------:R1:W-:Y:S01]  /*42ac0*/  LDGSTS.E [R7+0x6580], desc[UR70][R128.64], P1 ;  /* 0x0658000080077fae */ /* 0x0003e200089a1046 */
[----:B---3--:R-:W-:Y:S01]  /*42ad0*/  IADD3 R134, P3, PT, R134, R3, RZ ;  /* 0x0000000386867210 */ /* 0x008fe20007f7e0ff */
[----:B------:R-:W-:-:S04]  /*42ae0*/  IMAD.X R136, R136, 0x1, R2, P2 ;  /* 0x0000000188887824 */ /* 0x000fc800010e0602 */
[----:B------:R-:W-:Y:S01]  /*42af0*/  STL [R1+0x2000], R134 ;  /* 0x0020008601007387 */ /* 0x000fe20000100800 */
[----:B-1----:R-:W-:-:S03]  /*42b00*/  IMAD.MOV.U32 R128, RZ, RZ, R130 ;  /* 0x000000ffff807224 */ /* 0x002fc600078e0082 */
[----:B------:R1:W-:Y:S04]  /*42b10*/  STL [R1+0x1ff4], R136 ;  /* 0x001ff48801007387 */ /* 0x0003e80000100800 */
[----:B------:R-:W3:Y:S01]  /*42b20*/  LDL.LU R142, [R1+0x1a14] ;  /* 0x001a1400018e7983 */ /* 0x000ee20000300800 */
[----:B------:R-:W-:Y:S01]  /*42b30*/  IADD3 R132, P2, PT, R132, R3, RZ ;  /* 0x0000000384847210 */ /* 0x000fe20007f5e0ff */
[----:B------:R-:W-:-:S04]  /*42b40*/  IMAD.X R135, R135, 0x1, R2, P3 ;  /* 0x0000000187877824 */ /* 0x000fc800018e0602 */
[----:B------:R1:W-:Y:S04]  /*42b50*/  STL [R1+0x2008], R132 ;  /* 0x0020088401007387 */ /* 0x0003e80000100800 */
[----:B------:R-:W-:Y:S04]  /*42b60*/  STL [R1+0x1ffc], R135 ;  /* 0x001ffc8701007387 */ /* 0x000fe80000100800 */
[----:B------:R-:W3:Y:S01]  /*42b70*/  LDL.LU R130, [R1+0x1a20] ;  /* 0x001a200001827983 */ /* 0x000ee20000300800 */
[----:B------:R-:W-:Y:S01]  /*42b80*/  IMAD.MOV.U32 R129, RZ, RZ, R136 ;  /* 0x000000ffff817224 */ /* 0x000fe200078e0088 */
[----:B------:R-:W-:-:S04]  /*42b90*/  UISETP.GT.AND UP1, UPT, UR12, 0x1d, UPT ;  /* 0x0000001d0c00788c */ /* 0x000fc8000bf24270 */
[----:B------:R1:W-:Y:S01]  /*42ba0*/  LDGSTS.E [R7+0x6600], desc[UR70][R128.64], P1 ;  /* 0x0660000080077fae */ /* 0x0003e200089a1046 */
[----:B------:R-:W-:Y:S01]  /*42bb0*/  USEL UR10, URZ, 0x4, !UP1 ;  /* 0x00000004ff0a7887 */ /* 0x000fe2000c800000 */
[----:B-1----:R-:W-:Y:S02]  /*42bc0*/  IMAD.MOV.U32 R128, RZ, RZ, R134 ;  /* 0x000000ffff807224 */ /* 0x002fe400078e0086 */
[----:B------:R-:W-:-:S05]  /*42bd0*/  IMAD.MOV.U32 R129, RZ, RZ, R135 ;  /* 0x000000ffff817224 */ /* 0x000fca00078e0087 */
[----:B------:R1:W-:Y:S01]  /*42be0*/  LDGSTS.E [R7+0x6680], desc[UR70][R128.64], P1 ;  /* 0x0668000080077fae */ /* 0x0003e200089a1046 */
[----:B------:R-:W-:Y:S01]  /*42bf0*/  USEL UR10, UR10, URZ, !UP0 ;  /* 0x000000ff0a0a7287 */ /* 0x000fe2000c000000 */
[----:B------:R-:W-:Y:S02]  /*42c00*/  IMAD.MOV.U32 R136, RZ, RZ, R151 ;  /* 0x000000ffff887224 */ /* 0x000fe400078e0097 */
[----:B-1----:R-:W-:Y:S02]  /*42c10*/  IMAD.MOV.U32 R128, RZ, RZ, R132 ;  /* 0x000000ffff807224 */ /* 0x002fe400078e0084 */
[----:B------:R-:W-:Y:S02]  /*42c20*/  IMAD.MOV.U32 R137, RZ, RZ, R143 ;  /* 0x000000ffff897224 */ /* 0x000fe400078e008f */
[----:B------:R-:W-:Y:S02]  /*42c30*/  IMAD.MOV.U32 R184, RZ, RZ, R152 ;  /* 0x000000ffffb87224 */ /* 0x000fe400078e0098 */
[----:B------:R-:W-:-:S02]  /*42c40*/  IMAD.MOV.U32 R185, RZ, RZ, R144 ;  /* 0x000000ffffb97224 */ /* 0x000fc400078e0090 */
[----:B------:R-:W-:Y:S02]  /*42c50*/  IMAD.MOV.U32 R132, RZ, RZ, R153 ;  /* 0x000000ffff847224 */ /* 0x000fe400078e0099 */
[----:B------:R-:W-:Y:S02]  /*42c60*/  IMAD.MOV.U32 R152, RZ, RZ, R156 ;  /* 0x000000ffff987224 */ /* 0x000fe400078e009c */
[----:B------:R-:W-:Y:S02]  /*42c70*/  IMAD.MOV.U32 R153, RZ, RZ, R148 ;  /* 0x000000ffff997224 */ /* 0x000fe400078e0094 */
[----:B------:R-:W-:Y:S01]  /*42c80*/  IMAD.MOV.U32 R144, RZ, RZ, R157 ;  /* 0x000000ffff907224 */ /* 0x000fe200078e009d */
[----:B--2---:R-:W-:Y:S01]  /*42c90*/  IADD3 R6, P3, PT, R6, R3, RZ ;  /* 0x0000000306067210 */ /* 0x004fe20007f7e0ff */
[----:B------:R-:W-:-:S04]  /*42ca0*/  IMAD.X R133, R133, 0x1, R2, P2 ;  /* 0x0000000185857824 */ /* 0x000fc800010e0602 */
[----:B------:R-:W-:Y:S01]  /*42cb0*/  IMAD.MOV.U32 R129, RZ, RZ, R133 ;  /* 0x000000ffff817224 */ /* 0x000fe200078e0085 */
[----:B------:R-:W-:Y:S04]  /*42cc0*/  STL [R1+0x2010], R6 ;  /* 0x0020100601007387 */ /* 0x000fe80000100800 */
[----:B------:R1:W-:Y:S01]  /*42cd0*/  LDGSTS.E [R7+0x6700], desc[UR70][R128.64], P1 ;  /* 0x0670000080077fae */ /* 0x0003e200089a1046 */
[----:B----4-:R-:W-:Y:S01]  /*42ce0*/  IMAD.X R131, R131, 0x1, R2, P3 ;  /* 0x0000000183837824 */ /* 0x010fe200018e0602 */
[----:B------:R-:W-:Y:S01]  /*42cf0*/  IADD3 R141, P2, PT, R141, R3, RZ ;  /* 0x000000038d8d7210 */ /* 0x000fe20007f5e0ff */
[----:B-1----:R-:W-:Y:S01]  /*42d00*/  IMAD.MOV.U32 R128, RZ, RZ, R6 ;  /* 0x000000ffff807224 */ /* 0x002fe200078e0006 */
[----:B------:R1:W-:Y:S01]  /*42d10*/  STL [R1+0x2004], R133 ;  /* 0x0020048501007387 */ /* 0x0003e20000100800 */
[----:B------:R-:W-:-:S03]  /*42d20*/  IMAD.MOV.U32 R129, RZ, RZ, R131 ;  /* 0x000000ffff817224 */ /* 0x000fc600078e0083 */
[----:B------:R-:W-:Y:S04]  /*42d30*/  STL [R1+0x200c], R131 ;  /* 0x00200c8301007387 */ /* 0x000fe80000100800 */
[----:B------:R-:W2:Y:S01]  /*42d40*/  LDL.LU R138, [R1+0x1a1c] ;  /* 0x001a1c00018a7983 */ /* 0x000ea20000300800 */
[----:B-1----:R-:W-:-:S03]  /*42d50*/  IMAD.MOV.U32 R133, RZ, RZ, R145 ;  /* 0x000000ffff857224 */ /* 0x002fc600078e0091 */
[----:B------:R-:W-:Y:S04]  /*42d60*/  STL [R1+0x1a18], R141 ;  /* 0x001a188d01007387 */ /* 0x000fe80000100800 */
[----:B------:R-:W4:Y:S04]  /*42d70*/  LDL.LU R135, [R1+0x1a28] ;  /* 0x001a280001877983 */ /* 0x000f280000300800 */
[----:B------:R1:W-:Y:S01]  /*42d80*/  LDGSTS.E [R7+0x6780], desc[UR70][R128.64], P1 ;  /* 0x0678000080077fae */ /* 0x0003e200089a1046 */
[----:B---3--:R-:W-:Y:S01]  /*42d90*/  IMAD.X R142, R142, 0x1, R2, P2 ;  /* 0x000000018e8e7824 */ /* 0x008fe200010e0602 */
[----:B------:R-:W-:Y:S01]  /*42da0*/  ISETP.NE.U32.AND P2, PT, RZ, UR10, PT ;  /* 0x0000000aff007c0c */ /* 0x000fe2000bf45070 */
[----:B-1----:R-:W-:-:S02]  /*42db0*/  IMAD.MOV.U32 R128, RZ, RZ, R154 ;  /* 0x000000ffff807224 */ /* 0x002fc400078e009a */
[----:B------:R-:W-:Y:S02]  /*42dc0*/  IMAD.MOV.U32 R129, RZ, RZ, R146 ;  /* 0x000000ffff817224 */ /* 0x000fe400078e0092 */
[----:B------:R-:W-:Y:S01]  /*42dd0*/  IMAD.MOV.U32 R146, RZ, RZ, R155 ;  /* 0x000000ffff927224 */ /* 0x000fe200078e009b */
[----:B------:R-:W-:Y:S01]  /*42de0*/  IADD3 R130, P3, PT, R130, R3, RZ ;  /* 0x0000000382827210 */ /* 0x000fe20007f7e0ff */
[----:B------:R-:W-:-:S06]  /*42df0*/  IMAD.MOV.U32 R145, RZ, RZ, R149 ;  /* 0x000000ffff917224 */ /* 0x000fcc00078e0095 */
[----:B------:R-:W-:Y:S04]  /*42e00*/  LDGSTS.E [R7+0x7400], desc[UR70][R136.64], P2 ;  /* 0x0740000088077fae */ /* 0x000fe800091a1046 */
[----:B------:R-:W-:Y:S04]  /*42e10*/  STL [R1+0x1a20], R130 ;  /* 0x001a208201007387 */ /* 0x000fe80000100800 */
[----:B------:R-:W-:Y:S01]  /*42e20*/  STL [R1+0x1a14], R142 ;  /* 0x001a148e01007387 */ /* 0x000fe20000100800 */
[----:B------:R-:W-:-:S03]  /*42e30*/  IMAD.MOV.U32 R154, RZ, RZ, R128 ;  /* 0x000000ffff9a7224 */ /* 0x000fc600078e0080 */
[----:B------:R-:W-:Y:S01]  /*42e40*/  STL.64 [R1+0x1930], R136 ;  /* 0x0019308801007387 */ /* 0x000fe20000100a00 */
[----:B------:R-:W-:-:S03]  /*42e50*/  IMAD.MOV.U32 R155, RZ, RZ, R129 ;  /* 0x000000ffff9b7224 */ /* 0x000fc600078e0081 */
[----:B------:R-:W-:Y:S04]  /*42e60*/  STL.64 [R1+0x1928], R184 ;  /* 0x001928b801007387 */ /* 0x000fe80000100a00 */
[----:B------:R-:W-:Y:S04]  /*42e70*/  STL.64 [R1+0x1920], R132 ;  /* 0x0019208401007387 */ /* 0x000fe80000100a00 */
[----:B------:R1:W-:Y:S04]  /*42e80*/  STL.64 [R1+0x1918], R128 ;  /* 0x0019188001007387 */ /* 0x0003e80000100a00 */
[----:B------:R-:W-:Y:S04]  /*42e90*/  STL.64 [R1+0x1910], R146 ;  /* 0x0019109201007387 */ /* 0x000fe80000100a00 */
[----:B------:R-:W-:Y:S01]  /*42ea0*/  STL.64 [R1+0x1908], R152 ;  /* 0x0019089801007387 */ /* 0x000fe20000100a00 */
[----:B-1----:R-:W-:-:S03]  /*42eb0*/  IMAD.MOV.U32 R128, RZ, RZ, R158 ;  /* 0x000000ffff807224 */ /* 0x002fc600078e009e */
[----:B------:R-:W-:Y:S01]  /*42ec0*/  LDGSTS.E [R7+0x7480], desc[UR70][R184.64], P2 ;  /* 0x07480000b8077fae */ /* 0x000fe200091a1046 */
[----:B------:R-:W-:-:S03]  /*42ed0*/  IMAD.MOV.U32 R129, RZ, RZ, R150 ;  /* 0x000000ffff817224 */ /* 0x000fc600078e0096 */
[----:B------:R-:W-:Y:S04]  /*42ee0*/  STL.64 [R1+0x1900], R144 ;  /* 0x0019009001007387 */ /* 0x000fe80000100a00 */
[----:B------:R1:W-:Y:S04]  /*42ef0*/  STL.64 [R1+0x18f8], R128 ;  /* 0x0018f88001007387 */ /* 0x0003e80000100a00 */
[----:B------:R-:W3:Y:S04]  /*42f00*/  LDL.LU R137, [R1+0x1a24] ;  /* 0x001a240001897983 */ /* 0x000ee80000300800 */
[----:B------:R-:W3:Y:S04]  /*42f10*/  LDL.LU R136, [R1+0x1a30] ;  /* 0x001a300001887983 */ /* 0x000ee80000300800 */
[----:B------:R-:W3:Y:S04]  /*42f20*/  LDL.LU.64 R184, [R1+0x24c8] ;  /* 0x0024c80001b87983 */ /* 0x000ee80000300a00 */
[----:B------:R-:W3:Y:S04]  /*42f30*/  LDL.LU R140, [R1+0x1a2c] ;  /* 0x001a2c00018c7983 */ /* 0x000ee80000300800 */
[----:B------:R-:W-:Y:S04]  /*42f40*/  LDGSTS.E [R7+0x7500], desc[UR70][R132.64], P2 ;  /* 0x0750000084077fae */ /* 0x000fe800091a1046 */
[----:B------:R-:W3:Y:S01]  /*42f50*/  LDL.LU R134, [R1+0x1a34] ;  /* 0x001a340001867983 */ /* 0x000ee20000300800 */
[----:B------:R-:W-:Y:S01]  /*42f60*/  UISETP.GT.AND UP1, UPT, UR12, 0x2, UPT ;  /* 0x000000020c00788c */ /* 0x000fe2000bf24270 */
[----:B------:R-:W-:-:S02]  /*42f70*/  IMAD.SHL.U32 R187, R183, 0x4, RZ ;  /* 0x00000004b7bb7824 */ /* 0x000fc400078e00ff */
[----:B------:R-:W-:Y:S04]  /*42f80*/  LDGSTS.E [R7+0x7580], desc[UR70][R154.64], P2 ;  /* 0x075800009a077fae */ /* 0x000fe800091a1046 */
[----:B------:R-:W3:Y:S04]  /*42f90*/  LDL.LU R132, [R1+0x1a38] ;  /* 0x001a380001847983 */ /* 0x000ee80000300800 */
[----:B------:R-:W3:Y:S01]  /*42fa0*/  LDL.LU R133, [R1+0x1a40] ;  /* 0x001a400001857983 */ /* 0x000ee20000300800 */
[----:B------:R-:W-:Y:S01]  /*42fb0*/  USEL UR10, URZ, 0x4, !UP1 ;  /* 0x00000004ff0a7887 */ /* 0x000fe2000c800000 */
[----:B------:R-:W-:-:S02]  /*42fc0*/  LOP3.LUT R131, R187, 0x40, RZ, 0x3c, !PT ;  /* 0x00000040bb837812 */ /* 0x000fc400078e3cff */
[----:B------:R-:W-:Y:S01]  /*42fd0*/  LDGSTS.E [R7+0x7600], desc[UR70][R146.64], P2 ;  /* 0x0760000092077fae */ /* 0x000fe200091a1046 */
[----:B------:R-:W-:-:S03]  /*42fe0*/  USEL UR10, UR10, URZ, !UP0 ;  /* 0x000000ff0a0a7287 */ /* 0x000fc6000c000000 */
[----:B------:R-:W-:Y:S03]  /*42ff0*/  LDGSTS.E [R7+0x7680], desc[UR70][R152.64], P2 ;  /* 0x0768000098077fae */ /* 0x000fe600091a1046 */
[----:B------:R-:W-:Y:S01]  /*43000*/  ISETP.NE.U32.AND P1, PT, RZ, UR10, PT ;  /* 0x0000000aff007c0c */ /* 0x000fe2000bf25070 */
[----:B------:R-:W-:Y:S01]  /*43010*/  LDGSTS.E [R7+0x7700], desc[UR70][R144.64], P2 ;  /* 0x0770000090077fae */ /* 0x000fe200091a1046 */
[----:B------:R-:W-:-:S03]  /*43020*/  VIADD R6, R131, UR13 ;  /* 0x0000000d83067c36 */ /* 0x000fc60008000000 */
[----:B------:R1:W-:Y:S02]  /*43030*/  LDGSTS.E [R7+0x7780], desc[UR70][R128.64], P2 ;  /* 0x0778000080077fae */ /* 0x0003e400091a1046 */
[----:B-1----:R-:W-:Y:S02]  /*43040*/  IMAD.MOV.U32 R128, RZ, RZ, R141 ;  /* 0x000000ffff807224 */ /* 0x002fe400078e008d */
[----:B------:R-:W3:Y:S01]  /*43050*/  LDL.LU R7, [R1+0x1a3c] ;  /* 0x001a3c0001077983 */ /* 0x000ee20000300800 */
[----:B------:R-:W-:-:S05]  /*43060*/  IMAD.MOV.U32 R129, RZ, RZ, R142 ;  /* 0x000000ffff817224 */ /* 0x000fca00078e008e */
[----:B------:R1:W-:Y:S02]  /*43070*/  LDGSTS.E [R6+0x800], desc[UR70][R128.64], P1 ;  /* 0x0080000080067fae */ /* 0x0003e400089a1046 */
[----:B-1----:R-:W-:Y:S02]  /*43080*/  IMAD.MOV.U32 R128, RZ, RZ, R130 ;  /* 0x000000ffff807224 */ /* 0x002fe400078e0082 */
[----:B--2---:R-:W-:Y:S01]  /*43090*/  IMAD.X R138, R138, 0x1, R2, P3 ;  /* 0x000000018a8a7824 */ /* 0x004fe200018e0602 */
[----:B----4-:R-:W-:-:S03]  /*430a0*/  IADD3 R135, P2, PT, R135, R3, RZ ;  /* 0x0000000387877210 */ /* 0x010fc60007f5e0ff */
[----:B------:R-:W-:Y:S02]  /*430b0*/  IMAD.MOV.U32 R129, RZ, RZ, R138 ;  /* 0x000000ffff817224 */ /* 0x000fe400078e008a */
[----:B------:R-:W-:Y:S04]  /*430c0*/  STL [R1+0x1a28], R135 ;  /* 0x001a288701007387 */ /* 0x000fe80000100800 */
[----:B------:R1:W-:Y:S04]  /*430d0*/  STL [R1+0x1a1c], R138 ;  /* 0x001a1c8a01007387 */ /* 0x0003e80000100800 */
[----:B------:R2:W-:Y:S04]  /*430e0*/  LDGSTS.E [R6+0x880], desc[UR70][R128.64], P1 ;  /* 0x0088000080067fae */ /* 0x0005e800089a1046 */
[----:B-1----:R-:W4:Y:S01]  /*430f0*/  LDL.LU R138, [R1+0x1a44] ;  /* 0x001a4400018a7983 */ /* 0x002f220000300800 */
[----:B--2---:R-:W-:-:S02]  /*43100*/  IMAD.MOV.U32 R128, RZ, RZ, R135 ;  /* 0x000000ffff807224 */ /* 0x004fc400078e0087 */
[----:B---3--:R-:W-:Y:S01]  /*43110*/  IMAD.X R137, R137, 0x1, R2, P2 ;  /* 0x0000000189897824 */ /* 0x008fe200010e0602 */
[----:B------:R-:W-:-:S05]  /*43120*/  IADD3 R136, P3, PT, R136, R3, RZ ;  /* 0x0000000388887210 */ /* 0x000fca0007f7e0ff */
[----:B------:R-:W-:Y:S01]  /*43130*/  STL [R1+0x1a30], R136 ;  /* 0x001a308801007387 */ /* 0x000fe20000100800 */
[----:B------:R-:W-:-:S03]  /*43140*/  IMAD.X R140, R140, 0x1, R2, P3 ;  /* 0x000000018c8c7824 */ /* 0x000fc600018e0602 */
[----:B------:R1:W-:Y:S01]  /*43150*/  STL [R1+0x1a24], R137 ;  /* 0x001a248901007387 */ /* 0x0003e20000100800 */
[----:B------:R-:W-:-:S03]  /*43160*/  IMAD.MOV.U32 R129, RZ, RZ, R137 ;  /* 0x000000ffff817224 */ /* 0x000fc600078e0089 */
[----:B------:R-:W2:Y:S04]  /*43170*/  LDL.LU R130, [R1+0x1a48] ;  /* 0x001a480001827983 */ /* 0x000ea80000300800 */
[----:B------:R3:W-:Y:S01]  /*43180*/  LDGSTS.E [R6+0x900], desc[UR70][R128.64], P1 ;  /* 0x0090000080067fae */ /* 0x0007e200089a1046 */
[----:B------:R-:W-:-:S05]  /*43190*/  IADD3 R132, P2, PT, R132, R3, RZ ;  /* 0x0000000384847210 */ /* 0x000fca0007f5e0ff */
[----:B------:R-:W-:Y:S04]  /*431a0*/  STL [R1+0x1a38], R132 ;  /* 0x001a388401007387 */ /* 0x000fe80000100800 */
[----:B------:R2:W-:Y:S01]  /*431b0*/  STL [R1+0x1a2c], R140 ;  /* 0x001a2c8c01007387 */ /* 0x0005e20000100800 */
[----:B------:R-:W-:-:S03]  /*431c0*/  IADD3 R133, P3, PT, R133, R3, RZ ;  /* 0x0000000385857210 */ /* 0x000fc60007f7e0ff */
[----:B-1----:R-:W4:Y:S01]  /*431d0*/  LDL.LU R137, [R1+0x1a4c] ;  /* 0x001a4c0001897983 */ /* 0x002f220000300800 */
[----:B------:R-:W-:-:S03]  /*431e0*/  IMAD.X R134, R134, 0x1, R2, P2 ;  /* 0x0000000186867824 */ /* 0x000fc600010e0602 */
[----:B------:R-:W4:Y:S01]  /*431f0*/  LDL.LU R135, [R1+0x1a50] ;  /* 0x001a500001877983 */ /* 0x000f220000300800 */
[----:B---3--:R-:W-:-:S03]  /*43200*/  IMAD.MOV.U32 R128, RZ, RZ, R136 ;  /* 0x000000ffff807224 */ /* 0x008fc600078e0088 */
[----:B------:R-:W-:Y:S04]  /*43210*/  STL [R1+0x1a40], R133 ;  /* 0x001a408501007387 */ /* 0x000fe80000100800 */
[----:B------:R1:W-:Y:S04]  /*43220*/  STL [R1+0x1a34], R134 ;  /* 0x001a348601007387 */ /* 0x0003e80000100800 */
[----:B------:R-:W3:Y:S04]  /*43230*/  LDL.LU R141, [R1+0x1b14] ;  /* 0x001b1400018d7983 */ /* 0x000ee80000300800 */
[----:B------:R-:W3:Y:S01]  /*43240*/  LDL.LU R136, [R1+0x1b18] ;  /* 0x001b180001887983 */ /* 0x000ee20000300800 */
[----:B------:R-:W-:Y:S01]  /*43250*/  MOV R129, R140 ;  /* 0x0000008c00817202 */ /* 0x000fe20000000f00 */
[----:B------:R-:W-:-:S04]  /*43260*/  IMAD.X R7, R7, 0x1, R2, P3 ;  /* 0x0000000107077824 */ /* 0x000fc800018e0602 */
[----:B------:R1:W-:Y:S02]  /*43270*/  LDGSTS.E [R6+0x980], desc[UR70][R128.64], P1 ;  /* 0x0098000080067fae */ /* 0x0003e400089a1046 */
[----:B-1----:R-:W-:Y:S02]  /*43280*/  IMAD.MOV.U32 R128, RZ, RZ, R132 ;  /* 0x000000ffff807224 */ /* 0x002fe400078e0084 */
[----:B------:R-:W-:-:S05]  /*43290*/  IMAD.MOV.U32 R129, RZ, RZ, R134 ;  /* 0x000000ffff817224 */ /* 0x000fca00078e0086 */
[----:B------:R1:W-:Y:S02]  /*432a0*/  LDGSTS.E [R6+0xa00], desc[UR70][R128.64], P1 ;  /* 0x00a0000080067fae */ /* 0x0003e400089a1046 */
[----:B-1----:R-:W-:Y:S02]  /*432b0*/  IMAD.MOV.U32 R129, RZ, RZ, R7 ;  /* 0x000000ffff817224 */ /* 0x002fe400078e0007 */
[----:B------:R-:W-:-:S05]  /*432c0*/  IMAD.MOV.U32 R128, RZ, RZ, R133 ;  /* 0x000000ffff807224 */ /* 0x000fca00078e0085 */
[----:B------:R1:W-:Y:S01]  /*432d0*/  LDGSTS.E [R6+0xa80], desc[UR70][R128.64], P1 ;  /* 0x00a8000080067fae */ /* 0x0003e200089a1046 */
[----:B--2---:R-:W-:-:S05]  /*432e0*/  IADD3 R130, P2, PT, R130, R3, RZ ;  /* 0x0000000382827210 */ /* 0x004fca0007f5e0ff */
[----:B------:R-:W-:Y:S01]  /*432f0*/  STL [R1+0x1a48], R130 ;  /* 0x001a488201007387 */ /* 0x000fe20000100800 */
[----:B----4-:R-:W-:-:S03]  /*43300*/  IMAD.X R138, R138, 0x1, R2, P2 ;  /* 0x000000018a8a7824 */ /* 0x010fc600010e0602 */
[----:B------:R2:W-:Y:S04]  /*43310*/  STL [R1+0x1a3c], R7 ;  /* 0x001a3c0701007387 */ /* 0x0005e80000100800 */
[----:B------:R-:W4:Y:S04]  /*43320*/  LDL.LU R140, [R1+0x1b1c] ;  /* 0x001b1c00018c7983 */ /* 0x000f280000300800 */
[----:B------:R-:W4:Y:S04]  /*43330*/  LDL.LU R132, [R1+0x1b20] ;  /* 0x001b200001847983 */ /* 0x000f280000300800 */
[----:B------:R-:W4:Y:S01]  /*43340*/  LDL.LU R134, [R1+0x1b24] ;  /* 0x001b240001867983 */ /* 0x000f220000300800 */
[----:B------:R-:W-:-:S05]  /*43350*/  IADD3 R135, P3, PT, R135, R3, RZ ;  /* 0x0000000387877210 */ /* 0x000fca0007f7e0ff */
[----:B------:R-:W-:Y:S04]  /*43360*/  STL [R1+0x1a50], R135 ;  /* 0x001a508701007387 */ /* 0x000fe80000100800 */
[----:B------:R1:W-:Y:S04]  /*43370*/  STL [R1+0x1a44], R138 ;  /* 0x001a448a01007387 */ /* 0x0003e80000100800 */
[----:B--2---:R-:W2:Y:S01]  /*43380*/  LDL.LU R7, [R1+0x1b28] ;  /* 0x001b280001077983 */ /* 0x004ea20000300800 */
[----:B------:R-:W-:Y:S01]  /*43390*/  IMAD.X R137, R137, 0x1, R2, P3 ;  /* 0x0000000189897824 */ /* 0x000fe200018e0602 */
[----:B---3--:R-:W-:-:S02]  /*433a0*/  IADD3 R136, P4, PT, R136, R3, RZ ;  /* 0x0000000388887210 */ /* 0x008fc40007f9e0ff */
[----:B------:R-:W3:Y:S01]  /*433b0*/  LDL.LU R133, [R1+0x1b30] ;  /* 0x001b300001857983 */ /* 0x000ee20000300800 */
[----:B-1----:R-:W-:-:S03]  /*433c0*/  IMAD.MOV.U32 R129, RZ, RZ, R138 ;  /* 0x000000ffff817224 */ /* 0x002fc600078e008a */
[----:B------:R-:W3:Y:S01]  /*433d0*/  LDL.LU R138, [R1+0x1b2c] ;  /* 0x001b2c00018a7983 */ /* 0x000ee20000300800 */
[----:B------:R-:W-:-:S03]  /*433e0*/  IMAD.MOV.U32 R128, RZ, RZ, R130 ;  /* 0x000000ffff807224 */ /* 0x000fc600078e0082 */
[----:B------:R-:W-:Y:S04]  /*433f0*/  STL [R1+0x1b18], R136 ;  /* 0x001b188801007387 */ /* 0x000fe80000100800 */
[----:B------:R1:W-:Y:S04]  /*43400*/  STL [R1+0x1a4c], R137 ;  /* 0x001a4c8901007387 */ /* 0x0003e80000100800 */
[----:B------:R-:W3:Y:S01]  /*43410*/  LDL.LU R130, [R1+0x1b38] ;  /* 0x001b380001827983 */ /* 0x000ee20000300800 */
[----:B------:R-:W-:-:S03]  /*43420*/  UISETP.GT.AND UP1, UPT, UR12, 0x6, UPT ;  /* 0x000000060c00788c */ /* 0x000fc6000bf24270 */
[----:B------:R1:W-:Y:S01]  /*43430*/  LDGSTS.E [R6+0xb00], desc[UR70][R128.64], P1 ;  /* 0x00b0000080067fae */ /* 0x0003e200089a1046 */
[----:B------:R-:W-:-:S04]  /*43440*/  USEL UR10, URZ, 0x4, !UP1 ;  /* 0x00000004ff0a7887 */ /* 0x000fc8000c800000 */
[----:B------:R-:W-:Y:S01]  /*43450*/  USEL UR10, UR10, URZ, !UP0 ;  /* 0x000000ff0a0a7287 */ /* 0x000fe2000c000000 */
[----:B------:R-:W-:-:S05]  /*43460*/  IMAD.X R141, R141, 0x1, R2, P4 ;  /* 0x000000018d8d7824 */ /* 0x000fca00020e0602 */
[----:B------:R-:W-:Y:S01]  /*43470*/  ISETP.NE.U32.AND P2, PT, RZ, UR10, PT ;  /* 0x0000000aff007c0c */ /* 0x000fe2000bf45070 */
[----:B-1----:R-:W-:Y:S02]  /*43480*/  IMAD.MOV.U32 R128, RZ, RZ, R135 ;  /* 0x000000ffff807224 */ /* 0x002fe400078e0087 */
[----:B------:R-:W-:Y:S02]  /*43490*/  IMAD.MOV.U32 R129, RZ, RZ, R137 ;  /* 0x000000ffff817224 */ /* 0x000fe400078e0089 */
[----:B------:R-:W3:Y:S04]  /*434a0*/  LDL.LU R137, [R1+0x1b34] ;  /* 0x001b340001897983 */ /* 0x000ee80000300800 */
[----:B------:R1:W-:Y:S02]  /*434b0*/  LDGSTS.E [R6+0xb80], desc[UR70][R128.64], P1 ;  /* 0x00b8000080067fae */ /* 0x0003e400089a1046 */
[----:B-1----:R-:W-:-:S02]  /*434c0*/  IMAD.MOV.U32 R128, RZ, RZ, R136 ;  /* 0x000000ffff807224 */ /* 0x002fc400078e0088 */
[----:B------:R-:W-:-:S05]  /*434d0*/  IMAD.MOV.U32 R129, RZ, RZ, R141 ;  /* 0x000000ffff817224 */ /* 0x000fca00078e008d */
[----:B------:R1:W-:Y:S01]  /*434e0*/  LDGSTS.E [R6+0x1800], desc[UR70][R128.64], P2 ;  /* 0x0180000080067fae */ /* 0x0003e200091a1046 */
[----:B----4-:R-:W-:-:S05]  /*434f0*/  IADD3 R132, P3, PT, R132, R3, RZ ;  /* 0x0000000384847210 */ /* 0x010fca0007f7e0ff */
[----:B------:R-:W-:Y:S01]  /*43500*/  STL [R1+0x1b20], R132 ;  /* 0x001b208401007387 */ /* 0x000fe20000100800 */
[----:B------:R-:W-:-:S03]  /*43510*/  IMAD.X R140, R140, 0x1, R2, P3 ;  /* 0x000000018c8c7824 */ /* 0x000fc600018e0602 */
[----:B------:R-:W-:Y:S04]  /*43520*/  STL [R1+0x1b14], R141 ;  /* 0x001b148d01007387 */ /* 0x000fe80000100800 */
[----:B------:R-:W4:Y:S01]  /*43530*/  LDL.LU R135, [R1+0x1b40] ;  /* 0x001b400001877983 */ /* 0x000f220000300800 */
[----:B-1----:R-:W-:-:S03]  /*43540*/  IMAD.MOV.U32 R129, RZ, RZ, R140 ;  /* 0x000000ffff817224 */ /* 0x002fc600078e008c */
[----:B------:R-:W4:Y:S01]  /*43550*/  LDL.LU R136, [R1+0x1b3c] ;  /* 0x001b3c0001887983 */ /* 0x000f220000300800 */
[-C--:B--2---:R-:W-:Y:S02]  /*43560*/  IADD3 R7, P1, PT, R7, R3.reuse, RZ ;  /* 0x0000000307077210 */ /* 0x084fe40007f3e0ff */
[----:B---3--:R-:W-:-:S03]  /*43570*/  IADD3 R133, P3, PT, R133, R3, RZ ;  /* 0x0000000385857210 */ /* 0x008fc60007f7e0ff */
[----:B------:R-:W-:Y:S01]  /*43580*/  IMAD.X R134, R134, 0x1, R2, P1 ;  /* 0x0000000186867824 */ /* 0x000fe200008e0602 */
[----:B------:R-:W-:Y:S01]  /*43590*/  STL [R1+0x1b28], R7 ;  /* 0x001b280701007387 */ /* 0x000fe20000100800 */
[----:B------:R-:W-:-:S03]  /*435a0*/  IMAD.MOV.U32 R128, RZ, RZ, R132 ;  /* 0x000000ffff807224 */ /* 0x000fc600078e0084 */
[----:B------:R1:W-:Y:S01]  /*435b0*/  STL [R1+0x1b1c], R140 ;  /* 0x001b1c8c01007387 */ /* 0x0003e20000100800 */
[----:B------:R-:W-:-:S03]  /*435c0*/  IMAD.X R138, R138, 0x1, R2, P3 ;  /* 0x000000018a8a7824 */ /* 0x000fc600018e0602 */
[----:B------:R2:W-:Y:S04]  /*435d0*/  LDGSTS.E [R6+0x1880], desc[UR70][R128.64], P2 ;  /* 0x0188000080067fae */ /* 0x0005e800091a1046 */
[----:B-1----:R-:W3:Y:S01]  /*435e0*/  LDL.LU R140, [R1+0x1b44] ;  /* 0x001b4400018c7983 */ /* 0x002ee20000300800 */
[----:B------:R-:W-:-:S03]  /*435f0*/  IADD3 R130, P1, PT, R130, R3, RZ ;  /* 0x0000000382827210 */ /* 0x000fc60007f3e0ff */
[----:B------:R-:W-:Y:S04]  /*43600*/  STL [R1+0x1b30], R133 ;  /* 0x001b308501007387 */ /* 0x000fe80000100800 */
[----:B------:R1:W-:Y:S04]  /*43610*/  STL [R1+0x1b24], R134 ;  /* 0x001b248601007387 */ /* 0x0003e80000100800 */
[----:B------:R-:W3:Y:S01]  /*43620*/  LDL.LU R132, [R1+0x1b48] ;  /* 0x001b480001847983 */ /* 0x000ee20000300800 */
[----:B--2---:R-:W-:-:S03]  /*43630*/  IMAD.MOV.U32 R129, RZ, RZ, R134 ;  /* 0x000000ffff817224 */ /* 0x004fc600078e0086 */
[----:B------:R-:W-:Y:S01]  /*43640*/  STL [R1+0x1b38], R130 ;  /* 0x001b388201007387 */ /* 0x000fe20000100800 */
[----:B------:R-:W-:-:S03]  /*43650*/  IMAD.MOV.U32 R128, RZ, RZ, R7 ;  /* 0x000000ffff807224 */ /* 0x000fc600078e0007 */
[----:B------:R2:W-:Y:S04]  /*43660*/  STL [R1+0x1b2c], R138 ;  /* 0x001b2c8a01007387 */ /* 0x0005e80000100800 */
[----:B-1----:R-:W2:Y:S04]  /*43670*/  LDL.LU R134, [R1+0x1b4c] ;  /* 0x001b4c0001867983 */ /* 0x002ea80000300800 */
[----:B------:R-:W2:Y:S01]  /*43680*/  LDL.LU R7, [R1+0x1b50] ;  /* 0x001b500001077983 */ /* 0x000ea20000300800 */
[----:B------:R-:W-:-:S03]  /*43690*/  IMAD.X R137, R137, 0x1, R2, P1 ;  /* 0x0000000189897824 */ /* 0x000fc600008e0602 */
[----:B------:R1:W-:Y:S02]  /*436a0*/  LDGSTS.E [R6+0x1900], desc[UR70][R128.64], P2 ;  /* 0x0190000080067fae */ /* 0x0003e400091a1046 */
[----:B-1----:R-:W-:Y:S02]  /*436b0*/  IMAD.MOV.U32 R128, RZ, RZ, R133 ;  /* 0x000000ffff807224 */ /* 0x002fe400078e0085 */
[----:B------:R-:W-:-:S05]  /*436c0*/  IMAD.MOV.U32 R129, RZ, RZ, R138 ;  /* 0x000000ffff817224 */ /* 0x000fca00078e008a */
[----:B------:R1:W-:Y:S02]  /*436d0*/  LDGSTS.E [R6+0x1980], desc[UR70][R128.64], P2 ;  /* 0x0198000080067fae */ /* 0x0003e400091a1046 */
[----:B-1----:R-:W-:Y:S02]  /*436e0*/  IMAD.MOV.U32 R128, RZ, RZ, R130 ;  /* 0x000000ffff807224 */ /* 0x002fe400078e0082 */
[----:B------:R-:W-:-:S05]  /*436f0*/  IMAD.MOV.U32 R129, RZ, RZ, R137 ;  /* 0x000000ffff817224 */ /* 0x000fca00078e0089 */
[----:B------:R1:W-:Y:S01]  /*43700*/  LDGSTS.E [R6+0x1a00], desc[UR70][R128.64], P2 ;  /* 0x01a0000080067fae */ /* 0x0003e200091a1046 */
[----:B----4-:R-:W-:-:S05]  /*43710*/  IADD3 R135, P3, PT, R135, R3, RZ ;  /* 0x0000000387877210 */ /* 0x010fca0007f7e0ff */
[----:B------:R-:W-:Y:S01]  /*43720*/  STL [R1+0x1b40], R135 ;  /* 0x001b408701007387 */ /* 0x000fe20000100800 */
[----:B------:R-:W-:-:S03]  /*43730*/  IMAD.X R136, R136, 0x1, R2, P3 ;  /* 0x0000000188887824 */ /* 0x000fc600018e0602 */
[----:B------:R4:W-:Y:S04]  /*43740*/  STL [R1+0x1b34], R137 ;  /* 0x001b348901007387 */ /* 0x0009e80000100800 */
[----:B------:R-:W4:Y:S04]  /*43750*/  LDL.LU R141, [R1+0x1c14] ;  /* 0x001c1400018d7983 */ /* 0x000f280000300800 */
[----:B------:R-:W4:Y:S01]  /*43760*/  LDL.LU R133, [R1+0x1c18] ;  /* 0x001c180001857983 */ /* 0x000f220000300800 */
[----:B-1----:R-:W-:Y:S02]  /*43770*/  IMAD.MOV.U32 R128, RZ, RZ, R135 ;  /* 0x000000ffff807224 */ /* 0x002fe400078e0087 */
[----:B------:R-:W-:Y:S01]  /*43780*/  IMAD.MOV.U32 R129, RZ, RZ, R136 ;  /* 0x000000ffff817224 */ /* 0x000fe200078e0088 */
[----:B------:R-:W-:Y:S01]  /*43790*/  UISETP.GT.AND UP1, UPT, UR12, 0xa, UPT ;  /* 0x0000000a0c00788c */ /* 0x000fe2000bf24270 */
[----:B---3--:R-:W-:-:S03]  /*437a0*/  IADD3 R132, P1, PT, R132, R3, RZ ;  /* 0x0000000384847210 */ /* 0x008fc60007f3e0ff */
[----:B------:R1:W-:Y:S04]  /*437b0*/  LDGSTS.E [R6+0x1a80], desc[UR70][R128.64], P2 ;  /* 0x01a8000080067fae */ /* 0x0003e800091a1046 */
[----:B------:R-:W-:Y:S01]  /*437c0*/  STL [R1+0x1b48], R132 ;  /* 0x001b488401007387 */ /* 0x000fe20000100800 */
[----:B------:R-:W-:-:S03]  /*437d0*/  IMAD.X R140, R140, 0x1, R2, P1 ;  /* 0x000000018c8c7824 */ /* 0x000fc600008e0602 */
[----:B------:R3:W-:Y:S04]  /*437e0*/  STL [R1+0x1b3c], R136 ;  /* 0x001b3c8801007387 */ /* 0x0007e80000100800 */
[----:B--2---:R-:W2:Y:S01]  /*437f0*/  LDL.LU R138, [R1+0x1c1c] ;  /* 0x001c1c00018a7983 */ /* 0x004ea20000300800 */
[----:B------:R-:W-:-:S03]  /*43800*/  IADD3 R7, P3, PT, R7, R3, RZ ;  /* 0x0000000307077210 */ /* 0x000fc60007f7e0ff */
[----:B------:R-:W2:Y:S04]  /*43810*/  LDL.LU R130, [R1+0x1c20] ;  /* 0x001c200001827983 */ /* 0x000ea80000300800 */
[----:B----4-:R-:W4:Y:S04]  /*43820*/  LDL.LU R137, [R1+0x1c24] ;  /* 0x001c240001897983 */ /* 0x010f280000300800 */
[----:B------:R-:W-:Y:S04]  /*43830*/  STL [R1+0x1b50], R7 ;  /* 0x001b500701007387 */ /* 0x000fe80000100800 */
[----:B------:R1:W-:Y:S04]  /*43840*/  STL [R1+0x1b44], R140 ;  /* 0x001b448c01007387 */ /* 0x0003e80000100800 */
[----:B------:R-:W4:Y:S04]  /*43850*/  LDL.LU R135, [R1+0x1c28] ;  /* 0x001c280001877983 */ /* 0x000f280000300800 */
[----:B---3--:R-:W3:Y:S01]  /*43860*/  LDL.LU R136, [R1+0x1c30] ;  /* 0x001c300001887983 */ /* 0x008ee20000300800 */
[----:B------:R-:W-:Y:S01]  /*43870*/  USEL UR10, URZ, 0x4, !UP1 ;  /* 0x00000004ff0a7887 */ /* 0x000fe2000c800000 */
[----:B------:R-:W-:-:S02]  /*43880*/  IMAD.X R134, R134, 0x1, R2, P3 ;  /* 0x0000000186867824 */ /* 0x000fc400018e0602 */
[----:B-1----:R-:W-:Y:S01]  /*43890*/  IMAD.MOV.U32 R128, RZ, RZ, R132 ;  /* 0x000000ffff807224 */ /* 0x002fe200078e0084 */
[----:B------:R-:W-:Y:S01]  /*438a0*/  USEL UR10, UR10, URZ, !UP0 ;  /* 0x000000ff0a0a7287 */ /* 0x000fe2000c000000 */
[----:B------:R-:W-:Y:S02]  /*438b0*/  IMAD.MOV.U32 R129, RZ, RZ, R140 ;  /* 0x000000ffff817224 */ /* 0x000fe400078e008c */
[----:B------:R-:W3:Y:S03]  /*438c0*/  LDL.LU R140, [R1+0x1c2c] ;  /* 0x001c2c00018c7983 */ /* 0x000ee60000300800 */
[----:B------:R-:W-:Y:S01]  /*438d0*/  ISETP.NE.U32.AND P1, PT, RZ, UR10, PT ;  /* 0x0000000aff007c0c */ /* 0x000fe2000bf25070 */
[----:B------:R1:W-:Y:S02]  /*438e0*/  LDGSTS.E [R6+0x1b00], desc[UR70][R128.64], P2 ;  /* 0x01b0000080067fae */ /* 0x0003e400091a1046 */
[----:B-1----:R-:W-:-:S02]  /*438f0*/  IMAD.MOV.U32 R128, RZ, RZ, R7 ;  /* 0x000000ffff807224 */ /* 0x002fc400078e0007 */
[----:B------:R-:W-:-:S05]  /*43900*/  IMAD.MOV.U32 R129, RZ, RZ, R134 ;  /* 0x000000ffff817224 */ /* 0x000fca00078e0086 */
[----:B------:R1:W-:Y:S01]  /*43910*/  LDGSTS.E [R6+0x1b80], desc[UR70][R128.64], P2 ;  /* 0x01b8000080067fae */ /* 0x0003e200091a1046 */
[----:B------:R-:W-:-:S05]  /*43920*/  IADD3 R133, P4, PT, R133, R3, RZ ;  /* 0x0000000385857210 */ /* 0x000fca0007f9e0ff */
[----:B------:R-:W-:Y:S01]  /*43930*/  STL [R1+0x1c18], R133 ;  /* 0x001c188501007387 */ /* 0x000fe20000100800 */
[----:B------:R-:W-:-:S03]  /*43940*/  IMAD.X R141, R141, 0x1, R2, P4 ;  /* 0x000000018d8d7824 */ /* 0x000fc600020e0602 */
[----:B------:R1:W-:Y:S04]  /*43950*/  STL [R1+0x1b4c], R134 ;  /* 0x001b4c8601007387 */ /* 0x0003e80000100800 */
[----:B------:R-:W3:Y:S01]  /*43960*/  LDL.LU R132, [R1+0x1c38] ;  /* 0x001c380001847983 */ /* 0x000ee20000300800 */
[----:B-1----:R-:W-:Y:S02]  /*43970*/  IMAD.MOV.U32 R128, RZ, RZ, R133 ;  /* 0x000000ffff807224 */ /* 0x002fe400078e0085 */
[----:B------:R-:W-:Y:S01]  /*43980*/  IMAD.MOV.U32 R129, RZ, RZ, R141 ;  /* 0x000000ffff817224 */ /* 0x000fe200078e008d */
[----:B------:R-:W3:Y:S04]  /*43990*/  LDL.LU R134, [R1+0x1c34] ;  /* 0x001c340001867983 */ /* 0x000ee80000300800 */
[----:B------:R1:W-:Y:S01]  /*439a0*/  LDGSTS.E [R6+0x2800], desc[UR70][R128.64], P1 ;  /* 0x0280000080067fae */ /* 0x0003e200089a1046 */
[----:B--2---:R-:W-:-:S05]  /*439b0*/  IADD3 R130, P3, PT, R130, R3, RZ ;  /* 0x0000000382827210 */ /* 0x004fca0007f7e0ff */
[----:B------:R-:W-:Y:S01]  /*439c0*/  STL [R1+0x1c20], R130 ;  /* 0x001c208201007387 */ /* 0x000fe20000100800 */
[----:B------:R-:W-:-:S03]  /*439d0*/  IMAD.X R138, R138, 0x1, R2, P3 ;  /* 0x000000018a8a7824 */ /* 0x000fc600018e0602 */
[----:B------:R-:W-:Y:S04]  /*439e0*/  STL [R1+0x1c14], R141 ;  /* 0x001c148d01007387 */ /* 0x000fe80000100800 */
[----:B------:R-:W2:Y:S01]  /*439f0*/  LDL.LU R7, [R1+0x1c40] ;  /* 0x001c400001077983 */ /* 0x000ea20000300800 */
[----:B----4-:R-:W-:-:S03]  /*43a00*/  IADD3 R135, P2, PT, R135, R3, RZ ;  /* 0x0000000387877210 */ /* 0x010fc60007f5e0ff */
[----:B------:R-:W4:Y:S01]  /*43a10*/  LDL.LU R133, [R1+0x1c3c] ;  /* 0x001c3c0001857983 */ /* 0x000f220000300800 */
[----:B---3--:R-:W-:Y:S01]  /*43a20*/  IADD3 R136, P3, PT, R136, R3, RZ ;  /* 0x0000000388887210 */ /* 0x008fe20007f7e0ff */
[----:B------:R-:W-:Y:S02]  /*43a30*/  IMAD.X R137, R137, 0x1, R2, P2 ;  /* 0x0000000189897824 */ /* 0x000fe400010e0602 */
[----:B------:R-:W-:Y:S01]  /*43a40*/  STL [R1+0x1c28], R135 ;  /* 0x001c288701007387 */ /* 0x000fe20000100800 */
[----:B-1----:R-:W-:-:S03]  /*43a50*/  IMAD.MOV.U32 R129, RZ, RZ, R138 ;  /* 0x000000ffff817224 */ /* 0x002fc600078e008a */
[----:B------:R1:W-:Y:S01]  /*43a60*/  STL [R1+0x1c1c], R138 ;  /* 0x001c1c8a01007387 */ /* 0x0003e20000100800 */
[----:B------:R-:W-:Y:S02]  /*43a70*/  IMAD.MOV.U32 R128, RZ, RZ, R130 ;  /* 0x000000ffff807224 */ /* 0x000fe400078e0082 */
[----:B------:R-:W-:-:S03]  /*43a80*/  IMAD.X R140, R140, 0x1, R2, P3 ;  /* 0x000000018c8c7824 */ /* 0x000fc600018e0602 */
[----:B------:R3:W-:Y:S04]  /*43a90*/  LDGSTS.E [R6+0x2880], desc[UR70][R128.64], P1 ;  /* 0x0288000080067fae */ /* 0x0007e800089a1046 */
[----:B-1----:R-:W4:Y:S04]  /*43aa0*/  LDL.LU R138, [R1+0x1c44] ;  /* 0x001c4400018a7983 */ /* 0x002f280000300800 */
[----:B------:R-:W-:Y:S04]  /*43ab0*/  STL [R1+0x1c30], R136 ;  /* 0x001c308801007387 */ /* 0x000fe80000100800 */
[----:B------:R1:W-:Y:S04]  /*43ac0*/  STL [R1+0x1c24], R137 ;  /* 0x001c248901007387 */ /* 0x0003e80000100800 */
[----:B------:R-:W4:Y:S01]  /*43ad0*/  LDL.LU R130, [R1+0x1c48] ;  /* 0x001c480001827983 */ /* 0x000f220000300800 */
[----:B---3--:R-:W-:-:S02]  /*43ae0*/  IMAD.MOV.U32 R129, RZ, RZ, R137 ;  /* 0x000000ffff817224 */ /* 0x008fc400078e0089 */
[----:B------:R-:W-:-:S05]  /*43af0*/  IMAD.MOV.U32 R128, RZ, RZ, R135 ;  /* 0x000000ffff807224 */ /* 0x000fca00078e0087 */
[----:B------:R3:W-:Y:S02]  /*43b00*/  LDGSTS.E [R6+0x2900], desc[UR70][R128.64], P1 ;  /* 0x0290000080067fae */ /* 0x0007e400089a1046 */
[----:B---3--:R-:W-:Y:S02]  /*43b10*/  IMAD.MOV.U32 R128, RZ, RZ, R136 ;  /* 0x000000ffff807224 */ /* 0x008fe400078e0088 */
[----:B------:R-:W-:-:S05]  /*43b20*/  IMAD.MOV.U32 R129, RZ, RZ, R140 ;  /* 0x000000ffff817224 */ /* 0x000fca00078e008c */
[----:B------:R3:W-:Y:S01]  /*43b30*/  LDGSTS.E [R6+0x2980], desc[UR70][R128.64], P1 ;  /* 0x0298000080067fae */ /* 0x0007e200089a1046 */
[----:B------:R-:W-:-:S05]  /*43b40*/  IADD3 R132, P2, PT, R132, R3, RZ ;  /* 0x0000000384847210 */ /* 0x000fca0007f5e0ff */
[----:B------:R-:W-:Y:S01]  /*43b50*/  STL [R1+0x1c38], R132 ;  /* 0x001c388401007387 */ /* 0x000fe20000100800 */
[----:B------:R-:W-:-:S03]  /*43b60*/  IMAD.X R134, R134, 0x1, R2, P2 ;  /* 0x0000000186867824 */ /* 0x000fc600010e0602 */
[----:B------:R2:W-:Y:S04]  /*43b70*/  STL [R1+0x1c2c], R140 ;  /* 0x001c2c8c01007387 */ /* 0x0005e80000100800 */
[----:B-1----:R-:W4:Y:S04]  /*43b80*/  LDL.LU R137, [R1+0x1c4c] ;  /* 0x001c4c0001897983 */ /* 0x002f280000300800 */
[----:B------:R-:W4:Y:S01]  /*43b90*/  LDL.LU R135, [R1+0x1c50] ;  /* 0x001c500001877983 */ /* 0x000f220000300800 */
[----:B---3--:R-:W-:Y:S01]  /*43ba0*/  IMAD.MOV.U32 R128, RZ, RZ, R132 ;  /* 0x000000ffff807224 */ /* 0x008fe200078e0084 */
[----:B--2---:R-:W-:-:S05]  /*43bb0*/  IADD3 R7, P3, PT, R7, R3, RZ ;  /* 0x0000000307077210 */ /* 0x004fca0007f7e0ff */
[----:B------:R-:W-:Y:S04]  /*43bc0*/  STL [R1+0x1c40], R7 ;  /* 0x001c400701007387 */ /* 0x000fe80000100800 */
[----:B------:R1:W-:Y:S04]  /*43bd0*/  STL [R1+0x1c34], R134 ;  /* 0x001c348601007387 */ /* 0x0003e80000100800 */
[----:B------:R-:W2:Y:S01]  /*43be0*/  LDL.LU R141, [R1+0x1d14] ;  /* 0x001d1400018d7983 */ /* 0x000ea20000300800 */
[----:B----4-:R-:W-:-:S03]  /*43bf0*/  IMAD.X R133, R133, 0x1, R2, P3 ;  /* 0x0000000185857824 */ /* 0x010fc600018e0602 */
[----:B------:R-:W3:Y:S01]  /*43c00*/  LDL.LU R136, [R1+0x1d18] ;  /* 0x001d180001887983 */ /* 0x000ee20000300800 */
[----:B------:R-:W-:-:S05]  /*43c10*/  IADD3 R130, P2, PT, R130, R3, RZ ;  /* 0x0000000382827210 */ /* 0x000fca0007f5e0ff */
[----:B------:R-:W-:Y:S04]  /*43c20*/  STL [R1+0x1c48], R130 ;  /* 0x001c488201007387 */ /* 0x000fe80000100800 */
[----:B------:R4:W-:Y:S04]  /*43c30*/  STL [R1+0x1c3c], R133 ;  /* 0x001c3c8501007387 */ /* 0x0009e80000100800 */
[----:B------:R-:W2:Y:S04]  /*43c40*/  LDL.LU R140, [R1+0x1d1c] ;  /* 0x001d1c00018c7983 */ /* 0x000ea80000300800 */
[----:B------:R-:W2:Y:S01]  /*43c50*/  LDL.LU R132, [R1+0x1d20] ;  /* 0x001d200001847983 */ /* 0x000ea20000300800 */
[----:B------:R-:W-:-:S02]  /*43c60*/  IMAD.MOV.U32 R129, RZ, RZ, R134 ;  /* 0x000000ffff817224 */ /* 0x000fc400078e0086 */
[----:B------:R-:W-:Y:S01]  /*43c70*/  IMAD.X R138, R138, 0x1, R2, P2 ;  /* 0x000000018a8a7824 */ /* 0x000fe200010e0602 */
[----:B-1----:R-:W2:Y:S04]  /*43c80*/  LDL.LU R134, [R1+0x1d24] ;  /* 0x001d240001867983 */ /* 0x002ea80000300800 */
[----:B------:R1:W-:Y:S02]  /*43c90*/  LDGSTS.E [R6+0x2a00], desc[UR70][R128.64], P1 ;  /* 0x02a0000080067fae */ /* 0x0003e400089a1046 */
[----:B-1----:R-:W-:Y:S02]  /*43ca0*/  IMAD.MOV.U32 R128, RZ, RZ, R7 ;  /* 0x000000ffff807224 */ /* 0x002fe400078e0007 */
[----:B------:R-:W-:-:S05]  /*43cb0*/  IMAD.MOV.U32 R129, RZ, RZ, R133 ;  /* 0x000000ffff817224 */ /* 0x000fca00078e0085 */
[----:B------:R1:W-:Y:S02]  /*43cc0*/  LDGSTS.E [R6+0x2a80], desc[UR70][R128.64], P1 ;  /* 0x02a8000080067fae */ /* 0x0003e400089a1046 */
[----:B-1----:R-:W-:Y:S02]  /*43cd0*/  IMAD.MOV.U32 R129, RZ, RZ, R138 ;  /* 0x000000ffff817224 */ /* 0x002fe400078e008a */
[----:B------:R-:W-:-:S05]  /*43ce0*/  IMAD.MOV.U32 R128, RZ, RZ, R130 ;  /* 0x000000ffff807224 */ /* 0x000fca00078e0082 */
[----:B------:R1:W-:Y:S01]  /*43cf0*/  LDGSTS.E [R6+0x2b00], desc[UR70][R128.64], P1 ;  /* 0x02b0000080067fae */ /* 0x0003e200089a1046 */
[----:B------:R-:W-:-:S05]  /*43d00*/  IADD3 R135, P3, PT, R135, R3, RZ ;  /* 0x0000000387877210 */ /* 0x000fca0007f7e0ff */
[----:B------:R-:W-:Y:S01]  /*43d10*/  STL [R1+0x1c50], R135 ;  /* 0x001c508701007387 */ /* 0x000fe20000100800 */
[----:B------:R-:W-:-:S03]  /*43d20*/  IMAD.X R137, R137, 0x1, R2, P3 ;  /* 0x0000000189897824 */ /* 0x000fc600018e0602 */
[----:B------:R1:W-:Y:S04]  /*43d30*/  STL [R1+0x1c44], R138 ;  /* 0x001c448a01007387 */ /* 0x0003e80000100800 */
[----:B------:R-:W2:Y:S04]  /*43d40*/  LDL.LU R7, [R1+0x1d28] ;  /* 0x001d280001077983 */ /* 0x000ea80000300800 */
[----:B----4-:R-:W4:Y:S04]  /*43d50*/  LDL.LU R133, [R1+0x1d30] ;  /* 0x001d300001857983 */ /* 0x010f280000300800 */
[----:B-1----:R-:W4:Y:S01]  /*43d60*/  LDL.LU R138, [R1+0x1d2c] ;  /* 0x001d2c00018a7983 */ /* 0x002f220000300800 */
[----:B------:R-:W-:-:S02]  /*43d70*/  IMAD.MOV.U32 R129, RZ, RZ, R137 ;  /* 0x000000ffff817224 */ /* 0x000fc400078e0089 */
[----:B------:R-:W-:Y:S01]  /*43d80*/  IMAD.MOV.U32 R128, RZ, RZ, R135 ;  /* 0x000000ffff807224 */ /* 0x000fe200078e0087 */
[----:B------:R-:W-:Y:S01]  /*43d90*/  UISETP.GT.AND UP1, UPT, UR12, 0xe, UPT ;  /* 0x0000000e0c00788c */ /* 0x000fe2000bf24270 */
[----:B---3--:R-:W-:-:S03]  /*43da0*/  IADD3 R136, P4, PT, R136, R3, RZ ;  /* 0x0000000388887210 */ /* 0x008fc60007f9e0ff */
[----:B------:R1:W-:Y:S04]  /*43db0*/  LDGSTS.E [R6+0x2b80], desc[UR70][R128.64], P1 ;  /* 0x02b8000080067fae */ /* 0x0003e800089a1046 */
[----:B------:R-:W-:Y:S04]  /*43dc0*/  STL [R1+0x1d18], R136 ;  /* 0x001d188801007387 */ /* 0x000fe80000100800 */
[----:B------:R3:W-:Y:S04]  /*43dd0*/  STL [R1+0x1c4c], R137 ;  /* 0x001c4c8901007387 */ /* 0x0007e80000100800 */
[----:B------:R-:W4:Y:S01]  /*43de0*/  LDL.LU R130, [R1+0x1d38] ;  /* 0x001d380001827983 */ /* 0x000f220000300800 */
[----:B--2---:R-:W-:-:S03]  /*43df0*/  IMAD.X R141, R141, 0x1, R2, P4 ;  /* 0x000000018d8d7824 */ /* 0x004fc600020e0602 */
[----:B---3--:R-:W2:Y:S01]  /*43e00*/  LDL.LU R137, [R1+0x1d34] ;  /* 0x001d340001897983 */ /* 0x008ea20000300800 */
[----:B------:R-:W-:-:S05]  /*43e10*/  IADD3 R132, P3, PT, R132, R3, RZ ;  /* 0x0000000384847210 */ /* 0x000fca0007f7e0ff */
[----:B------:R-:W-:Y:S04]  /*43e20*/  STL [R1+0x1d20], R132 ;  /* 0x001d208401007387 */ /* 0x000fe80000100800 */
[----:B------:R-:W-:Y:S04]  /*43e30*/  STL [R1+0x1d14], R141 ;  /* 0x001d148d01007387 */ /* 0x000fe80000100800 */
[----:B------:R-:W3:Y:S01]  /*43e40*/  LDL.LU R135, [R1+0x1d40] ;  /* 0x001d400001877983 */ /* 0x000ee20000300800 */
[----:B------:R-:W-:-:S04]  /*43e50*/  USEL UR10, URZ, 0x4, !UP1 ;  /* 0x00000004ff0a7887 */ /* 0x000fc8000c800000 */
[----:B------:R-:W-:-:S06]  /*43e60*/  USEL UR10, UR10, URZ, !UP0 ;  /* 0x000000ff0a0a7287 */ /* 0x000fcc000c000000 */
[----:B------:R-:W-:Y:S01]  /*43e70*/  ISETP.NE.U32.AND P2, PT, RZ, UR10, PT ;  /* 0x0000000aff007c0c */ /* 0x000fe2000bf45070 */
[----:B-1----:R-:W-:Y:S02]  /*43e80*/  IMAD.MOV.U32 R128, RZ, RZ, R136 ;  /* 0x000000ffff807224 */ /* 0x002fe400078e0088 */
[----:B------:R-:W-:Y:S01]  /*43e90*/  IMAD.MOV.U32 R129, RZ, RZ, R141 ;  /* 0x000000ffff817224 */ /* 0x000fe200078e008d */
[----:B------:R-:W3:Y:S01]  /*43ea0*/  LDL.LU R136, [R1+0x1d3c] ;  /* 0x001d3c0001887983 */ /* 0x000ee20000300800 */
[----:B------:R-:W-:-:S08]  /*43eb0*/  IMAD.X R140, R140, 0x1, R2, P3 ;  /* 0x000000018c8c7824 */ /* 0x000fd000018e0602 */
[----:B------:R1:W-:Y:S02]  /*43ec0*/  LDGSTS.E [R6+0x3800], desc[UR70][R128.64], P2 ;  /* 0x0380000080067fae */ /* 0x0003e400091a1046 */
[----:B-1----:R-:W-:Y:S02]  /*43ed0*/  IMAD.MOV.U32 R129, RZ, RZ, R140 ;  /* 0x000000ffff817224 */ /* 0x002fe400078e008c */
[----:B------:R-:W-:-:S05]  /*43ee0*/  IMAD.MOV.U32 R128, RZ, RZ, R132 ;  /* 0x000000ffff807224 */ /* 0x000fca00078e0084 */
[----:B------:R1:W-:Y:S01]  /*43ef0*/  LDGSTS.E [R6+0x3880], desc[UR70][R128.64], P2 ;  /* 0x0388000080067fae */ /* 0x0003e200091a1046 */
[-C--:B------:R-:W-:Y:S02]  /*43f00*/  IADD3 R7, P1, PT, R7, R3.reuse, RZ ;  /* 0x0000000307077210 */ /* 0x080fe40007f3e0ff */
[----:B----4-:R-:W-:-:S03]  /*43f10*/  IADD3 R133, P3, PT, R133, R3, RZ ;  /* 0x0000000385857210 */ /* 0x010fc60007f7e0ff */
[--C-:B------:R-:W-:Y:S01]  /*43f20*/  IMAD.X R134, R134, 0x1, R2.reuse, P1 ;  /* 0x0000000186867824 */ /* 0x100fe200008e0602 */
[----:B------:R-:W-:Y:S04]  /*43f30*/  STL [R1+0x1d28], R7 ;  /* 0x001d280701007387 */ /* 0x000fe80000100800 */
[----:B------:R4:W-:Y:S01]  /*43f40*/  STL [R1+0x1d1c], R140 ;  /* 0x001d1c8c01007387 */ /* 0x0009e20000100800 */
[----:B------:R-:W-:Y:S02]  /*43f50*/  IMAD.X R138, R138, 0x1, R2, P3 ;  /* 0x000000018a8a7824 */ /* 0x000fe400018e0602 */
[----:B-1----:R-:W-:Y:S01]  /*43f60*/  IMAD.MOV.U32 R129, RZ, RZ, R134 ;  /* 0x000000ffff817224 */ /* 0x002fe200078e0086 */
[----:B----4-:R-:W4:Y:S04]  /*43f70*/  LDL.LU R140, [R1+0x1d44] ;  /* 0x001d4400018c7983 */ /* 0x010f280000300800 */
[----:B------:R-:W-:Y:S04]  /*43f80*/  STL [R1+0x1d30], R133 ;  /* 0x001d308501007387 */ /* 0x000fe80000100800 */
[----:B------:R1:W-:Y:S04]  /*43f90*/  STL [R1+0x1d24], R134 ;  /* 0x001d248601007387 */ /* 0x0003e80000100800 */
[----:B------:R-:W4:Y:S01]  /*43fa0*/  LDL.LU R132, [R1+0x1d48] ;  /* 0x001d480001847983 */ /* 0x000f220000300800 */
[----:B------:R-:W-:-:S05]  /*43fb0*/  IMAD.MOV.U32 R128, RZ, RZ, R7 ;  /* 0x000000ffff807224 */ /* 0x000fca00078e0007 */
[----:B------:R1:W-:Y:S01]  /*43fc0*/  LDGSTS.E [R6+0x3900], desc[UR70][R128.64], P2 ;  /* 0x0390000080067fae */ /* 0x0003e200091a1046 */
[----:B------:R-:W-:-:S05]  /*43fd0*/  IADD3 R130, P1, PT, R130, R3, RZ ;  /* 0x0000000382827210 */ /* 0x000fca0007f3e0ff */
[----:B------:R-:W-:Y:S04]  /*43fe0*/  STL [R1+0x1d38], R130 ;  /* 0x001d388201007387 */ /* 0x000fe80000100800 */
[----:B------:R3:W-:Y:S04]  /*43ff0*/  STL [R1+0x1d2c], R138 ;  /* 0x001d2c8a01007387 */ /* 0x0007e80000100800 */
[----:B-1----:R-:W4:Y:S01]  /*44000*/  LDL.LU R134, [R1+0x1d4c] ;  /* 0x001d4c0001867983 */ /* 0x002f220000300800 */
[----:B--2---:R-:W-:-:S03]  /*44010*/  IMAD.X R137, R137, 0x1, R2, P1 ;  /* 0x0000000189897824 */ /* 0x004fc600008e0602 */
[----:B------:R-:W2:Y:S01]  /*44020*/  LDL.LU R7, [R1+0x1d50] ;  /* 0x001d500001077983 */ /* 0x000ea20000300800 */
[----:B------:R-:W-:Y:S01]  /*44030*/  IMAD.MOV.U32 R128, RZ, RZ, R133 ;  /* 0x000000ffff807224 */ /* 0x000fe200078e0085 */
[----:B---3--:R-:W-:-:S05]  /*44040*/  IADD3 R135, P3, PT, R135, R3, RZ ;  /* 0x0000000387877210 */ /* 0x008fca0007f7e0ff */
[----:B------:R-:W-:Y:S04]  /*44050*/  STL [R1+0x1d40], R135 ;  /* 0x001d408701007387 */ /* 0x000fe80000100800 */
[----:B------:R1:W-:Y:S04]  /*44060*/  STL [R1+0x1d34], R137 ;  /* 0x001d348901007387 */ /* 0x0003e80000100800 */
[----:B------:R-:W3:Y:S04]  /*44070*/  LDL.LU R141, [R1+0x1e14] ;  /* 0x001e1400018d7983 */ /* 0x000ee80000300800 */
[----:B------:R-:W3:Y:S01]  /*44080*/  LDL.LU R133, [R1+0x1e18] ;  /* 0x001e180001857983 */ /* 0x000ee20000300800 */
[----:B------:R-:W-:-:S02]  /*44090*/  IMAD.MOV.U32 R129, RZ, RZ, R138 ;  /* 0x000000ffff817224 */ /* 0x000fc400078e008a */
        /* <DEDUP_REMOVED lines=12> */
[----:B------:R-:W3:Y:S04]  /*44160*/  LDL.LU R138, [R1+0x1e1c] ;  /* 0x001e1c00018a7983 */ /* 0x000ee80000300800 */
[----:B------:R-:W3:Y:S04]  /*44170*/  LDL.LU R130, [R1+0x1e20] ;  /* 0x001e200001827983 */ /* 0x000ee80000300800 */
[----:B------:R-:W3:Y:S01]  /*44180*/  LDL.LU R137, [R1+0x1e24] ;  /* 0x001e240001897983 */ /* 0x000ee20000300800 */
[----:B--2---:R-:W-:-:S05]  /*44190*/  IADD3 R7, P3, PT, R7, R3, RZ ;  /* 0x0000000307077210 */ /* 0x004fca0007f7e0ff */
[----:B------:R-:W-:Y:S04]  /*441a0*/  STL [R1+0x1d50], R7 ;  /* 0x001d500701007387 */ /* 0x000fe80000100800 */
[----:B------:R2:W-:Y:S04]  /*441b0*/  STL [R1+0x1d44], R140 ;  /* 0x001d448c01007387 */ /* 0x0005e80000100800 */
[----:B----4-:R-:W4:Y:S01]  /*441c0*/  LDL.LU R136, [R1+0x1e28] ;  /* 0x001e280001887983 */ /* 0x010f220000300800 */
[----:B------:R-:W-:-:S03]  /*441d0*/  IMAD.X R134, R134, 0x1, R2, P3 ;  /* 0x0000000186867824 */ /* 0x000fc600018e0602 */
[----:B------:R-:W4:Y:S01]  /*441e0*/  LDL.LU R135, [R1+0x1e30] ;  /* 0x001e300001877983 */ /* 0x000f220000300800 */
[----:B-1----:R-:W-:-:S03]  /*441f0*/  IMAD.MOV.U32 R129, RZ, RZ, R140 ;  /* 0x000000ffff817224 */ /* 0x002fc600078e008c */
[----:B--2---:R-:W2:Y:S01]  /*44200*/  LDL.LU R140, [R1+0x1e2c] ;  /* 0x001e2c00018c7983 */ /* 0x004ea20000300800 */
[----:B------:R-:W-:Y:S01]  /*44210*/  IMAD.MOV.U32 R128, RZ, RZ, R132 ;  /* 0x000000ffff807224 */ /* 0x000fe200078e0084 */
[----:B------:R-:W-:Y:S01]  /*44220*/  UISETP.GT.AND UP1, UPT, UR12, 0x12, UPT ;  /* 0x000000120c00788c */ /* 0x000fe2000bf24270 */
[----:B---3--:R-:W-:-:S03]  /*44230*/  IADD3 R133, P4, PT, R133, R3, RZ ;  /* 0x0000000385857210 */ /* 0x008fc60007f9e0ff */
[----:B------:R1:W-:Y:S04]  /*44240*/  LDGSTS.E [R6+0x3b00], desc[UR70][R128.64], P2 ;  /* 0x03b0000080067fae */ /* 0x0003e800091a1046 */
[----:B------:R-:W-:Y:S04]  /*44250*/  STL [R1+0x1e18], R133 ;  /* 0x001e188501007387 */ /* 0x000fe80000100800 */
[----:B------:R3:W-:Y:S04]  /*44260*/  STL [R1+0x1d4c], R134 ;  /* 0x001d4c8601007387 */ /* 0x0007e80000100800 */
[----:B------:R-:W2:Y:S01]  /*44270*/  LDL.LU R132, [R1+0x1e38] ;  /* 0x001e380001847983 */ /* 0x000ea20000300800 */
[----:B------:R-:W-:-:S04]  /*44280*/  USEL UR10, URZ, 0x4, !UP1 ;  /* 0x00000004ff0a7887 */ /* 0x000fc8000c800000 */
[----:B------:R-:W-:Y:S01]  /*44290*/  USEL UR10, UR10, URZ, !UP0 ;  /* 0x000000ff0a0a7287 */ /* 0x000fe2000c000000 */
[----:B-1----:R-:W-:Y:S02]  /*442a0*/  IMAD.MOV.U32 R128, RZ, RZ, R7 ;  /* 0x000000ffff807224 */ /* 0x002fe400078e0007 */
[----:B------:R-:W-:Y:S02]  /*442b0*/  IMAD.MOV.U32 R129, RZ, RZ, R134 ;  /* 0x000000ffff817224 */ /* 0x000fe400078e0086 */
[----:B------:R-:W-:Y:S01]  /*442c0*/  IMAD.X R141, R141, 0x1, R2, P4 ;  /* 0x000000018d8d7824 */ /* 0x000fe200020e0602 */
[----:B------:R-:W-:Y:S01]  /*442d0*/  ISETP.NE.U32.AND P1, PT, RZ, UR10, PT ;  /* 0x0000000aff007c0c */ /* 0x000fe2000bf25070 */
[----:B---3--:R-:W3:Y:S04]  /*442e0*/  LDL.LU R134, [R1+0x1e34] ;  /* 0x001e340001867983 */ /* 0x008ee80000300800 */
[----:B------:R1:W-:Y:S02]  /*442f0*/  LDGSTS.E [R6+0x3b80], desc[UR70][R128.64], P2 ;  /* 0x03b8000080067fae */ /* 0x0003e400091a1046 */
[----:B-1----:R-:W-:Y:S01]  /*44300*/  IMAD.MOV.U32 R128, RZ, RZ, R133 ;  /* 0x000000ffff807224 */ /* 0x002fe200078e0085 */
[----:B------:R-:W-:-:S05]  /*44310*/  MOV R129, R141 ;  /* 0x0000008d00817202 */ /* 0x000fca0000000f00 */
[----:B------:R1:W-:Y:S01]  /*44320*/  LDGSTS.E [R6+0x4800], desc[UR70][R128.64], P1 ;  /* 0x0480000080067fae */ /* 0x0003e200089a1046 */
[----:B------:R-:W-:-:S05]  /*44330*/  IADD3 R130, P3, PT, R130, R3, RZ ;  /* 0x0000000382827210 */ /* 0x000fca0007f7e0ff */
[----:B------:R-:W-:Y:S01]  /*44340*/  STL [R1+0x1e20], R130 ;  /* 0x001e208201007387 */ /* 0x000fe20000100800 */
[----:B------:R-:W-:-:S03]  /*44350*/  IMAD.X R138, R138, 0x1, R2, P3 ;  /* 0x000000018a8a7824 */ /* 0x000fc600018e0602 */
[----:B------:R-:W-:Y:S01]  /*44360*/  STL [R1+0x1e14], R141 ;  /* 0x001e148d01007387 */ /* 0x000fe20000100800 */
[----:B-1----:R-:W-:-:S03]  /*44370*/  IMAD.MOV.U32 R129, RZ, RZ, R138 ;  /* 0x000000ffff817224 */ /* 0x002fc600078e008a */
[----:B------:R-:W3:Y:S04]  /*44380*/  LDL.LU R7, [R1+0x1e40] ;  /* 0x001e400001077983 */ /* 0x000ee80000300800 */
[----:B------:R-:W3:Y:S01]  /*44390*/  LDL.LU R133, [R1+0x1e3c] ;  /* 0x001e3c0001857983 */ /* 0x000ee20000300800 */
[-C--:B----4-:R-:W-:Y:S02]  /*443a0*/  IADD3 R136, P2, PT, R136, R3.reuse, RZ ;  /* 0x0000000388887210 */ /* 0x090fe40007f5e0ff */
[----:B------:R-:W-:-:S03]  /*443b0*/  IADD3 R135, P3, PT, R135, R3, RZ ;  /* 0x0000000387877210 */ /* 0x000fc60007f7e0ff */
[----:B------:R-:W-:Y:S01]  /*443c0*/  IMAD.X R137, R137, 0x1, R2, P2 ;  /* 0x0000000189897824 */ /* 0x000fe200010e0602 */
[----:B------:R-:W-:Y:S01]  /*443d0*/  STL [R1+0x1e28], R136 ;  /* 0x001e288801007387 */ /* 0x000fe20000100800 */
[----:B------:R-:W-:-:S03]  /*443e0*/  IMAD.MOV.U32 R128, RZ, RZ, R130 ;  /* 0x000000ffff807224 */ /* 0x000fc600078e0082 */
[----:B------:R1:W-:Y:S01]  /*443f0*/  STL [R1+0x1e1c], R138 ;  /* 0x001e1c8a01007387 */ /* 0x0003e20000100800 */
[----:B--2---:R-:W-:-:S03]  /*44400*/  IMAD.X R140, R140, 0x1, R2, P3 ;  /* 0x000000018c8c7824 */ /* 0x004fc600018e0602 */
[----:B------:R2:W-:Y:S04]  /*44410*/  LDGSTS.E [R6+0x4880], desc[UR70][R128.64], P1 ;  /* 0x0488000080067fae */ /* 0x0005e800089a1046 */
[----:B-1----:R-:W4:Y:S04]  /*44420*/  LDL.LU R138, [R1+0x1e44] ;  /* 0x001e4400018a7983 */ /* 0x002f280000300800 */
[----:B------:R-:W-:Y:S04]  /*44430*/  STL [R1+0x1e30], R135 ;  /* 0x001e308701007387 */ /* 0x000fe80000100800 */
[----:B------:R1:W-:Y:S04]  /*44440*/  STL [R1+0x1e24], R137 ;  /* 0x001e248901007387 */ /* 0x0003e80000100800 */
[----:B------:R-:W4:Y:S01]  /*44450*/  LDL.LU R130, [R1+0x1e48] ;  /* 0x001e480001827983 */ /* 0x000f220000300800 */
[----:B------:R-:W-:Y:S01]  /*44460*/  IADD3 R132, P2, PT, R132, R3, RZ ;  /* 0x0000000384847210 */ /* 0x000fe20007f5e0ff */
[----:B--2---:R-:W-:-:S02]  /*44470*/  IMAD.MOV.U32 R129, RZ, RZ, R137 ;  /* 0x000000ffff817224 */ /* 0x004fc400078e0089 */
[----:B------:R-:W-:Y:S02]  /*44480*/  IMAD.MOV.U32 R128, RZ, RZ, R136 ;  /* 0x000000ffff807224 */ /* 0x000fe400078e0088 */
[----:B------:R-:W-:Y:S04]  /*44490*/  STL [R1+0x1e38], R132 ;  /* 0x001e388401007387 */ /* 0x000fe80000100800 */
[----:B------:R-:W-:Y:S04]  /*444a0*/  STL [R1+0x1e2c], R140 ;  /* 0x001e2c8c01007387 */ /* 0x000fe80000100800 */
[----:B-1----:R-:W2:Y:S04]  /*444b0*/  LDL.LU R137, [R1+0x1e4c] ;  /* 0x001e4c0001897983 */ /* 0x002ea80000300800 */
[----:B------:R-:W2:Y:S01]  /*444c0*/  LDL.LU R136, [R1+0x1e50] ;  /* 0x001e500001887983 */ /* 0x000ea20000300800 */
[----:B---3--:R-:W-:-:S03]  /*444d0*/  IMAD.X R134, R134, 0x1, R2, P2 ;  /* 0x0000000186867824 */ /* 0x008fc600010e0602 */
        /* <DEDUP_REMOVED lines=12> */
[----:B------:R-:W2:Y:S01]  /*445a0*/  LDL.LU R135, [R1+0x1f18] ;  /* 0x001f180001877983 */ /* 0x000ea20000300800 */
[----:B-1----:R-:W-:Y:S02]  /*445b0*/  IMAD.MOV.U32 R129, RZ, RZ, R133 ;  /* 0x000000ffff817224 */ /* 0x002fe400078e0085 */
[----:B------:R-:W-:Y:S01]  /*445c0*/  IMAD.MOV.U32 R128, RZ, RZ, R7 ;  /* 0x000000ffff807224 */ /* 0x000fe200078e0007 */
[----:B------:R-:W-:Y:S01]  /*445d0*/  UISETP.GT.AND UP1, UPT, UR12, 0x16, UPT ;  /* 0x000000160c00788c */ /* 0x000fe2000bf24270 */
[----:B----4-:R-:W-:-:S03]  /*445e0*/  IADD3 R130, P2, PT, R130, R3, RZ ;  /* 0x0000000382827210 */ /* 0x010fc60007f5e0ff */
[----:B------:R1:W-:Y:S04]  /*445f0*/  LDGSTS.E [R6+0x4a80], desc[UR70][R128.64], P1 ;  /* 0x04a8000080067fae */ /* 0x0003e800089a1046 */
[----:B------:R-:W-:Y:S01]  /*44600*/  STL [R1+0x1e48], R130 ;  /* 0x001e488201007387 */ /* 0x000fe20000100800 */
[----:B------:R-:W-:-:S03]  /*44610*/  IMAD.X R138, R138, 0x1, R2, P2 ;  /* 0x000000018a8a7824 */ /* 0x000fc600010e0602 */
[----:B------:R4:W-:Y:S04]  /*44620*/  STL [R1+0x1e3c], R133 ;  /* 0x001e3c8501007387 */ /* 0x0009e80000100800 */
[----:B---3--:R-:W3:Y:S04]  /*44630*/  LDL.LU R134, [R1+0x1f1c] ;  /* 0x001f1c0001867983 */ /* 0x008ee80000300800 */
[----:B------:R-:W3:Y:S01]  /*44640*/  LDL.LU R132, [R1+0x1f20] ;  /* 0x001f200001847983 */ /* 0x000ee20000300800 */
[----:B--2---:R-:W-:-:S03]  /*44650*/  IADD3 R136, P3, PT, R136, R3, RZ ;  /* 0x0000000388887210 */ /* 0x004fc60007f7e0ff */
[----:B------:R-:W2:Y:S04]  /*44660*/  LDL.LU R141, [R1+0x1f24] ;  /* 0x001f2400018d7983 */ /* 0x000ea80000300800 */
[----:B------:R-:W-:Y:S04]  /*44670*/  STL [R1+0x1e50], R136 ;  /* 0x001e508801007387 */ /* 0x000fe80000100800 */
[----:B------:R1:W-:Y:S04]  /*44680*/  STL [R1+0x1e44], R138 ;  /* 0x001e448a01007387 */ /* 0x0003e80000100800 */
[----:B----4-:R-:W4:Y:S04]  /*44690*/  LDL.LU R133, [R1+0x1f28] ;  /* 0x001f280001857983 */ /* 0x010f280000300800 */
[----:B------:R-:W2:Y:S01]  /*446a0*/  LDL.LU R7, [R1+0x1f30] ;  /* 0x001f300001077983 */ /* 0x000ea20000300800 */
[----:B------:R-:W-:Y:S01]  /*446b0*/  USEL UR10, URZ, 0x4, !UP1 ;  /* 0x00000004ff0a7887 */ /* 0x000fe2000c800000 */
[----:B-1----:R-:W-:-:S02]  /*446c0*/  IMAD.MOV.U32 R128, RZ, RZ, R130 ;  /* 0x000000ffff807224 */ /* 0x002fc400078e0082 */
[----:B------:R-:W-:Y:S01]  /*446d0*/  IMAD.MOV.U32 R129, RZ, RZ, R138 ;  /* 0x000000ffff817224 */ /* 0x000fe200078e008a */
[----:B------:R-:W-:Y:S01]  /*446e0*/  USEL UR10, UR10, URZ, !UP0 ;  /* 0x000000ff0a0a7287 */ /* 0x000fe2000c000000 */
[----:B------:R-:W-:Y:S01]  /*446f0*/  IMAD.X R137, R137, 0x1, R2, P3 ;  /* 0x0000000189897824 */ /* 0x000fe200018e0602 */
[----:B------:R-:W2:Y:S04]  /*44700*/  LDL.LU R130, [R1+0x1f2c] ;  /* 0x001f2c0001827983 */ /* 0x000ea80000300800 */
[----:B------:R1:W-:Y:S01]  /*44710*/  LDGSTS.E [R6+0x4b00], desc[UR70][R128.64], P1 ;  /* 0x04b0000080067fae */ /* 0x0003e200089a1046 */
[----:B------:R-:W-:Y:S01]  /*44720*/  ISETP.NE.U32.AND P2, PT, RZ, UR10, PT ;  /* 0x0000000aff007c0c */ /* 0x000fe2000bf45070 */
        /* <DEDUP_REMOVED lines=10> */
[----:B------:R-:W-:-:S05]  /*447d0*/  IMAD.MOV.U32 R129, RZ, RZ, R142 ;  /* 0x000000ffff817224 */ /* 0x000fca00078e008e */
[----:B------:R1:W-:Y:S01]  /*447e0*/  LDGSTS.E [R6+0x5800], desc[UR70][R128.64], P2 ;  /* 0x0580000080067fae */ /* 0x0003e200091a1046 */
[----:B---3--:R-:W-:-:S05]  /*447f0*/  IADD3 R132, P3, PT, R132, R3, RZ ;  /* 0x0000000384847210 */ /* 0x008fca0007f7e0ff */
[----:B------:R-:W-:Y:S01]  /*44800*/  STL [R1+0x1f20], R132 ;  /* 0x001f208401007387 */ /* 0x000fe20000100800 */
[----:B------:R-:W-:-:S03]  /*44810*/  IMAD.X R134, R134, 0x1, R2, P3 ;  /* 0x0000000186867824 */ /* 0x000fc600018e0602 */
[----:B------:R-:W-:Y:S04]  /*44820*/  STL [R1+0x1f14], R142 ;  /* 0x001f148e01007387 */ /* 0x000fe80000100800 */
[----:B------:R-:W3:Y:S01]  /*44830*/  LDL.LU R137, [R1+0x1f3c] ;  /* 0x001f3c0001897983 */ /* 0x000ee20000300800 */
[----:B----4-:R-:W-:-:S03]  /*44840*/  IADD3 R133, P1, PT, R133, R3, RZ ;  /* 0x0000000385857210 */ /* 0x010fc60007f3e0ff */
[----:B------:R-:W4:Y:S01]  /*44850*/  LDL.LU R136, [R1+0x1f40] ;  /* 0x001f400001887983 */ /* 0x000f220000300800 */
[----:B--2---:R-:W-:Y:S01]  /*44860*/  IADD3 R7, P3, PT, R7, R3, RZ ;  /* 0x0000000307077210 */ /* 0x004fe20007f7e0ff */
[----:B------:R-:W-:Y:S02]  /*44870*/  IMAD.X R141, R141, 0x1, R2, P1 ;  /* 0x000000018d8d7824 */ /* 0x000fe400008e0602 */
[----:B------:R-:W-:Y:S01]  /*44880*/  STL [R1+0x1f28], R133 ;  /* 0x001f288501007387 */ /* 0x000fe20000100800 */
[----:B-1----:R-:W-:-:S03]  /*44890*/  IMAD.MOV.U32 R129, RZ, RZ, R134 ;  /* 0x000000ffff817224 */ /* 0x002fc600078e0086 */
[----:B------:R1:W-:Y:S04]  /*448a0*/  STL [R1+0x1f1c], R134 ;  /* 0x001f1c8601007387 */ /* 0x0003e80000100800 */
[----:B------:R-:W2:Y:S04]  /*448b0*/  LDL.LU R135, [R1+0x1f44] ;  /* 0x001f440001877983 */ /* 0x000ea80000300800 */
[----:B------:R-:W-:Y:S04]  /*448c0*/  STL [R1+0x1f30], R7 ;  /* 0x001f300701007387 */ /* 0x000fe80000100800 */
[----:B------:R-:W-:Y:S01]  /*448d0*/  STL [R1+0x1f24], R141 ;  /* 0x001f248d01007387 */ /* 0x000fe20000100800 */
[----:B------:R-:W-:-:S03]  /*448e0*/  IMAD.MOV.U32 R128, RZ, RZ, R132 ;  /* 0x000000ffff807224 */ /* 0x000fc600078e0084 */
        /* <DEDUP_REMOVED lines=11> */
[----:B------:R-:W-:Y:S01]  /*449a0*/  IMAD.X R140, R140, 0x1, R2, P1 ;  /* 0x000000018c8c7824 */ /* 0x000fe200008e0602 */
[----:B------:R-:W-:Y:S04]  /*449b0*/  STL [R1+0x1f38], R138 ;  /* 0x001f388a01007387 */ /* 0x000fe80000100800 */
[----:B------:R1:W-:Y:S04]  /*449c0*/  STL [R1+0x1f2c], R130 ;  /* 0x001f2c8201007387 */ /* 0x0003e80000100800 */
[----:B------:R-:W2:Y:S01]  /*449d0*/  LDL.LU R133, [R1+0x1f4c] ;  /* 0x001f4c0001857983 */ /* 0x000ea20000300800 */
[----:B----4-:R-:W-:-:S05]  /*449e0*/  IADD3 R136, P3, PT, R136, R3, RZ ;  /* 0x0000000388887210 */ /* 0x010fca0007f7e0ff */
[----:B------:R-:W-:Y:S04]  /*449f0*/  STL [R1+0x1f40], R136 ;  /* 0x001f408801007387 */ /* 0x000fe80000100800 */
[----:B------:R4:W-:Y:S01]  /*44a00*/  STL [R1+0x1f34], R140 ;  /* 0x001f348c01007387 */ /* 0x0009e20000100800 */
[----:B---3--:R-:W-:-:S03]  /*44a10*/  IMAD.X R137, R137, 0x1, R2, P3 ;  /* 0x0000000189897824 */ /* 0x008fc600018e0602 */
[----:B-1----:R-:W3:Y:S04]  /*44a20*/  LDL.LU R130, [R1+0x2014] ;  /* 0x0020140001827983 */ /* 0x002ee80000300800 */
[----:B------:R-:W3:Y:S01]  /*44a30*/  LDL.LU R7, [R1+0x2018] ;  /* 0x0020180001077983 */ /* 0x000ee20000300800 */
[-C--:B--2---:R-:W-:Y:S02]  /*44a40*/  IADD3 R134, P1, PT, R134, R3.reuse, RZ ;  /* 0x0000000386867210 */ /* 0x084fe40007f3e0ff */
[----:B------:R-:W-:-:S03]  /*44a50*/  IADD3 R132, P3, PT, R132, R3, RZ ;  /* 0x0000000384847210 */ /* 0x000fc60007f7e0ff */
[----:B------:R-:W-:Y:S01]  /*44a60*/  STL [R1+0x1f48], R134 ;  /* 0x001f488601007387 */ /* 0x000fe20000100800 */
[----:B------:R-:W-:-:S03]  /*44a70*/  IMAD.X R135, R135, 0x1, R2, P1 ;  /* 0x0000000187877824 */ /* 0x000fc600008e0602 */
[----:B------:R1:W-:Y:S04]  /*44a80*/  STL [R1+0x1f3c], R137 ;  /* 0x001f3c8901007387 */ /* 0x0003e80000100800 */
[----:B------:R-:W2:Y:S04]  /*44a90*/  LDL.LU R143, [R1+0x2020] ;  /* 0x00202000018f7983 */ /* 0x000ea80000300800 */
[----:B------:R-:W2:Y:S04]  /*44aa0*/  LDL.LU R144, [R1+0x201c] ;  /* 0x00201c0001907983 */ /* 0x000ea80000300800 */
[----:B------:R-:W-:Y:S04]  /*44ab0*/  STL [R1+0x1f50], R132 ;  /* 0x001f508401007387 */ /* 0x000fe80000100800 */
[----:B------:R1:W-:Y:S04]  /*44ac0*/  STL [R1+0x1f44], R135 ;  /* 0x001f448701007387 */ /* 0x0003e80000100800 */
[----:B------:R-:W2:Y:S04]  /*44ad0*/  LDL.LU R142, [R1+0x2024] ;  /* 0x00202400018e7983 */ /* 0x000ea80000300800 */
[----:B------:R-:W2:Y:S01]  /*44ae0*/  LDL.LU R141, [R1+0x2028] ;  /* 0x00202800018d7983 */ /* 0x000ea20000300800 */
[----:B------:R-:W-:-:S02]  /*44af0*/  IMAD.MOV.U32 R128, RZ, RZ, R138 ;  /* 0x000000ffff807224 */ /* 0x000fc400078e008a */
[----:B------:R-:W-:Y:S02]  /*44b00*/  IMAD.MOV.U32 R129, RZ, RZ, R140 ;  /* 0x000000ffff817224 */ /* 0x000fe400078e008c */
[----:B----4-:R-:W4:Y:S04]  /*44b10*/  LDL.LU R140, [R1+0x202c] ;  /* 0x00202c00018c7983 */ /* 0x010f280000300800 */
[----:B------:R1:W-:Y:S02]  /*44b20*/  LDGSTS.E [R6+0x5a00], desc[UR70][R128.64], P2 ;  /* 0x05a0000080067fae */ /* 0x0003e400091a1046 */
[----:B-1----:R-:W-:Y:S02]  /*44b30*/  IMAD.MOV.U32 R128, RZ, RZ, R136 ;  /* 0x000000ffff807224 */ /* 0x002fe400078e0088 */
[----:B------:R-:W-:-:S05]  /*44b40*/  IMAD.MOV.U32 R129, RZ, RZ, R137 ;  /* 0x000000ffff817224 */ /* 0x000fca00078e0089 */
[----:B------:R1:W-:Y:S02]  /*44b50*/  LDGSTS.E [R6+0x5a80], desc[UR70][R128.64], P2 ;  /* 0x05a8000080067fae */ /* 0x0003e400091a1046 */
[----:B-1----:R-:W-:Y:S02]  /*44b60*/  IMAD.MOV.U32 R128, RZ, RZ, R134 ;  /* 0x000000ffff807224 */ /* 0x002fe400078e0086 */
[----:B------:R-:W-:-:S05]  /*44b70*/  IMAD.MOV.U32 R129, RZ, RZ, R135 ;  /* 0x000000ffff817224 */ /* 0x000fca00078e0087 */
[----:B------:R1:W-:Y:S02]  /*44b80*/  LDGSTS.E [R6+0x5b00], desc[UR70][R128.64], P2 ;  /* 0x05b0000080067fae */ /* 0x0003e400091a1046 */
[----:B-1----:R-:W-:Y:S02]  /*44b90*/  IMAD.MOV.U32 R128, RZ, RZ, R132 ;  /* 0x000000ffff807224 */ /* 0x002fe400078e0084 */
[----:B------:R-:W-:-:S04]  /*44ba0*/  IMAD.X R133, R133, 0x1, R2, P3 ;  /* 0x0000000185857824 */ /* 0x000fc800018e0602 */
[----:B------:R-:W-:-:S05]  /*44bb0*/  IMAD.MOV.U32 R129, RZ, RZ, R133 ;  /* 0x000000ffff817224 */ /* 0x000fca00078e0085 */
[----:B------:R1:W-:Y:S01]  /*44bc0*/  LDGSTS.E [R6+0x5b80], desc[UR70][R128.64], P2 ;  /* 0x05b8000080067fae */ /* 0x0003e200091a1046 */
[----:B---3--:R-:W-:-:S05]  /*44bd0*/  IADD3 R7, P4, PT, R7, R3, RZ ;  /* 0x0000000307077210 */ /* 0x008fca0007f9e0ff */
[----:B------:R-:W-:Y:S01]  /*44be0*/  STL [R1+0x2018], R7 ;  /* 0x0020180701007387 */ /* 0x000fe20000100800 */
[----:B------:R-:W-:-:S03]  /*44bf0*/  IMAD.X R130, R130, 0x1, R2, P4 ;  /* 0x0000000182827824 */ /* 0x000fc600020e0602 */
[----:B------:R3:W-:Y:S04]  /*44c00*/  STL [R1+0x1f4c], R133 ;  /* 0x001f4c8501007387 */ /* 0x0007e80000100800 */
[----:B------:R-:W4:Y:S04]  /*44c10*/  LDL.LU R138, [R1+0x2030] ;  /* 0x00203000018a7983 */ /* 0x000f280000300800 */
[----:B------:R-:W4:Y:S01]  /*44c20*/  LDL.LU R137, [R1+0x2034] ;  /* 0x0020340001897983 */ /* 0x000f220000300800 */
[----:B--2---:R-:W-:-:S03]  /*44c30*/  IADD3 R143, P3, PT, R143, R3, RZ ;  /* 0x000000038f8f7210 */ /* 0x004fc60007f7e0ff */
[----:B------:R-:W2:Y:S04]  /*44c40*/  LDL.LU R136, [R1+0x2038] ;  /* 0x0020380001887983 */ /* 0x000ea80000300800 */
[----:B------:R-:W-:Y:S01]  /*44c50*/  STL [R1+0x2020], R143 ;  /* 0x0020208f01007387 */ /* 0x000fe20000100800 */
[----:B------:R-:W-:-:S03]  /*44c60*/  IMAD.X R144, R144, 0x1, R2, P3 ;  /* 0x0000000190907824 */ /* 0x000fc600018e0602 */
[----:B------:R1:W-:Y:S04]  /*44c70*/  STL [R1+0x2014], R130 ;  /* 0x0020148201007387 */ /* 0x0003e80000100800 */
[----:B------:R-:W2:Y:S04]  /*44c80*/  LDL.LU R135, [R1+0x203c] ;  /* 0x00203c0001877983 */ /* 0x000ea80000300800 */
[----:B------:R-:W2:Y:S01]  /*44c90*/  LDL.LU R134, [R1+0x2040] ;  /* 0x0020400001867983 */ /* 0x000ea20000300800 */
[----:B------:R-:W-:-:S03]  /*44ca0*/  IADD3 R141, P2, PT, R141, R3, RZ ;  /* 0x000000038d8d7210 */ /* 0x000fc60007f5e0ff */
[----:B---3--:R-:W3:Y:S04]  /*44cb0*/  LDL.LU R133, [R1+0x2044] ;  /* 0x0020440001857983 */ /* 0x008ee80000300800 */
[----:B------:R-:W-:Y:S01]  /*44cc0*/  STL [R1+0x2028], R141 ;  /* 0x0020288d01007387 */ /* 0x000fe20000100800 */
[----:B-1----:R-:W-:-:S03]  /*44cd0*/  IMAD.MOV.U32 R129, RZ, RZ, R130 ;  /* 0x000000ffff817224 */ /* 0x002fc600078e0082 */
[----:B------:R1:W-:Y:S01]  /*44ce0*/  STL [R1+0x201c], R144 ;  /* 0x00201c9001007387 */ /* 0x0003e20000100800 */
[----:B------:R-:W-:-:S03]  /*44cf0*/  IMAD.MOV.U32 R128, RZ, RZ, R7 ;  /* 0x000000ffff807224 */ /* 0x000fc600078e0007 */
[----:B------:R-:W3:Y:S04]  /*44d00*/  LDL.LU R132, [R1+0x2048] ;  /* 0x0020480001847983 */ /* 0x000ee80000300800 */
[----:B------:R-:W3:Y:S04]  /*44d10*/  LDL.LU R130, [R1+0x204c] ;  /* 0x00204c0001827983 */ /* 0x000ee80000300800 */
[----:B------:R-:W3:Y:S01]  /*44d20*/  LDL.LU R7, [R1+0x2050] ;  /* 0x0020500001077983 */ /* 0x000ee20000300800 */
[----:B------:R-:W-:-:S04]  /*44d30*/  UISETP.GT.AND UP1, UPT, UR12, 0x1a, UPT ;  /* 0x0000001a0c00788c */ /* 0x000fc8000bf24270 */
[----:B------:R-:W-:-:S04]  /*44d40*/  USEL UR10, URZ, 0x4, !UP1 ;  /* 0x00000004ff0a7887 */ /* 0x000fc8000c800000 */
[----:B------:R-:W-:-:S06]  /*44d50*/  USEL UR10, UR10, URZ, !UP0 ;  /* 0x000000ff0a0a7287 */ /* 0x000fcc000c000000 */
[----:B------:R-:W-:Y:S01]  /*44d60*/  ISETP.NE.U32.AND P1, PT, RZ, UR10, PT ;  /* 0x0000000aff007c0c */ /* 0x000fe2000bf25070 */
[----:B------:R-:W-:-:S12]  /*44d70*/  IMAD.X R142, R142, 0x1, R2, P2 ;  /* 0x000000018e8e7824 */ /* 0x000fd800010e0602 */
        /* <DEDUP_REMOVED lines=8> */
[----:B------:R-:W-:Y:S01]  /*44e00*/  IMAD.X R140, R140, 0x1, R2, P3 ;  /* 0x000000018c8c7824 */ /* 0x000fe200018e0602 */
[----:B------:R-:W-:Y:S01]  /*44e10*/  STL [R1+0x2030], R138 ;  /* 0x0020308a01007387 */ /* 0x000fe20000100800 */
[----:B--2---:R-:W-:-:S03]  /*44e20*/  IADD3 R136, P2, PT, R136, R3, RZ ;  /* 0x0000000388887210 */ /* 0x004fc60007f5e0ff */
[----:B------:R-:W-:Y:S01]  /*44e30*/  STL [R1+0x2024], R142 ;  /* 0x0020248e01007387 */ /* 0x000fe20000100800 */
[----:B-1----:R-:W-:-:S03]  /*44e40*/  IMAD.MOV.U32 R128, RZ, RZ, R138 ;  /* 0x000000ffff807224 */ /* 0x002fc600078e008a */
[----:B------:R-:W-:Y:S01]  /*44e50*/  STL [R1+0x2038], R136 ;  /* 0x0020388801007387 */ /* 0x000fe20000100800 */
[----:B------:R-:W-:-:S03]  /*44e60*/  IMAD.MOV.U32 R129, RZ, RZ, R140 ;  /* 0x000000ffff817224 */ /* 0x000fc600078e008c */
[----:B------:R-:W-:Y:S01]  /*44e70*/  STL [R1+0x202c], R140 ;  /* 0x00202c8c01007387 */ /* 0x000fe20000100800 */
[----:B------:R-:W-:-:S03]  /*44e80*/  IMAD.X R137, R137, 0x1, R2, P2 ;  /* 0x0000000189897824 */ /* 0x000fc600010e0602 */
[----:B------:R-:W2:Y:S01]  /*44e90*/  LDL.LU R144, [R1+0x1a58] ;  /* 0x001a580001907983 */ /* 0x000ea20000300800 */
[----:B------:R-:W-:-:S03]  /*44ea0*/  IADD3 R134, P3, PT, R134, R3, RZ ;  /* 0x0000000386867210 */ /* 0x000fc60007f7e0ff */
[----:B------:R1:W-:Y:S02]  /*44eb0*/  LDGSTS.E [R6+0x6980], desc[UR70][R128.64], P1 ;  /* 0x0698000080067fae */ /* 0x0003e400089a1046 */
[----:B------:R-:W-:Y:S02]  /*44ec0*/  IMAD.X R135, R135, 0x1, R2, P3 ;  /* 0x0000000187877824 */ /* 0x000fe400018e0602 */
[----:B------:R-:W-:Y:S04]  /*44ed0*/  STL [R1+0x2040], R134 ;  /* 0x0020408601007387 */ /* 0x000fe80000100800 */
[----:B------:R-:W-:Y:S01]  /*44ee0*/  STL [R1+0x2034], R137 ;  /* 0x0020348901007387 */ /* 0x000fe20000100800 */
[----:B---3--:R-:W-:Y:S01]  /*44ef0*/  IADD3 R132, P2, PT, R132, R3, RZ ;  /* 0x0000000384847210 */ /* 0x008fe20007f5e0ff */
[----:B-1----:R-:W-:-:S02]  /*44f00*/  IMAD.MOV.U32 R128, RZ, RZ, R136 ;  /* 0x000000ffff807224 */ /* 0x002fc400078e0088 */
[----:B------:R-:W-:Y:S02]  /*44f10*/  IMAD.MOV.U32 R129, RZ, RZ, R137 ;  /* 0x000000ffff817224 */ /* 0x000fe400078e0089 */
[----:B------:R-:W-:Y:S01]  /*44f20*/  IMAD.X R133, R133, 0x1, R2, P2 ;  /* 0x0000000185857824 */ /* 0x000fe200010e0602 */
[----:B------:R-:W-:Y:S01]  /*44f30*/  IADD3 R7, P3, PT, R7, R3, RZ ;  /* 0x0000000307077210 */ /* 0x000fe20007f7e0ff */
[----:B------:R-:W-:Y:S04]  /*44f40*/  STL [R1+0x2048], R132 ;  /* 0x0020488401007387 */ /* 0x000fe80000100800 */
[----:B------:R1:W-:Y:S04]  /*44f50*/  STL [R1+0x203c], R135 ;  /* 0x00203c8701007387 */ /* 0x0003e80000100800 */
[----:B------:R3:W-:Y:S04]  /*44f60*/  LDGSTS.E [R6+0x6a00], desc[UR70][R128.64], P1 ;  /* 0x06a0000080067fae */ /* 0x0007e800089a1046 */
[----:B------:R-:W-:Y:S04]  /*44f70*/  STL [R1+0x2050], R7 ;  /* 0x0020500701007387 */ /* 0x000fe80000100800 */
[----:B------:R-:W-:Y:S01]  /*44f80*/  STL [R1+0x2044], R133 ;  /* 0x0020448501007387 */ /* 0x000fe20000100800 */
[----:B---3--:R-:W-:-:S03]  /*44f90*/  IMAD.MOV.U32 R129, RZ, RZ, R135 ;  /* 0x000000ffff817224 */ /* 0x008fc600078e0087 */
[----:B-1----:R-:W3:Y:S04]  /*44fa0*/  LDL.LU R135, [R1+0x1a60] ;  /* 0x001a600001877983 */ /* 0x002ee80000300800 */
[----:B------:R-:W4:Y:S01]  /*44fb0*/  LDL.LU R145, [R1+0x1a54] ;  /* 0x001a540001917983 */ /* 0x000f220000300800 */
[----:B------:R-:W-:Y:S01]  /*44fc0*/  IMAD.X R130, R130, 0x1, R2, P3 ;  /* 0x0000000182827824 */ /* 0x000fe200018e0602 */
[----:B------:R-:W-:Y:S01]  /*44fd0*/  UISETP.GT.AND UP1, UPT, UR12, 0x1e, UPT ;  /* 0x0000001e0c00788c */ /* 0x000fe2000bf24270 */
[----:B------:R-:W-:-:S03]  /*44fe0*/  IMAD.MOV.U32 R128, RZ, RZ, R134 ;  /* 0x000000ffff807224 */ /* 0x000fc600078e0086 */
[----:B------:R-:W-:Y:S01]  /*44ff0*/  STL [R1+0x204c], R130 ;  /* 0x00204c8201007387 */ /* 0x000fe20000100800 */
[----:B------:R-:W-:-:S03]  /*45000*/  USEL UR10, URZ, 0x4, !UP1 ;  /* 0x00000004ff0a7887 */ /* 0x000fc6000c800000 */
[----:B------:R-:W4:Y:S04]  /*45010*/  LDL.LU R143, [R1+0x1a5c] ;  /* 0x001a5c00018f7983 */ /* 0x000f280000300800 */
[----:B------:R1:W-:Y:S01]  /*45020*/  LDGSTS.E [R6+0x6a80], desc[UR70][R128.64], P1 ;  /* 0x06a8000080067fae */ /* 0x0003e200089a1046 */
[----:B------:R-:W-:Y:S01]  /*45030*/  USEL UR10, UR10, URZ, !UP0 ;  /* 0x000000ff0a0a7287 */ /* 0x000fe2000c000000 */
[----:B------:R-:W-:Y:S02]  /*45040*/  IMAD.MOV.U32 R146, RZ, RZ, R184 ;  /* 0x000000ffff927224 */ /* 0x000fe400078e00b8 */
[----:B------:R-:W-:Y:S02]  /*45050*/  IMAD.MOV.U32 R147, RZ, RZ, R173 ;  /* 0x000000ffff937224 */ /* 0x000fe400078e00ad */
[----:B-1----:R-:W-:-:S02]  /*45060*/  IMAD.MOV.U32 R128, RZ, RZ, R132 ;  /* 0x000000ffff807224 */ /* 0x002fc400078e0084 */
[----:B------:R-:W-:-:S05]  /*45070*/  IMAD.MOV.U32 R129, RZ, RZ, R133 ;  /* 0x000000ffff817224 */ /* 0x000fca00078e0085 */
[----:B------:R1:W-:Y:S01]  /*45080*/  LDGSTS.E [R6+0x6b00], desc[UR70][R128.64], P1 ;  /* 0x06b0000080067fae */ /* 0x0003e200089a1046 */
[----:B------:R-:W-:Y:S02]  /*45090*/  IMAD.MOV.U32 R184, RZ, RZ, R146 ;  /* 0x000000ffffb87224 */ /* 0x000fe400078e0092 */
[----:B------:R-:W-:Y:S02]  /*450a0*/  IMAD.MOV.U32 R156, RZ, RZ, R189 ;  /* 0x000000ffff9c7224 */ /* 0x000fe400078e00bd */
[----:B-1----:R-:W-:Y:S02]  /*450b0*/  IMAD.MOV.U32 R128, RZ, RZ, R7 ;  /* 0x000000ffff807224 */ /* 0x002fe400078e0007 */
[----:B------:R-:W-:-:S05]  /*450c0*/  IMAD.MOV.U32 R129, RZ, RZ, R130 ;  /* 0x000000ffff817224 */ /* 0x000fca00078e0082 */
[----:B------:R1:W-:Y:S01]  /*450d0*/  LDGSTS.E [R6+0x6b80], desc[UR70][R128.64], P1 ;  /* 0x06b8000080067fae */ /* 0x0003e200089a1046 */
[----:B------:R-:W-:Y:S02]  /*450e0*/  IMAD.MOV.U32 R157, RZ, RZ, R176 ;  /* 0x000000ffff9d7224 */ /* 0x000fe400078e00b0 */
[----:B------:R-:W-:Y:S02]  /*450f0*/  IMAD.MOV.U32 R154, RZ, RZ, R192 ;  /* 0x000000ffff9a7224 */ /* 0x000fe400078e00c0 */
[----:B------:R-:W-:Y:S02]  /*45100*/  IMAD.MOV.U32 R155, RZ, RZ, R177 ;  /* 0x000000ffff9b7224 */ /* 0x000fe400078e00b1 */
[----:B------:R-:W-:Y:S02]  /*45110*/  IMAD.MOV.U32 R152, RZ, RZ, R193 ;  /* 0x000000ffff987224 */ /* 0x000fe400078e00c1 */
[----:B-1----:R-:W-:Y:S02]  /*45120*/  IMAD.MOV.U32 R128, RZ, RZ, R185 ;  /* 0x000000ffff807224 */ /* 0x002fe400078e00b9 */
[----:B------:R-:W-:-:S02]  /*45130*/  IMAD.MOV.U32 R129, RZ, RZ, R174 ;  /* 0x000000ffff817224 */ /* 0x000fc400078e00ae */
[----:B------:R-:W-:Y:S02]  /*45140*/  IMAD.MOV.U32 R185, RZ, RZ, R147 ;  /* 0x000000ffffb97224 */ /* 0x000fe400078e0093 */
[----:B------:R-:W-:Y:S01]  /*45150*/  IMAD.MOV.U32 R153, RZ, RZ, R178 ;  /* 0x000000ffff997224 */ /* 0x000fe200078e00b2 */
[----:B------:R-:W-:Y:S01]  /*45160*/  MOV R148, R195 ;  /* 0x000000c300947202 */ /* 0x000fe20000000f00 */
[----:B------:R-:W-:Y:S02]  /*45170*/  IMAD.MOV.U32 R150, RZ, RZ, R194 ;  /* 0x000000ffff967224 */ /* 0x000fe400078e00c2 */
[----:B------:R-:W-:Y:S02]  /*45180*/  IMAD.MOV.U32 R151, RZ, RZ, R179 ;  /* 0x000000ffff977224 */ /* 0x000fe400078e00b3 */
[----:B------:R-:W-:Y:S01]  /*45190*/  IMAD.MOV.U32 R149, RZ, RZ, R180 ;  /* 0x000000ffff957224 */ /* 0x000fe200078e00b4 */
[----:B--2---:R-:W-:-:S05]  /*451a0*/  IADD3 R144, P2, PT, R144, R3, RZ ;  /* 0x0000000390907210 */ /* 0x004fca0007f5e0ff */
[----:B------:R-:W-:Y:S04]  /*451b0*/  STL [R1+0x1a58], R144 ;  /* 0x001a589001007387 */ /* 0x000fe80000100800 */
[----:B------:R-:W2:Y:S04]  /*451c0*/  LDL.LU R142, [R1+0x1a64] ;  /* 0x001a6400018e7983 */ /* 0x000ea80000300800 */
[----:B------:R-:W2:Y:S04]  /*451d0*/  LDL.LU R141, [R1+0x1a68] ;  /* 0x001a6800018d7983 */ /* 0x000ea80000300800 */
[----:B------:R-:W2:Y:S04]  /*451e0*/  LDL.LU R140, [R1+0x1a6c] ;  /* 0x001a6c00018c7983 */ /* 0x000ea80000300800 */
[----:B------:R-:W2:Y:S04]  /*451f0*/  LDL.LU R134, [R1+0x1a70] ;  /* 0x001a700001867983 */ /* 0x000ea80000300800 */
[----:B------:R-:W2:Y:S04]  /*45200*/  LDL.LU R137, [R1+0x1a78] ;  /* 0x001a780001897983 */ /* 0x000ea80000300800 */
[----:B------:R-:W2:Y:S01]  /*45210*/  LDL.LU R132, [R1+0x1a80] ;  /* 0x001a800001847983 */ /* 0x000ea20000300800 */
[----:B---3--:R-:W-:Y:S01]  /*45220*/  IADD3 R135, P3, PT, R135, R3, RZ ;  /* 0x0000000387877210 */ /* 0x008fe20007f7e0ff */
[----:B----4-:R-:W-:Y:S01]  /*45230*/  IMAD.X R145, R145, 0x1, R2, P2 ;  /* 0x0000000191917824 */ /* 0x010fe200010e0602 */
[----:B------:R-:W-:-:S03]  /*45240*/  ISETP.NE.U32.AND P2, PT, RZ, UR10, PT ;  /* 0x0000000aff007c0c */ /* 0x000fc6000bf45070 */
[----:B------:R-:W-:Y:S04]  /*45250*/  STL [R1+0x1a60], R135 ;  /* 0x001a608701007387 */ /* 0x000fe80000100800 */
[----:B------:R-:W-:Y:S04]  /*45260*/  STL [R1+0x1a54], R145 ;  /* 0x001a549101007387 */ /* 0x000fe80000100800 */
[----:B------:R1:W-:Y:S04]  /*45270*/  STL.64 [R1+0x18f0], R146 ;  /* 0x0018f09201007387 */ /* 0x0003e80000100a00 */
[----:B------:R3:W-:Y:S04]  /*45280*/  STL.64 [R1+0x18e8], R128 ;  /* 0x0018e88001007387 */ /* 0x0007e80000100a00 */
[----:B------:R-:W-:Y:S01]  /*45290*/  LDGSTS.E [R6+0x7800], desc[UR70][R184.64], P2 ;  /* 0x07800000b8067fae */ /* 0x000fe200091a1046 */
[----:B-1----:R-:W-:-:S03]  /*452a0*/  IMAD.MOV.U32 R146, RZ, RZ, R188 ;  /* 0x000000ffff927224 */ /* 0x002fc600078e00bc */
[----:B------:R3:W-:Y:S01]  /*452b0*/  LDGSTS.E [R6+0x7880], desc[UR70][R128.64], P2 ;  /* 0x0788000080067fae */ /* 0x0007e200091a1046 */
[----:B------:R-:W-:-:S05]  /*452c0*/  IMAD.MOV.U32 R147, RZ, RZ, R175 ;  /* 0x000000ffff937224 */ /* 0x000fca00078e00af */
[----:B------:R1:W-:Y:S04]  /*452d0*/  STL.64 [R1+0x18e0], R146 ;  /* 0x0018e09201007387 */ /* 0x0003e80000100a00 */
[----:B------:R-:W-:Y:S04]  /*452e0*/  STL.64 [R1+0x18d8], R156 ;  /* 0x0018d89c01007387 */ /* 0x000fe80000100a00 */
[----:B------:R-:W-:Y:S04]  /*452f0*/  STL.64 [R1+0x18d0], R154 ;  /* 0x0018d09a01007387 */ /* 0x000fe80000100a00 */
[----:B------:R-:W-:Y:S04]  /*45300*/  STL.64 [R1+0x18c8], R152 ;  /* 0x0018c89801007387 */ /* 0x000fe80000100a00 */
[----:B------:R-:W-:Y:S04]  /*45310*/  STL.64 [R1+0x18c0], R150 ;  /* 0x0018c09601007387 */ /* 0x000fe80000100a00 */
[----:B------:R-:W-:Y:S04]  /*45320*/  STL.64 [R1+0x18b8], R148 ;  /* 0x0018b89401007387 */ /* 0x000fe80000100a00 */
[----:B------:R-:W-:Y:S01]  /*45330*/  LDGSTS.E [R6+0x7900], desc[UR70][R146.64], P2 ;  /* 0x0790000092067fae */ /* 0x000fe200091a1046 */
[----:B---3--:R-:W-:Y:S01]  /*45340*/  IMAD.MOV.U32 R129, RZ, RZ, R145 ;  /* 0x000000ffff817224 */ /* 0x008fe200078e0091 */
[----:B------:R-:W-:Y:S01]  /*45350*/  UISETP.GT.AND UP1, UPT, UR12, 0x3, UPT ;  /* 0x000000030c00788c */ /* 0x000fe2000bf24270 */
[----:B------:R-:W-:Y:S01]  /*45360*/  IMAD.SHL.U32 R182, R183, 0x4, RZ ;  /* 0x00000004b7b67824 */ /* 0x000fe200078e00ff */
[----:B------:R-:W-:Y:S04]  /*45370*/  LDGSTS.E [R6+0x7980], desc[UR70][R156.64], P2 ;  /* 0x079800009c067fae */ /* 0x000fe800091a1046 */
[----:B-1----:R-:W3:Y:S04]  /*45380*/  LDL.LU R146, [R1+0x1a74] ;  /* 0x001a740001927983 */ /* 0x002ee80000300800 */
[----:B------:R-:W4:Y:S04]  /*45390*/  LDL.LU R138, [R1+0x1a88] ;  /* 0x001a8800018a7983 */ /* 0x000f280000300800 */
[----:B------:R-:W4:Y:S04]  /*453a0*/  LDL.LU R136, [R1+0x1a7c] ;  /* 0x001a7c0001887983 */ /* 0x000f280000300800 */
[----:B------:R-:W4:Y:S04]  /*453b0*/  LDL.LU R133, [R1+0x1a90] ;  /* 0x001a900001857983 */ /* 0x000f280000300800 */
[----:B------:R-:W4:Y:S01]  /*453c0*/  LDL.LU R145, [R1+0x1a84] ;  /* 0x001a840001917983 */ /* 0x000f220000300800 */
        /* <DEDUP_REMOVED lines=8> */
[----:B------:R-:W-:Y:S01]  /*45450*/  LDGSTS.E [R6+0x7b80], desc[UR70][R148.64], P2 ;  /* 0x07b8000094067fae */ /* 0x000fe200091a1046 */
[----:B------:R-:W-:Y:S02]  /*45460*/  IMAD.MOV.U32 R128, RZ, RZ, R144 ;  /* 0x000000ffff807224 */ /* 0x000fe400078e0090 */
[----:B------:R-:W-:-:S05]  /*45470*/  IMAD.X R143, R143, 0x1, R2, P3 ;  /* 0x000000018f8f7824 */ /* 0x000fca00018e0602 */
[----:B------:R1:W-:Y:S02]  /*45480*/  LDGSTS.E [R7+0xc00], desc[UR70][R128.64], P1 ;  /* 0x00c0000080077fae */ /* 0x0003e400089a1046 */
[----:B-1----:R-:W-:Y:S02]  /*45490*/  IMAD.MOV.U32 R128, RZ, RZ, R135 ;  /* 0x000000ffff807224 */ /* 0x002fe400078e0087 */
[----:B------:R-:W-:-:S05]  /*454a0*/  IMAD.MOV.U32 R129, RZ, RZ, R143 ;  /* 0x000000ffff817224 */ /* 0x000fca00078e008f */
[----:B------:R1:W-:Y:S01]  /*454b0*/  LDGSTS.E [R7+0xc80], desc[UR70][R128.64], P1 ;  /* 0x00c8000080077fae */ /* 0x0003e200089a1046 */
[----:B--2---:R-:W-:-:S05]  /*454c0*/  IADD3 R141, P2, PT, R141, R3, RZ ;  /* 0x000000038d8d7210 */ /* 0x004fca0007f5e0ff */
[----:B------:R-:W-:Y:S01]  /*454d0*/  IMAD.X R142, R142, 0x1, R2, P2 ;  /* 0x000000018e8e7824 */ /* 0x000fe200010e0602 */
[----:B------:R-:W-:Y:S01]  /*454e0*/  STL [R1+0x1a68], R141 ;  /* 0x001a688d01007387 */ /* 0x000fe20000100800 */
[----:B------:R-:W-:-:S03]  /*454f0*/  IADD3 R134, P3, PT, R134, R3, RZ ;  /* 0x0000000386867210 */ /* 0x000fc60007f7e0ff */
[----:B------:R2:W-:Y:S01]  /*45500*/  STL [R1+0x1a5c], R143 ;  /* 0x001a5c8f01007387 */ /* 0x0005e20000100800 */
[----:B------:R-:W-:-:S03]  /*45510*/  IADD3 R137, P2, PT, R137, R3, RZ ;  /* 0x0000000389897210 */ /* 0x000fc60007f5e0ff */
[----:B------:R-:W4:Y:S01]  /*45520*/  LDL.LU R135, [R1+0x1a8c] ;  /* 0x001a8c0001877983 */ /* 0x000f220000300800 */
[----:B------:R-:W-:-:S03]  /*45530*/  IMAD.X R140, R140, 0x1, R2, P3 ;  /* 0x000000018c8c7824 */ /* 0x000fc600018e0602 */
[----:B------:R-:W-:Y:S04]  /*45540*/  STL [R1+0x1a70], R134 ;  /* 0x001a708601007387 */ /* 0x000fe80000100800 */
[----:B------:R-:W-:Y:S04]  /*45550*/  STL [R1+0x1a64], R142 ;  /* 0x001a648e01007387 */ /* 0x000fe80000100800 */
[----:B--2---:R-:W2:Y:S04]  /*45560*/  LDL.LU R143, [R1+0x1b58] ;  /* 0x001b5800018f7983 */ /* 0x004ea80000300800 */
[----:B------:R-:W2:Y:S04]  /*45570*/  LDL.LU R6, [R1+0x1b60] ;  /* 0x001b600001067983 */ /* 0x000ea80000300800 */
[----:B------:R-:W-:Y:S04]  /*45580*/  STL [R1+0x1a78], R137 ;  /* 0x001a788901007387 */ /* 0x000fe80000100800 */
[----:B------:R3:W-:Y:S04]  /*45590*/  STL [R1+0x1a6c], R140 ;  /* 0x001a6c8c01007387 */ /* 0x0007e80000100800 */
[----:B------:R-:W2:Y:S01]  /*455a0*/  LDL.LU R144, [R1+0x1b54] ;  /* 0x001b540001907983 */ /* 0x000ea20000300800 */
[----:B-1----:R-:W-:-:S02]  /*455b0*/  IMAD.MOV.U32 R128, RZ, RZ, R141 ;  /* 0x000000ffff807224 */ /* 0x002fc400078e008d */
[----:B------:R-:W-:Y:S01]  /*455c0*/  IMAD.MOV.U32 R129, RZ, RZ, R142 ;  /* 0x000000ffff817224 */ /* 0x000fe200078e008e */
[----:B------:R-:W-:Y:S01]  /*455d0*/  IADD3 R132, P3, PT, R132, R3, RZ ;  /* 0x0000000384847210 */ /* 0x000fe20007f7e0ff */
[----:B------:R-:W2:Y:S04]  /*455e0*/  LDL.LU R141, [R1+0x1b68] ;  /* 0x001b6800018d7983 */ /* 0x000ea80000300800 */
[----:B------:R1:W-:Y:S04]  /*455f0*/  LDGSTS.E [R7+0xd00], desc[UR70][R128.64], P1 ;  /* 0x00d0000080077fae */ /* 0x0003e800089a1046 */
[----:B------:R-:W-:Y:S01]  /*45600*/  STL [R1+0x1a80], R132 ;  /* 0x001a808401007387 */ /* 0x000fe20000100800 */
[----:B-1----:R-:W-:-:S02]  /*45610*/  IMAD.MOV.U32 R128, RZ, RZ, R134 ;  /* 0x000000ffff807224 */ /* 0x002fc400078e0086 */
[----:B------:R-:W-:-:S05]  /*45620*/  IMAD.MOV.U32 R129, RZ, RZ, R140 ;  /* 0x000000ffff817224 */ /* 0x000fca00078e008c */
[----:B------:R1:W-:Y:S02]  /*45630*/  LDGSTS.E [R7+0xd80], desc[UR70][R128.64], P1 ;  /* 0x00d8000080077fae */ /* 0x0003e400089a1046 */
[----:B-1----:R-:W-:Y:S02]  /*45640*/  IMAD.MOV.U32 R128, RZ, RZ, R137 ;  /* 0x000000ffff807224 */ /* 0x002fe400078e0089 */
[----:B---3--:R-:W-:Y:S01]  /*45650*/  IMAD.X R146, R146, 0x1, R2, P2 ;  /* 0x0000000192927824 */ /* 0x008fe200010e0602 */
[----:B----4-:R-:W-:-:S04]  /*45660*/  IADD3 R138, P2, PT, R138, R3, RZ ;  /* 0x000000038a8a7210 */ /* 0x010fc80007f5e0ff */
[----:B------:R-:W-:Y:S01]  /*45670*/  STL [R1+0x1a74], R146 ;  /* 0x001a749201007387 */ /* 0x000fe20000100800 */
[----:B------:R-:W-:Y:S02]  /*45680*/  IMAD.MOV.U32 R129, RZ, RZ, R146 ;  /* 0x000000ffff817224 */ /* 0x000fe400078e0092 */
[----:B------:R-:W-:Y:S01]  /*45690*/  IMAD.X R136, R136, 0x1, R2, P3 ;  /* 0x0000000188887824 */ /* 0x000fe200018e0602 */
[----:B------:R-:W3:Y:S01]  /*456a0*/  LDL.LU R140, [R1+0x1b5c] ;  /* 0x001b5c00018c7983 */ /* 0x000ee20000300800 */
[----:B------:R-:W-:-:S03]  /*456b0*/  IADD3 R133, P3, PT, R133, R3, RZ ;  /* 0x0000000385857210 */ /* 0x000fc60007f7e0ff */
[----:B------:R-:W4:Y:S01]  /*456c0*/  LDL.LU R142, [R1+0x1b64] ;  /* 0x001b6400018e7983 */ /* 0x000f220000300800 */
[----:B------:R-:W-:-:S03]  /*456d0*/  IMAD.X R145, R145, 0x1, R2, P2 ;  /* 0x0000000191917824 */ /* 0x000fc600010e0602 */
[----:B------:R-:W4:Y:S04]  /*456e0*/  LDL.LU R134, [R1+0x1b70] ;  /* 0x001b700001867983 */ /* 0x000f280000300800 */
[----:B------:R-:W-:Y:S04]  /*456f0*/  STL [R1+0x1a88], R138 ;  /* 0x001a888a01007387 */ /* 0x000fe80000100800 */
[----:B------:R1:W-:Y:S04]  /*45700*/  STL [R1+0x1a7c], R136 ;  /* 0x001a7c8801007387 */ /* 0x0003e80000100800 */
[----:B------:R-:W4:Y:S04]  /*45710*/  LDL.LU R137, [R1+0x1b6c] ;  /* 0x001b6c0001897983 */ /* 0x000f280000300800 */
[----:B------:R1:W-:Y:S04]  /*45720*/  LDGSTS.E [R7+0xe00], desc[UR70][R128.64], P1 ;  /* 0x00e0000080077fae */ /* 0x0003e800089a1046 */
[----:B------:R-:W-:Y:S04]  /*45730*/  STL [R1+0x1a90], R133 ;  /* 0x001a908501007387 */ /* 0x000fe80000100800 */
[----:B------:R-:W-:Y:S01]  /*45740*/  STL [R1+0x1a84], R145 ;  /* 0x001a849101007387 */ /* 0x000fe20000100800 */
[----:B-1----:R-:W-:-:S03]  /*45750*/  IMAD.MOV.U32 R129, RZ, RZ, R136 ;  /* 0x000000ffff817224 */ /* 0x002fc600078e0088 */
[----:B------:R-:W4:Y:S01]  /*45760*/  LDL.LU R136, [R1+0x1b78] ;  /* 0x001b780001887983 */ /* 0x000f220000300800 */
[----:B------:R-:W-:Y:S01]  /*45770*/  IMAD.MOV.U32 R128, RZ, RZ, R132 ;  /* 0x000000ffff807224 */ /* 0x000fe200078e0084 */
[----:B------:R-:W-:Y:S02]  /*45780*/  UISETP.GT.AND UP1, UPT, UR12, 0x7, UPT ;  /* 0x000000070c00788c */ /* 0x000fe4000bf24270 */
[----:B------:R-:W4:Y:S04]  /*45790*/  LDL.LU R132, [R1+0x1b80] ;  /* 0x001b800001847983 */ /* 0x000f280000300800 */
[----:B------:R1:W-:Y:S01]  /*457a0*/  LDGSTS.E [R7+0xe80], desc[UR70][R128.64], P1 ;  /* 0x00e8000080077fae */ /* 0x0003e200089a1046 */
[----:B------:R-:W-:-:S03]  /*457b0*/  USEL UR10, URZ, 0x4, !UP1 ;  /* 0x00000004ff0a7887 */ /* 0x000fc6000c800000 */
[----:B------:R-:W4:Y:S01]  /*457c0*/  LDL.LU R146, [R1+0x1b74] ;  /* 0x001b740001927983 */ /* 0x000f220000300800 */
[----:B------:R-:W-:Y:S01]  /*457d0*/  USEL UR10, UR10, URZ, !UP0 ;  /* 0x000000ff0a0a7287 */ /* 0x000fe2000c000000 */
[----:B-1----:R-:W-:Y:S02]  /*457e0*/  IMAD.MOV.U32 R128, RZ, RZ, R138 ;  /* 0x000000ffff807224 */ /* 0x002fe400078e008a */
[----:B------:R-:W-:-:S05]  /*457f0*/  IMAD.MOV.U32 R129, RZ, RZ, R145 ;  /* 0x000000ffff817224 */ /* 0x000fca00078e0091 */
[----:B------:R1:W-:Y:S01]  /*45800*/  LDGSTS.E [R7+0xf00], desc[UR70][R128.64], P1 ;  /* 0x00f0000080077fae */ /* 0x0003e200089a1046 */
[----:B------:R-:W-:Y:S01]  /*45810*/  ISETP.NE.U32.AND P2, PT, RZ, UR10, PT ;  /* 0x0000000aff007c0c */ /* 0x000fe2000bf45070 */
[----:B-1----:R-:W-:Y:S02]  /*45820*/  IMAD.MOV.U32 R128, RZ, RZ, R133 ;  /* 0x000000ffff807224 */ /* 0x002fe400078e0085 */
[----:B------:R-:W-:-:S04]  /*45830*/  IMAD.X R135, R135, 0x1, R2, P3 ;  /* 0x0000000187877824 */ /* 0x000fc800018e0602 */
[----:B------:R-:W-:-:S05]  /*45840*/  IMAD.MOV.U32 R129, RZ, RZ, R135 ;  /* 0x000000ffff817224 */ /* 0x000fca00078e0087 */
[----:B------:R1:W-:Y:S01]  /*45850*/  LDGSTS.E [R7+0xf80], desc[UR70][R128.64], P1 ;  /* 0x00f8000080077fae */ /* 0x0003e200089a1046 */
[-C--:B--2---:R-:W-:Y:S02]  /*45860*/  IADD3 R143, P4, PT, R143, R3.reuse, RZ ;  /* 0x000000038f8f7210 */ /* 0x084fe40007f9e0ff */
[----:B------:R-:W-:-:S03]  /*45870*/  IADD3 R6, P3, PT, R6, R3, RZ ;  /* 0x0000000306067210 */ /* 0x000fc60007f7e0ff */
[----:B------:R-:W-:Y:S04]  /*45880*/  STL [R1+0x1b58], R143 ;  /* 0x001b588f01007387 */ /* 0x000fe80000100800 */
[----:B------:R2:W-:Y:S04]  /*45890*/  STL [R1+0x1a8c], R135 ;  /* 0x001a8c8701007387 */ /* 0x0005e80000100800 */
[----:B------:R-:W4:Y:S01]  /*458a0*/  LDL.LU R138, [R1+0x1b88] ;  /* 0x001b8800018a7983 */ /* 0x000f220000300800 */
[----:B------:R-:W-:-:S03]  /*458b0*/  IMAD.X R144, R144, 0x1, R2, P4 ;  /* 0x0000000190907824 */ /* 0x000fc600020e0602 */
[----:B--2---:R-:W2:Y:S04]  /*458c0*/  LDL.LU R135, [R1+0x1b7c] ;  /* 0x001b7c0001877983 */ /* 0x004ea80000300800 */
[----:B------:R-:W-:Y:S04]  /*458d0*/  STL [R1+0x1b60], R6 ;  /* 0x001b600601007387 */ /* 0x000fe80000100800 */
[----:B------:R-:W-:Y:S04]  /*458e0*/  STL [R1+0x1b54], R144 ;  /* 0x001b549001007387 */ /* 0x000fe80000100800 */
[----:B------:R-:W2:Y:S04]  /*458f0*/  LDL.LU R133, [R1+0x1b90] ;  /* 0x001b900001857983 */ /* 0x000ea80000300800 */
[----:B------:R-:W2:Y:S01]  /*45900*/  LDL.LU R145, [R1+0x1b84] ;  /* 0x001b840001917983 */ /* 0x000ea20000300800 */
[----:B------:R-:W-:Y:S01]  /*45910*/  IADD3 R141, P1, PT, R141, R3, RZ ;  /* 0x000000038d8d7210 */ /* 0x000fe20007f3e0ff */
[----:B-1----:R-:W-:-:S02]  /*45920*/  IMAD.MOV.U32 R128, RZ, RZ, R143 ;  /* 0x000000ffff807224 */ /* 0x002fc400078e008f */
[----:B------:R-:W-:Y:S02]  /*45930*/  IMAD.MOV.U32 R129, RZ, RZ, R144 ;  /* 0x000000ffff817224 */ /* 0x000fe400078e0090 */
[----:B------:R-:W-:Y:S04]  /*45940*/  STL [R1+0x1b68], R141 ;  /* 0x001b688d01007387 */ /* 0x000fe80000100800 */
[----:B------:R1:W-:Y:S02]  /*45950*/  LDGSTS.E [R7+0x1c00], desc[UR70][R128.64], P2 ;  /* 0x01c0000080077fae */ /* 0x0003e400091a1046 */
[----:B-1----:R-:W-:Y:S02]  /*45960*/  IMAD.MOV.U32 R128, RZ, RZ, R6 ;  /* 0x000000ffff807224 */ /* 0x002fe400078e0006 */
[----:B---3--:R-:W-:-:S02]  /*45970*/  IMAD.X R140, R140, 0x1, R2, P3 ;  /* 0x000000018c8c7824 */ /* 0x008fc400018e0602 */
[----:B----4-:R-:W-:-:S03]  /*45980*/  IMAD.X R142, R142, 0x1, R2, P1 ;  /* 0x000000018e8e7824 */ /* 0x010fc600008e0602 */
[----:B------:R1:W-:Y:S01]  /*45990*/  STL [R1+0x1b5c], R140 ;  /* 0x001b5c8c01007387 */ /* 0x0003e20000100800 */
[----:B------:R-:W-:-:S03]  /*459a0*/  IADD3 R134, P3, PT, R134, R3, RZ ;  /* 0x0000000386867210 */ /* 0x000fc60007f7e0ff */
[----:B------:R-:W3:Y:S01]  /*459b0*/  LDL.LU R143, [R1+0x1b8c] ;  /* 0x001b8c00018f7983 */ /* 0x000ee20000300800 */
[----:B------:R-:W-:-:S03]  /*459c0*/  IMAD.MOV.U32 R129, RZ, RZ, R140 ;  /* 0x000000ffff817224 */ /* 0x000fc600078e008c */
[----:B------:R-:W-:Y:S04]  /*459d0*/  STL [R1+0x1b70], R134 ;  /* 0x001b708601007387 */ /* 0x000fe80000100800 */
[----:B------:R4:W-:Y:S01]  /*459e0*/  STL [R1+0x1b64], R142 ;  /* 0x001b648e01007387 */ /* 0x0009e20000100800 */
[----:B------:R-:W-:-:S03]  /*459f0*/  IMAD.X R137, R137, 0x1, R2, P3 ;  /* 0x0000000189897824 */ /* 0x000fc600018e0602 */
[----:B-1----:R-:W3:Y:S04]  /*45a00*/  LDL.LU R140, [R1+0x1c58] ;  /* 0x001c5800018c7983 */ /* 0x002ee80000300800 */
[----:B------:R-:W3:Y:S04]  /*45a10*/  LDL.LU R6, [R1+0x1c60] ;  /* 0x001c600001067983 */ /* 0x000ee80000300800 */
[----:B------:R1:W-:Y:S01]  /*45a20*/  LDGSTS.E [R7+0x1c80], desc[UR70][R128.64], P2 ;  /* 0x01c8000080077fae */ /* 0x0003e200091a1046 */
[----:B------:R-:W-:Y:S01]  /*45a30*/  IADD3 R136, P1, PT, R136, R3, RZ ;  /* 0x0000000388887210 */ /* 0x000fe20007f3e0ff */
[----:B-1----:R-:W-:-:S04]  /*45a40*/  IMAD.MOV.U32 R129, RZ, RZ, R142 ;  /* 0x000000ffff817224 */ /* 0x002fc800078e008e */
[----:B------:R-:W-:Y:S04]  /*45a50*/  STL [R1+0x1b78], R136 ;  /* 0x001b788801007387 */ /* 0x000fe80000100800 */
[----:B------:R1:W-:Y:S04]  /*45a60*/  STL [R1+0x1b6c], R137 ;  /* 0x001b6c8901007387 */ /* 0x0003e80000100800 */
[----:B----4-:R-:W4:Y:S01]  /*45a70*/  LDL.LU R142, [R1+0x1c54] ;  /* 0x001c5400018e7983 */ /* 0x010f220000300800 */
[----:B------:R-:W-:Y:S01]  /*45a80*/  IMAD.MOV.U32 R128, RZ, RZ, R141 ;  /* 0x000000ffff807224 */ /* 0x000fe200078e008d */
[----:B------:R-:W-:Y:S01]  /*45a90*/  IADD3 R132, P3, PT, R132, R3, RZ ;  /* 0x0000000384847210 */ /* 0x000fe20007f7e0ff */
[----:B------:R-:W-:Y:S01]  /*45aa0*/  IMAD.X R146, R146, 0x1, R2, P1 ;  /* 0x0000000192927824 */ /* 0x000fe200008e0602 */
[----:B------:R-:W4:Y:S04]  /*45ab0*/  LDL.LU R141, [R1+0x1c68] ;  /* 0x001c6800018d7983 */ /* 0x000f280000300800 */
[----:B------:R1:W-:Y:S04]  /*45ac0*/  LDGSTS.E [R7+0x1d00], desc[UR70][R128.64], P2 ;  /* 0x01d0000080077fae */ /* 0x0003e800091a1046 */
[----:B------:R-:W-:Y:S04]  /*45ad0*/  STL [R1+0x1b80], R132 ;  /* 0x001b808401007387 */ /* 0x000fe80000100800 */
[----:B------:R-:W-:Y:S01]  /*45ae0*/  STL [R1+0x1b74], R146 ;  /* 0x001b749201007387 */ /* 0x000fe20000100800 */
[----:B-1----:R-:W-:-:S02]  /*45af0*/  IMAD.MOV.U32 R128, RZ, RZ, R134 ;  /* 0x000000ffff807224 */ /* 0x002fc400078e0086 */
[----:B------:R-:W-:Y:S02]  /*45b00*/  IMAD.MOV.U32 R129, RZ, RZ, R137 ;  /* 0x000000ffff817224 */ /* 0x000fe400078e0089 */
[----:B------:R-:W4:Y:S04]  /*45b10*/  LDL.LU R137, [R1+0x1c5c] ;  /* 0x001c5c0001897983 */ /* 0x000f280000300800 */
[----:B------:R1:W-:Y:S04]  /*45b20*/  LDGSTS.E [R7+0x1d80], desc[UR70][R128.64], P2 ;  /* 0x01d8000080077fae */ /* 0x0003e800091a1046 */
[----:B------:R-:W4:Y:S04]  /*45b30*/  LDL.LU R144, [R1+0x1c64] ;  /* 0x001c640001907983 */ /* 0x000f280000300800 */
[----:B------:R-:W4:Y:S01]  /*45b40*/  LDL.LU R134, [R1+0x1c70] ;  /* 0x001c700001867983 */ /* 0x000f220000300800 */
[----:B-1----:R-:W-:-:S02]  /*45b50*/  IMAD.MOV.U32 R128, RZ, RZ, R136 ;  /* 0x000000ffff807224 */ /* 0x002fc400078e0088 */
[----:B------:R-:W-:-:S05]  /*45b60*/  IMAD.MOV.U32 R129, RZ, RZ, R146 ;  /* 0x000000ffff817224 */ /* 0x000fca00078e0092 */
[----:B------:R1:W-:Y:S02]  /*45b70*/  LDGSTS.E [R7+0x1e00], desc[UR70][R128.64], P2 ;  /* 0x01e0000080077fae */ /* 0x0003e400091a1046 */
[----:B-1----:R-:W-:Y:S01]  /*45b80*/  IMAD.MOV.U32 R128, RZ, RZ, R132 ;  /* 0x000000ffff807224 */ /* 0x002fe200078e0084 */
[----:B------:R-:W-:Y:S01]  /*45b90*/  IADD3 R138, P1, PT, R138, R3, RZ ;  /* 0x000000038a8a7210 */ /* 0x000fe20007f3e0ff */
[----:B--2---:R-:W-:-:S04]  /*45ba0*/  IMAD.X R135, R135, 0x1, R2, P3 ;  /* 0x0000000187877824 */ /* 0x004fc800018e0602 */
[----:B------:R-:W-:Y:S04]  /*45bb0*/  STL [R1+0x1b88], R138 ;  /* 0x001b888a01007387 */ /* 0x000fe80000100800 */
[----:B------:R1:W-:Y:S01]  /*45bc0*/  STL [R1+0x1b7c], R135 ;  /* 0x001b7c8701007387 */ /* 0x0003e20000100800 */
[----:B------:R-:W-:-:S03]  /*45bd0*/  IMAD.MOV.U32 R129, RZ, RZ, R135 ;  /* 0x000000ffff817224 */ /* 0x000fc600078e0087 */
[----:B------:R-:W2:Y:S01]  /*45be0*/  LDL.LU R136, [R1+0x1c6c] ;  /* 0x001c6c0001887983 */ /* 0x000ea20000300800 */
[----:B------:R-:W-:-:S03]  /*45bf0*/  IADD3 R133, P3, PT, R133, R3, RZ ;  /* 0x0000000385857210 */ /* 0x000fc60007f7e0ff */
[----:B------:R1:W-:Y:S01]  /*45c00*/  LDGSTS.E [R7+0x1e80], desc[UR70][R128.64], P2 ;  /* 0x01e8000080077fae */ /* 0x0003e200091a1046 */
[----:B------:R-:W-:-:S03]  /*45c10*/  IMAD.X R145, R145, 0x1, R2, P1 ;  /* 0x0000000191917824 */ /* 0x000fc600008e0602 */
[----:B------:R-:W-:Y:S04]  /*45c20*/  STL [R1+0x1b90], R133 ;  /* 0x001b908501007387 */ /* 0x000fe80000100800 */
[----:B------:R-:W-:Y:S04]  /*45c30*/  STL [R1+0x1b84], R145 ;  /* 0x001b849101007387 */ /* 0x000fe80000100800 */
[----:B-1----:R-:W2:Y:S01]  /*45c40*/  LDL.LU R135, [R1+0x1c78] ;  /* 0x001c780001877983 */ /* 0x002ea20000300800 */
[----:B------:R-:W-:Y:S02]  /*45c50*/  IMAD.MOV.U32 R128, RZ, RZ, R138 ;  /* 0x000000ffff807224 */ /* 0x000fe400078e008a */
[----:B------:R-:W-:Y:S01]  /*45c60*/  IMAD.MOV.U32 R129, RZ, RZ, R145 ;  /* 0x000000ffff817224 */ /* 0x000fe200078e0091 */
[----:B------:R-:W2:Y:S04]  /*45c70*/  LDL.LU R132, [R1+0x1c80] ;  /* 0x001c800001847983 */ /* 0x000ea80000300800 */
[----:B------:R-:W2:Y:S04]  /*45c80*/  LDL.LU R146, [R1+0x1c74] ;  /* 0x001c740001927983 */ /* 0x000ea80000300800 */
[----:B------:R1:W-:Y:S02]  /*45c90*/  LDGSTS.E [R7+0x1f00], desc[UR70][R128.64], P2 ;  /* 0x01f0000080077fae */ /* 0x0003e400091a1046 */
[----:B-1----:R-:W-:-:S02]  /*45ca0*/  IMAD.MOV.U32 R128, RZ, RZ, R133 ;  /* 0x000000ffff807224 */ /* 0x002fc400078e0085 */
[----:B---3--:R-:W-:-:S04]  /*45cb0*/  IMAD.X R143, R143, 0x1, R2, P3 ;  /* 0x000000018f8f7824 */ /* 0x008fc800018e0602 */
[----:B------:R-:W-:-:S05]  /*45cc0*/  IMAD.MOV.U32 R129, RZ, RZ, R143 ;  /* 0x000000ffff817224 */ /* 0x000fca00078e008f */
[----:B------:R1:W-:Y:S01]  /*45cd0*/  LDGSTS.E [R7+0x1f80], desc[UR70][R128.64], P2 ;  /* 0x01f8000080077fae */ /* 0x0003e200091a1046 */
[-C--:B------:R-:W-:Y:S02]  /*45ce0*/  IADD3 R140, P4, PT, R140, R3.reuse, RZ ;  /* 0x000000038c8c7210 */ /* 0x080fe40007f9e0ff */
[----:B------:R-:W-:-:S03]  /*45cf0*/  IADD3 R6, P3, PT, R6, R3, RZ ;  /* 0x0000000306067210 */ /* 0x000fc60007f7e0ff */
[----:B------:R-:W-:Y:S04]  /*45d00*/  STL [R1+0x1c58], R140 ;  /* 0x001c588c01007387 */ /* 0x000fe80000100800 */
[----:B------:R3:W-:Y:S04]  /*45d10*/  STL [R1+0x1b8c], R143 ;  /* 0x001b8c8f01007387 */ /* 0x0007e80000100800 */
[----:B------:R-:W2:Y:S01]  /*45d20*/  LDL.LU R138, [R1+0x1c88] ;  /* 0x001c8800018a7983 */ /* 0x000ea20000300800 */
[----:B-1----:R-:W-:-:S03]  /*45d30*/  IMAD.MOV.U32 R128, RZ, RZ, R140 ;  /* 0x000000ffff807224 */ /* 0x002fc600078e008c */
[----:B---3--:R-:W3:Y:S04]  /*45d40*/  LDL.LU R143, [R1+0x1c7c] ;  /* 0x001c7c00018f7983 */ /* 0x008ee80000300800 */
[----:B------:R-:W-:Y:S01]  /*45d50*/  STL [R1+0x1c60], R6 ;  /* 0x001c600601007387 */ /* 0x000fe20000100800 */
[----:B----4-:R-:W-:-:S05]  /*45d60*/  IMAD.X R142, R142, 0x1, R2, P4 ;  /* 0x000000018e8e7824 */ /* 0x010fca00020e0602 */
[----:B------:R-:W-:Y:S04]  /*45d70*/  STL [R1+0x1c54], R142 ;  /* 0x001c548e01007387 */ /* 0x000fe80000100800 */
[----:B------:R-:W4:Y:S04]  /*45d80*/  LDL.LU R133, [R1+0x1c90] ;  /* 0x001c900001857983 */ /* 0x000f280000300800 */
[----:B------:R-:W4:Y:S01]  /*45d90*/  LDL.LU R140, [R1+0x1c84] ;  /* 0x001c8400018c7983 */ /* 0x000f220000300800 */
[----:B------:R-:W-:-:S04]  /*45da0*/  UISETP.GT.AND UP1, UPT, UR12, 0xb, UPT ;  /* 0x0000000b0c00788c */ /* 0x000fc8000bf24270 */
[----:B------:R-:W-:-:S04]  /*45db0*/  USEL UR10, URZ, 0x4, !UP1 ;  /* 0x00000004ff0a7887 */ /* 0x000fc8000c800000 */
[----:B------:R-:W-:-:S06]  /*45dc0*/  USEL UR10, UR10, URZ, !UP0 ;  /* 0x000000ff0a0a7287 */ /* 0x000fcc000c000000 */
[----:B------:R-:W-:Y:S01]  /*45dd0*/  ISETP.NE.U32.AND P1, PT, RZ, UR10, PT ;  /* 0x0000000aff007c0c */ /* 0x000fe2000bf25070 */
[----:B------:R-:W-:Y:S01]  /*45de0*/  IMAD.MOV.U32 R129, RZ, RZ, R142 ;  /* 0x000000ffff817224 */ /* 0x000fe200078e008e */
[----:B------:R-:W-:Y:S01]  /*45df0*/  IADD3 R141, P2, PT, R141, R3, RZ ;  /* 0x000000038d8d7210 */ /* 0x000fe20007f5e0ff */
[----:B------:R-:W-:-:S04]  /*45e00*/  IMAD.X R137, R137, 0x1, R2, P3 ;  /* 0x0000000189897824 */ /* 0x000fc800018e0602 */
[----:B------:R-:W-:Y:S01]  /*45e10*/  IMAD.X R144, R144, 0x1, R2, P2 ;  /* 0x0000000190907824 */ /* 0x000fe200010e0602 */
[----:B------:R-:W-:Y:S01]  /*45e20*/  IADD3 R134, P3, PT, R134, R3, RZ ;  /* 0x0000000386867210 */ /* 0x000fe20007f7e0ff */
[----:B------:R-:W-:Y:S04]  /*45e30*/  STL [R1+0x1c68], R141 ;  /* 0x001c688d01007387 */ /* 0x000fe80000100800 */
[----:B------:R1:W-:Y:S04]  /*45e40*/  LDGSTS.E [R7+0x2c00], desc[UR70][R128.64], P1 ;  /* 0x02c0000080077fae */ /* 0x0003e800089a1046 */
[----:B------:R1:W-:Y:S02]  /*45e50*/  STL [R1+0x1c5c], R137 ;  /* 0x001c5c8901007387 */ /* 0x0003e40000100800 */
[----:B-1----:R-:W-:-:S02]  /*45e60*/  IMAD.MOV.U32 R129, RZ, RZ, R137 ;  /* 0x000000ffff817224 */ /* 0x002fc400078e0089 */
[----:B------:R-:W4:Y:S01]  /*45e70*/  LDL.LU R137, [R1+0x1c8c] ;  /* 0x001c8c0001897983 */ /* 0x000f220000300800 */
[----:B------:R-:W-:-:S03]  /*45e80*/  IMAD.MOV.U32 R128, RZ, RZ, R6 ;  /* 0x000000ffff807224 */ /* 0x000fc600078e0006 */
[----:B------:R-:W-:Y:S04]  /*45e90*/  STL [R1+0x1c70], R134 ;  /* 0x001c708601007387 */ /* 0x000fe80000100800 */
[----:B------:R-:W-:Y:S04]  /*45ea0*/  STL [R1+0x1c64], R144 ;  /* 0x001c649001007387 */ /* 0x000fe80000100800 */
[----:B------:R-:W4:Y:S04]  /*45eb0*/  LDL.LU R142, [R1+0x1d58] ;  /* 0x001d5800018e7983 */ /* 0x000f280000300800 */
[----:B------:R-:W4:Y:S04]  /*45ec0*/  LDL.LU R6, [R1+0x1d60] ;  /* 0x001d600001067983 */ /* 0x000f280000300800 */
[----:B------:R1:W-:Y:S02]  /*45ed0*/  LDGSTS.E [R7+0x2c80], desc[UR70][R128.64], P1 ;  /* 0x02c8000080077fae */ /* 0x0003e400089a1046 */
[----:B-1----:R-:W-:-:S02]  /*45ee0*/  IMAD.MOV.U32 R128, RZ, RZ, R141 ;  /* 0x000000ffff807224 */ /* 0x002fc400078e008d */
[----:B------:R-:W-:-:S05]  /*45ef0*/  IMAD.MOV.U32 R129, RZ, RZ, R144 ;  /* 0x000000ffff817224 */ /* 0x000fca00078e0090 */
[----:B------:R1:W-:Y:S02]  /*45f00*/  LDGSTS.E [R7+0x2d00], desc[UR70][R128.64], P1 ;  /* 0x02d0000080077fae */ /* 0x0003e400089a1046 */
[----:B-1----:R-:W-:Y:S02]  /*45f10*/  IMAD.MOV.U32 R128, RZ, RZ, R134 ;  /* 0x000000ffff807224 */ /* 0x002fe400078e0086 */
[----:B--2---:R-:W-:-:S04]  /*45f20*/  IMAD.X R136, R136, 0x1, R2, P3 ;  /* 0x0000000188887824 */ /* 0x004fc800018e0602 */
[----:B------:R-:W-:-:S05]  /*45f30*/  IMAD.MOV.U32 R129, RZ, RZ, R136 ;  /* 0x000000ffff817224 */ /* 0x000fca00078e0088 */
[----:B------:R1:W-:Y:S01]  /*45f40*/  LDGSTS.E [R7+0x2d80], desc[UR70][R128.64], P1 ;  /* 0x02d8000080077fae */ /* 0x0003e200089a1046 */
[----:B------:R-:W-:-:S05]  /*45f50*/  IADD3 R135, P2, PT, R135, R3, RZ ;  /* 0x0000000387877210 */ /* 0x000fca0007f5e0ff */
[----:B------:R-:W-:Y:S04]  /*45f60*/  STL [R1+0x1c78], R135 ;  /* 0x001c788701007387 */ /* 0x000fe80000100800 */
[----:B------:R2:W-:Y:S04]  /*45f70*/  STL [R1+0x1c6c], R136 ;  /* 0x001c6c8801007387 */ /* 0x0005e80000100800 */
[----:B------:R-:W4:Y:S01]  /*45f80*/  LDL.LU R145, [R1+0x1d54] ;  /* 0x001d540001917983 */ /* 0x000f220000300800 */
[----:B------:R-:W-:Y:S01]  /*45f90*/  IADD3 R132, P3, PT, R132, R3, RZ ;  /* 0x0000000384847210 */ /* 0x000fe20007f7e0ff */
[----:B------:R-:W-:-:S02]  /*45fa0*/  IMAD.X R146, R146, 0x1, R2, P2 ;  /* 0x0000000192927824 */ /* 0x000fc400010e0602 */
[----:B------:R-:W4:Y:S01]  /*45fb0*/  LDL.LU R141, [R1+0x1d68] ;  /* 0x001d6800018d7983 */ /* 0x000f220000300800 */
[----:B-1----:R-:W-:Y:S02]  /*45fc0*/  IMAD.MOV.U32 R128, RZ, RZ, R135 ;  /* 0x000000ffff807224 */ /* 0x002fe400078e0087 */
[----:B------:R-:W-:Y:S01]  /*45fd0*/  IMAD.MOV.U32 R129, RZ, RZ, R146 ;  /* 0x000000ffff817224 */ /* 0x000fe200078e0092 */
[----:B------:R-:W-:Y:S04]  /*45fe0*/  STL [R1+0x1c80], R132 ;  /* 0x001c808401007387 */ /* 0x000fe80000100800 */
[----:B------:R-:W-:Y:S04]  /*45ff0*/  STL [R1+0x1c74], R146 ;  /* 0x001c749201007387 */ /* 0x000fe80000100800 */
[----:B--2---:R-:W2:Y:S04]  /*46000*/  LDL.LU R136, [R1+0x1d5c] ;  /* 0x001d5c0001887983 */ /* 0x004ea80000300800 */
[----:B------:R-:W2:Y:S04]  /*46010*/  LDL.LU R144, [R1+0x1d64] ;  /* 0x001d640001907983 */ /* 0x000ea80000300800 */
[----:B------:R-:W2:Y:S04]  /*46020*/  LDL.LU R134, [R1+0x1d70] ;  /* 0x001d700001867983 */ /* 0x000ea80000300800 */
[----:B------:R1:W-:Y:S02]  /*46030*/  LDGSTS.E [R7+0x2e00], desc[UR70][R128.64], P1 ;  /* 0x02e0000080077fae */ /* 0x0003e400089a1046 */
[----:B-1----:R-:W-:Y:S01]  /*46040*/  IMAD.MOV.U32 R128, RZ, RZ, R132 ;  /* 0x000000ffff807224 */ /* 0x002fe200078e0084 */
[----:B------:R-:W-:Y:S01]  /*46050*/  IADD3 R138, P2, PT, R138, R3, RZ ;  /* 0x000000038a8a7210 */ /* 0x000fe20007f5e0ff */
[----:B---3--:R-:W-:-:S04]  /*46060*/  IMAD.X R143, R143, 0x1, R2, P3 ;  /* 0x000000018f8f7824 */ /* 0x008fc800018e0602 */
[----:B------:R-:W-:Y:S01]  /*46070*/  STL [R1+0x1c88], R138 ;  /* 0x001c888a01007387 */ /* 0x000fe20000100800 */
[----:B------:R-:W-:-:S03]  /*46080*/  IMAD.MOV.U32 R129, RZ, RZ, R143 ;  /* 0x000000ffff817224 */ /* 0x000fc600078e008f */
[----:B------:R1:W-:Y:S04]  /*46090*/  STL [R1+0x1c7c], R143 ;  /* 0x001c7c8f01007387 */ /* 0x0003e80000100800 */
[----:B------:R-:W3:Y:S04]  /*460a0*/  LDL.LU R135, [R1+0x1d78] ;  /* 0x001d780001877983 */ /* 0x000ee80000300800 */
[----:B------:R4:W-:Y:S04]  /*460b0*/  LDGSTS.E [R7+0x2e80], desc[UR70][R128.64], P1 ;  /* 0x02e8000080077fae */ /* 0x0009e800089a1046 */
[----:B-1----:R-:W3:Y:S01]  /*460c0*/  LDL.LU R143, [R1+0x1d6c] ;  /* 0x001d6c00018f7983 */ /* 0x002ee20000300800 */
[----:B----4-:R-:W-:Y:S01]  /*460d0*/  IADD3 R133, P3, PT, R133, R3, RZ ;  /* 0x0000000385857210 */ /* 0x010fe20007f7e0ff */
[----:B------:R-:W-:-:S04]  /*460e0*/  IMAD.X R140, R140, 0x1, R2, P2 ;  /* 0x000000018c8c7824 */ /* 0x000fc800010e0602 */
[----:B------:R-:W-:Y:S01]  /*460f0*/  STL [R1+0x1c90], R133 ;  /* 0x001c908501007387 */ /* 0x000fe20000100800 */
[----:B------:R-:W-:-:S03]  /*46100*/  IMAD.MOV.U32 R129, RZ, RZ, R140 ;  /* 0x000000ffff817224 */ /* 0x000fc600078e008c */
[----:B------:R1:W-:Y:S04]  /*46110*/  STL [R1+0x1c84], R140 ;  /* 0x001c848c01007387 */ /* 0x0003e80000100800 */
[----:B------:R-:W4:Y:S04]  /*46120*/  LDL.LU R132, [R1+0x1d80] ;  /* 0x001d800001847983 */ /* 0x000f280000300800 */
[----:B-1----:R-:W4:Y:S01]  /*46130*/  LDL.LU R140, [R1+0x1d74] ;  /* 0x001d7400018c7983 */ /* 0x002f220000300800 */
[----:B------:R-:W-:-:S04]  /*46140*/  UISETP.GT.AND UP1, UPT, UR12, 0xf, UPT ;  /* 0x0000000f0c00788c */ /* 0x000fc8000bf24270 */
[----:B------:R-:W-:Y:S01]  /*46150*/  USEL UR10, URZ, 0x4, !UP1 ;  /* 0x00000004ff0a7887 */ /* 0x000fe2000c800000 */
[----:B------:R-:W-:-:S03]  /*46160*/  IMAD.MOV.U32 R128, RZ, RZ, R138 ;  /* 0x000000ffff807224 */ /* 0x000fc600078e008a */
[----:B------:R-:W-:Y:S02]  /*46170*/  USEL UR10, UR10, URZ, !UP0 ;  /* 0x000000ff0a0a7287 */ /* 0x000fe4000c000000 */
[----:B------:R1:W-:Y:S04]  /*46180*/  LDGSTS.E [R7+0x2f00], desc[UR70][R128.64], P1 ;  /* 0x02f0000080077fae */ /* 0x0003e800089a1046 */
[----:B------:R-:W-:Y:S01]  /*46190*/  ISETP.NE.U32.AND P2, PT, RZ, UR10, PT ;  /* 0x0000000aff007c0c */ /* 0x000fe2000bf45070 */
[----:B------:R-:W-:Y:S02]  /*461a0*/  IMAD.X R137, R137, 0x1, R2, P3 ;  /* 0x0000000189897824 */ /* 0x000fe400018e0602 */
[----:B-1----:R-:W-:Y:S01]  /*461b0*/  IMAD.MOV.U32 R128, RZ, RZ, R133 ;  /* 0x000000ffff807224 */ /* 0x002fe200078e0085 */
[----:B------:R-:W-:-:S02]  /*461c0*/  IADD3 R142, P4, PT, R142, R3, RZ ;  /* 0x000000038e8e7210 */ /* 0x000fc40007f9e0ff */
[----:B------:R-:W-:-:S03]  /*461d0*/  IADD3 R6, P3, PT, R6, R3, RZ ;  /* 0x0000000306067210 */ /* 0x000fc60007f7e0ff */
[----:B------:R-:W-:Y:S01]  /*461e0*/  STL [R1+0x1d58], R142 ;  /* 0x001d588e01007387 */ /* 0x000fe20000100800 */
[----:B------:R-:W-:-:S03]  /*461f0*/  IMAD.MOV.U32 R129, RZ, RZ, R137 ;  /* 0x000000ffff817224 */ /* 0x000fc600078e0089 */
[----:B------:R1:W-:Y:S04]  /*46200*/  STL [R1+0x1c8c], R137 ;  /* 0x001c8c8901007387 */ /* 0x0003e80000100800 */
[----:B------:R-:W4:Y:S04]  /*46210*/  LDL.LU R138, [R1+0x1d7c] ;  /* 0x001d7c00018a7983 */ /* 0x000f280000300800 */
[----:B------:R1:W-:Y:S04]  /*46220*/  STL [R1+0x1d60], R6 ;  /* 0x001d600601007387 */ /* 0x0003e80000100800 */
[----:B------:R1:W-:Y:S02]  /*46230*/  LDGSTS.E [R7+0x2f80], desc[UR70][R128.64], P1 ;  /* 0x02f8000080077fae */ /* 0x0003e400089a1046 */
[----:B-1----:R-:W-:-:S02]  /*46240*/  IMAD.MOV.U32 R128, RZ, RZ, R142 ;  /* 0x000000ffff807224 */ /* 0x002fc400078e008e */
[----:B------:R-:W-:-:S05]  /*46250*/  IMAD.X R145, R145, 0x1, R2, P4 ;  /* 0x0000000191917824 */ /* 0x000fca00020e0602 */
[----:B------:R-:W-:Y:S04]  /*46260*/  STL [R1+0x1d54], R145 ;  /* 0x001d549101007387 */ /* 0x000fe80000100800 */
[----:B------:R-:W4:Y:S01]  /*46270*/  LDL.LU R133, [R1+0x1d88] ;  /* 0x001d880001857983 */ /* 0x000f220000300800 */
[----:B------:R-:W-:Y:S01]  /*46280*/  IADD3 R141, P1, PT, R141, R3, RZ ;  /* 0x000000038d8d7210 */ /* 0x000fe20007f3e0ff */
[----:B------:R-:W-:Y:S02]  /*46290*/  IMAD.MOV.U32 R129, RZ, RZ, R145 ;  /* 0x000000ffff817224 */ /* 0x000fe400078e0091 */
[----:B------:R-:W4:Y:S01]  /*462a0*/  LDL.LU R137, [R1+0x1d90] ;  /* 0x001d900001897983 */ /* 0x000f220000300800 */
[----:B--2---:R-:W-:-:S03]  /*462b0*/  IMAD.X R136, R136, 0x1, R2, P3 ;  /* 0x0000000188887824 */ /* 0x004fc600018e0602 */
[----:B------:R-:W2:Y:S01]  /*462c0*/  LDL.LU R146, [R1+0x1d84] ;  /* 0x001d840001927983 */ /* 0x000ea20000300800 */
[----:B------:R-:W-:-:S03]  /*462d0*/  IMAD.X R144, R144, 0x1, R2, P1 ;  /* 0x0000000190907824 */ /* 0x000fc600008e0602 */
[----:B------:R-:W-:Y:S01]  /*462e0*/  STL [R1+0x1d68], R141 ;  /* 0x001d688d01007387 */ /* 0x000fe20000100800 */
[----:B------:R-:W-:-:S03]  /*462f0*/  IADD3 R134, P3, PT, R134, R3, RZ ;  /* 0x0000000386867210 */ /* 0x000fc60007f7e0ff */
[----:B------:R1:W-:Y:S04]  /*46300*/  LDGSTS.E [R7+0x3c00], desc[UR70][R128.64], P2 ;  /* 0x03c0000080077fae */ /* 0x0003e800091a1046 */
[----:B------:R1:W-:Y:S04]  /*46310*/  STL [R1+0x1d5c], R136 ;  /* 0x001d5c8801007387 */ /* 0x0003e80000100800 */
[----:B------:R-:W2:Y:S01]  /*46320*/  LDL.LU R142, [R1+0x1d8c] ;  /* 0x001d8c00018e7983 */ /* 0x000ea20000300800 */
[----:B-1----:R-:W-:Y:S02]  /*46330*/  IMAD.MOV.U32 R128, RZ, RZ, R6 ;  /* 0x000000ffff807224 */ /* 0x002fe400078e0006 */
[----:B------:R-:W-:Y:S01]  /*46340*/  IMAD.MOV.U32 R129, RZ, RZ, R136 ;  /* 0x000000ffff817224 */ /* 0x000fe200078e0088 */
[----:B------:R-:W-:Y:S04]  /*46350*/  STL [R1+0x1d70], R134 ;  /* 0x001d708601007387 */ /* 0x000fe80000100800 */
[----:B------:R1:W-:Y:S04]  /*46360*/  STL [R1+0x1d64], R144 ;  /* 0x001d649001007387 */ /* 0x0003e80000100800 */
[----:B------:R-:W2:Y:S04]  /*46370*/  LDL.LU R6, [R1+0x1e58] ;  /* 0x001e580001067983 */ /* 0x000ea80000300800 */
[----:B------:R1:W-:Y:S04]  /*46380*/  LDGSTS.E [R7+0x3c80], desc[UR70][R128.64], P2 ;  /* 0x03c8000080077fae */ /* 0x0003e800091a1046 */
[----:B------:R-:W2:Y:S01]  /*46390*/  LDL.LU R136, [R1+0x1e60] ;  /* 0x001e600001887983 */ /* 0x000ea20000300800 */
[----:B-1----:R-:W-:-:S02]  /*463a0*/  IMAD.MOV.U32 R128, RZ, RZ, R141 ;  /* 0x000000ffff807224 */ /* 0x002fc400078e008d */
[----:B------:R-:W-:-:S05]  /*463b0*/  IMAD.MOV.U32 R129, RZ, RZ, R144 ;  /* 0x000000ffff817224 */ /* 0x000fca00078e0090 */
[----:B------:R1:W-:Y:S01]  /*463c0*/  LDGSTS.E [R7+0x3d00], desc[UR70][R128.64], P2 ;  /* 0x03d0000080077fae */ /* 0x0003e200091a1046 */
[----:B---3--:R-:W-:Y:S01]  /*463d0*/  IADD3 R135, P1, PT, R135, R3, RZ ;  /* 0x0000000387877210 */ /* 0x008fe20007f3e0ff */
[----:B------:R-:W-:-:S04]  /*463e0*/  IMAD.X R143, R143, 0x1, R2, P3 ;  /* 0x000000018f8f7824 */ /* 0x000fc800018e0602 */
[----:B------:R-:W-:Y:S04]  /*463f0*/  STL [R1+0x1d78], R135 ;  /* 0x001d788701007387 */ /* 0x000fe80000100800 */
[----:B------:R3:W-:Y:S01]  /*46400*/  STL [R1+0x1d6c], R143 ;  /* 0x001d6c8f01007387 */ /* 0x0007e20000100800 */
[----:B-1----:R-:W-:-:S03]  /*46410*/  IMAD.MOV.U32 R129, RZ, RZ, R143 ;  /* 0x000000ffff817224 */ /* 0x002fc600078e008f */
[----:B------:R-:W2:Y:S04]  /*46420*/  LDL.LU R144, [R1+0x1e54] ;  /* 0x001e540001907983 */ /* 0x000ea80000300800 */
[----:B------:R-:W2:Y:S01]  /*46430*/  LDL.LU R141, [R1+0x1e68] ;  /* 0x001e6800018d7983 */ /* 0x000ea20000300800 */
[----:B----4-:R-:W-:Y:S01]  /*46440*/  IADD3 R132, P3, PT, R132, R3, RZ ;  /* 0x0000000384847210 */ /* 0x010fe20007f7e0ff */
[----:B------:R-:W-:-:S04]  /*46450*/  IMAD.X R140, R140, 0x1, R2, P1 ;  /* 0x000000018c8c7824 */ /* 0x000fc800008e0602 */
[----:B------:R-:W-:Y:S04]  /*46460*/  STL [R1+0x1d80], R132 ;  /* 0x001d808401007387 */ /* 0x000fe80000100800 */
[----:B------:R-:W-:Y:S04]  /*46470*/  STL [R1+0x1d74], R140 ;  /* 0x001d748c01007387 */ /* 0x000fe80000100800 */
[----:B---3--:R-:W3:Y:S01]  /*46480*/  LDL.LU R143, [R1+0x1e5c] ;  /* 0x001e5c00018f7983 */ /* 0x008ee20000300800 */
[----:B------:R-:W-:Y:S01]  /*46490*/  IMAD.MOV.U32 R128, RZ, RZ, R134 ;  /* 0x000000ffff807224 */ /* 0x000fe200078e0086 */
[----:B------:R-:W-:-:S02]  /*464a0*/  UISETP.GT.AND UP1, UPT, UR12, 0x13, UPT ;  /* 0x000000130c00788c */ /* 0x000fc4000bf24270 */
[----:B------:R-:W4:Y:S04]  /*464b0*/  LDL.LU R134, [R1+0x1e70] ;  /* 0x001e700001867983 */ /* 0x000f280000300800 */
[----:B------:R1:W-:Y:S01]  /*464c0*/  LDGSTS.E [R7+0x3d80], desc[UR70][R128.64], P2 ;  /* 0x03d8000080077fae */ /* 0x0003e200091a1046 */
[----:B------:R-:W-:Y:S01]  /*464d0*/  USEL UR10, URZ, 0x4, !UP1 ;  /* 0x00000004ff0a7887 */ /* 0x000fe2000c800000 */
[----:B-1----:R-:W-:Y:S02]  /*464e0*/  IMAD.MOV.U32 R128, RZ, RZ, R135 ;  /* 0x000000ffff807224 */ /* 0x002fe400078e0087 */
[----:B------:R-:W-:-:S05]  /*464f0*/  IMAD.MOV.U32 R129, RZ, RZ, R140 ;  /* 0x000000ffff817224 */ /* 0x000fca00078e008c */
[----:B------:R1:W-:Y:S01]  /*46500*/  LDGSTS.E [R7+0x3e00], desc[UR70][R128.64], P2 ;  /* 0x03e0000080077fae */ /* 0x0003e200091a1046 */
[----:B------:R-:W-:Y:S01]  /*46510*/  USEL UR10, UR10, URZ, !UP0 ;  /* 0x000000ff0a0a7287 */ /* 0x000fe2000c000000 */
[----:B------:R-:W-:Y:S01]  /*46520*/  IADD3.X R138, PT, PT, R138, R2, RZ, P3, !PT ;  /* 0x000000028a8a7210 */ /* 0x000fe20001ffe4ff */
[----:B-1----:R-:W-:-:S04]  /*46530*/  IMAD.MOV.U32 R128, RZ, RZ, R132 ;  /* 0x000000ffff807224 */ /* 0x002fc800078e0084 */
[----:B------:R-:W-:-:S05]  /*46540*/  IMAD.MOV.U32 R129, RZ, RZ, R138 ;  /* 0x000000ffff817224 */ /* 0x000fca00078e008a */
[----:B------:R1:W-:Y:S01]  /*46550*/  LDGSTS.E [R7+0x3e80], desc[UR70][R128.64], P2 ;  /* 0x03e8000080077fae */ /* 0x0003e200091a1046 */
[-C--:B------:R-:W-:Y:S02]  /*46560*/  IADD3 R133, P1, PT, R133, R3.reuse, RZ ;  /* 0x0000000385857210 */ /* 0x080fe40007f3e0ff */
[----:B------:R-:W-:-:S03]  /*46570*/  IADD3 R137, P3, PT, R137, R3, RZ ;  /* 0x0000000389897210 */ /* 0x000fc60007f7e0ff */
[----:B------:R-:W-:Y:S01]  /*46580*/  STL [R1+0x1d88], R133 ;  /* 0x001d888501007387 */ /* 0x000fe20000100800 */
[----:B--2---:R-:W-:-:S03]  /*46590*/  IMAD.X R146, R146, 0x1, R2, P1 ;  /* 0x0000000192927824 */ /* 0x004fc600008e0602 */
[----:B------:R2:W-:Y:S04]  /*465a0*/  STL [R1+0x1d7c], R138 ;  /* 0x001d7c8a01007387 */ /* 0x0005e80000100800 */
[----:B------:R-:W4:Y:S01]  /*465b0*/  LDL.LU R145, [R1+0x1e64] ;  /* 0x001e640001917983 */ /* 0x000f220000300800 */
[----:B-1----:R-:W-:-:S03]  /*465c0*/  IMAD.MOV.U32 R128, RZ, RZ, R133 ;  /* 0x000000ffff807224 */ /* 0x002fc600078e0085 */
[----:B------:R-:W4:Y:S01]  /*465d0*/  LDL.LU R135, [R1+0x1e78] ;  /* 0x001e780001877983 */ /* 0x000f220000300800 */
[----:B------:R-:W-:-:S03]  /*465e0*/  IMAD.MOV.U32 R129, RZ, RZ, R146 ;  /* 0x000000ffff817224 */ /* 0x000fc600078e0092 */
[----:B--2---:R-:W2:Y:S04]  /*465f0*/  LDL.LU R138, [R1+0x1e6c] ;  /* 0x001e6c00018a7983 */ /* 0x004ea80000300800 */
[----:B------:R1:W-:Y:S01]  /*46600*/  STL [R1+0x1d90], R137 ;  /* 0x001d908901007387 */ /* 0x0003e20000100800 */
[----:B------:R-:W-:-:S03]  /*46610*/  IMAD.X R142, R142, 0x1, R2, P3 ;  /* 0x000000018e8e7824 */ /* 0x000fc600018e0602 */
[----:B------:R-:W-:Y:S04]  /*46620*/  STL [R1+0x1d84], R146 ;  /* 0x001d849201007387 */ /* 0x000fe80000100800 */
[----:B------:R-:W2:Y:S01]  /*46630*/  LDL.LU R140, [R1+0x1e74] ;  /* 0x001e7400018c7983 */ /* 0x000ea20000300800 */
[----:B------:R-:W-:-:S03]  /*46640*/  ISETP.NE.U32.AND P1, PT, RZ, UR10, PT ;  /* 0x0000000aff007c0c */ /* 0x000fc6000bf25070 */
[----:B------:R-:W2:Y:S01]  /*46650*/  LDL.LU R132, [R1+0x1e80] ;  /* 0x001e800001847983 */ /* 0x000ea20000300800 */
[----:B------:R-:W-:-:S03]  /*46660*/  IADD3 R6, P4, PT, R6, R3, RZ ;  /* 0x0000000306067210 */ /* 0x000fc60007f9e0ff */
[----:B------:R1:W-:Y:S04]  /*46670*/  LDGSTS.E [R7+0x3f00], desc[UR70][R128.64], P2 ;  /* 0x03f0000080077fae */ /* 0x0003e800091a1046 */
[----:B------:R-:W2:Y:S01]  /*46680*/  LDL.LU R133, [R1+0x1e88] ;  /* 0x001e880001857983 */ /* 0x000ea20000300800 */
[----:B------:R-:W-:-:S03]  /*46690*/  IADD3 R136, P3, PT, R136, R3, RZ ;  /* 0x0000000388887210 */ /* 0x000fc60007f7e0ff */
[----:B------:R-:W-:Y:S01]  /*466a0*/  STL [R1+0x1e58], R6 ;  /* 0x001e580601007387 */ /* 0x000fe20000100800 */
[----:B-1----:R-:W-:Y:S02]  /*466b0*/  IMAD.MOV.U32 R128, RZ, RZ, R137 ;  /* 0x000000ffff807224 */ /* 0x002fe400078e0089 */
[----:B------:R-:W-:Y:S01]  /*466c0*/  IMAD.MOV.U32 R129, RZ, RZ, R142 ;  /* 0x000000ffff817224 */ /* 0x000fe200078e008e */
[----:B------:R1:W-:Y:S04]  /*466d0*/  STL [R1+0x1d8c], R142 ;  /* 0x001d8c8e01007387 */ /* 0x0003e80000100800 */
[----:B------:R-:W2:Y:S04]  /*466e0*/  LDL.LU R137, [R1+0x1e7c] ;  /* 0x001e7c0001897983 */ /* 0x000ea80000300800 */
[----:B------:R1:W-:Y:S04]  /*466f0*/  LDGSTS.E [R7+0x3f80], desc[UR70][R128.64], P2 ;  /* 0x03f8000080077fae */ /* 0x0003e800091a1046 */
[----:B------:R-:W-:Y:S01]  /*46700*/  STL [R1+0x1e60], R136 ;  /* 0x001e608801007387 */ /* 0x000fe20000100800 */
[----:B-1----:R-:W-:-:S02]  /*46710*/  IMAD.MOV.U32 R128, RZ, RZ, R6 ;  /* 0x000000ffff807224 */ /* 0x002fc400078e0006 */
[----:B------:R-:W-:Y:S01]  /*46720*/  IMAD.X R144, R144, 0x1, R2, P4 ;  /* 0x0000000190907824 */ /* 0x000fe200020e0602 */
[----:B------:R-:W-:-:S03]  /*46730*/  IADD3 R141, P2, PT, R141, R3, RZ ;  /* 0x000000038d8d7210 */ /* 0x000fc60007f5e0ff */
[----:B------:R-:W-:Y:S01]  /*46740*/  IMAD.MOV.U32 R129, RZ, RZ, R144 ;  /* 0x000000ffff817224 */ /* 0x000fe200078e0090 */
[----:B------:R1:W-:Y:S04]  /*46750*/  STL [R1+0x1e54], R144 ;  /* 0x001e549001007387 */ /* 0x0003e80000100800 */
[----:B------:R-:W2:Y:S04]  /*46760*/  LDL.LU R142, [R1+0x1e90] ;  /* 0x001e9000018e7983 */ /* 0x000ea80000300800 */
[----:B------:R3:W-:Y:S04]  /*46770*/  LDGSTS.E [R7+0x4c00], desc[UR70][R128.64], P1 ;  /* 0x04c0000080077fae */ /* 0x0007e800089a1046 */
[----:B-1----:R-:W2:Y:S01]  /*46780*/  LDL.LU R144, [R1+0x1e84] ;  /* 0x001e840001907983 */ /* 0x002ea20000300800 */
[----:B---3--:R-:W-:-:S03]  /*46790*/  IMAD.X R143, R143, 0x1, R2, P3 ;  /* 0x000000018f8f7824 */ /* 0x008fc600018e0602 */
[----:B------:R-:W-:Y:S01]  /*467a0*/  STL [R1+0x1e68], R141 ;  /* 0x001e688d01007387 */ /* 0x000fe20000100800 */
[----:B------:R-:W-:-:S03]  /*467b0*/  IMAD.MOV.U32 R129, RZ, RZ, R143 ;  /* 0x000000ffff817224 */ /* 0x000fc600078e008f */
[----:B------:R1:W-:Y:S04]  /*467c0*/  STL [R1+0x1e5c], R143 ;  /* 0x001e5c8f01007387 */ /* 0x0003e80000100800 */
[----:B------:R-:W3:Y:S04]  /*467d0*/  LDL.LU R6, [R1+0x1f58] ;  /* 0x001f580001067983 */ /* 0x000ee80000300800 */
[----:B-1----:R-:W3:Y:S01]  /*467e0*/  LDL.LU R143, [R1+0x1e8c] ;  /* 0x001e8c00018f7983 */ /* 0x002ee20000300800 */
[----:B------:R-:W-:Y:S01]  /*467f0*/  IMAD.MOV.U32 R128, RZ, RZ, R136 ;  /* 0x000000ffff807224 */ /* 0x000fe200078e0088 */
[----:B----4-:R-:W-:-:S04]  /*46800*/  IADD3 R134, P3, PT, R134, R3, RZ ;  /* 0x0000000386867210 */ /* 0x010fc80007f7e0ff */
[----:B------:R1:W-:Y:S04]  /*46810*/  LDGSTS.E [R7+0x4c80], desc[UR70][R128.64], P1 ;  /* 0x04c8000080077fae */ /* 0x0003e800089a1046 */
[----:B------:R-:W-:Y:S01]  /*46820*/  STL [R1+0x1e70], R134 ;  /* 0x001e708601007387 */ /* 0x000fe20000100800 */
[----:B-1----:R-:W-:Y:S02]  /*46830*/  IMAD.MOV.U32 R128, RZ, RZ, R141 ;  /* 0x000000ffff807224 */ /* 0x002fe400078e008d */
[----:B------:R-:W-:Y:S01]  /*46840*/  IMAD.X R145, R145, 0x1, R2, P2 ;  /* 0x0000000191917824 */ /* 0x000fe200010e0602 */
[----:B------:R-:W-:-:S03]  /*46850*/  IADD3 R135, P2, PT, R135, R3, RZ ;  /* 0x0000000387877210 */ /* 0x000fc60007f5e0ff */
[----:B------:R-:W-:Y:S01]  /*46860*/  IMAD.MOV.U32 R129, RZ, RZ, R145 ;  /* 0x000000ffff817224 */ /* 0x000fe200078e0091 */
[----:B------:R-:W-:Y:S01]  /*46870*/  STL [R1+0x1e64], R145 ;  /* 0x001e649101007387 */ /* 0x000fe20000100800 */
[----:B--2---:R-:W-:-:S03]  /*46880*/  IMAD.X R138, R138, 0x1, R2, P3 ;  /* 0x000000018a8a7824 */ /* 0x004fc600018e0602 */
[----:B------:R-:W2:Y:S04]  /*46890*/  LDL.LU R136, [R1+0x1f60] ;  /* 0x001f600001887983 */ /* 0x000ea80000300800 */
[----:B------:R-:W-:Y:S04]  /*468a0*/  STL [R1+0x1e78], R135 ;  /* 0x001e788701007387 */ /* 0x000fe80000100800 */
[----:B------:R1:W-:Y:S01]  /*468b0*/  STL [R1+0x1e6c], R138 ;  /* 0x001e6c8a01007387 */ /* 0x0003e20000100800 */
[----:B------:R-:W-:-:S03]  /*468c0*/  IMAD.X R140, R140, 0x1, R2, P2 ;  /* 0x000000018c8c7824 */ /* 0x000fc600010e0602 */
[----:B------:R4:W-:Y:S01]  /*468d0*/  LDGSTS.E [R7+0x4d00], desc[UR70][R128.64], P1 ;  /* 0x04d0000080077fae */ /* 0x0009e200089a1046 */
[----:B------:R-:W-:-:S03]  /*468e0*/  IADD3 R132, P3, PT, R132, R3, RZ ;  /* 0x0000000384847210 */ /* 0x000fc60007f7e0ff */
[----:B------:R-:W2:Y:S04]  /*468f0*/  LDL.LU R141, [R1+0x1f54] ;  /* 0x001f5400018d7983 */ /* 0x000ea80000300800 */
[----:B------:R-:W-:Y:S01]  /*46900*/  STL [R1+0x1e80], R132 ;  /* 0x001e808401007387 */ /* 0x000fe20000100800 */
[----:B----4-:R-:W-:Y:S02]  /*46910*/  IMAD.MOV.U32 R128, RZ, RZ, R134 ;  /* 0x000000ffff807224 */ /* 0x010fe400078e0086 */
[----:B------:R-:W-:Y:S01]  /*46920*/  IMAD.MOV.U32 R129, RZ, RZ, R138 ;  /* 0x000000ffff817224 */ /* 0x000fe200078e008a */
[----:B------:R4:W-:Y:S01]  /*46930*/  STL [R1+0x1e74], R140 ;  /* 0x001e748c01007387 */ /* 0x0009e20000100800 */
[----:B------:R-:W-:-:S03]  /*46940*/  IADD3 R133, P2, PT, R133, R3, RZ ;  /* 0x0000000385857210 */ /* 0x000fc60007f5e0ff */
[----:B-1----:R-:W2:Y:S04]  /*46950*/  LDL.LU R138, [R1+0x1f5c] ;  /* 0x001f5c00018a7983 */ /* 0x002ea80000300800 */
[----:B------:R-:W2:Y:S01]  /*46960*/  LDL.LU R134, [R1+0x1f68] ;  /* 0x001f680001867983 */ /* 0x000ea20000300800 */
[----:B------:R-:W-:-:S03]  /*46970*/  IMAD.X R137, R137, 0x1, R2, P3 ;  /* 0x0000000189897824 */ /* 0x000fc600018e0602 */
[----:B------:R1:W-:Y:S04]  /*46980*/  LDGSTS.E [R7+0x4d80], desc[UR70][R128.64], P1 ;  /* 0x04d8000080077fae */ /* 0x0003e800089a1046 */
[----:B------:R-:W-:Y:S04]  /*46990*/  STL [R1+0x1e88], R133 ;  /* 0x001e888501007387 */ /* 0x000fe80000100800 */
[----:B------:R4:W-:Y:S01]  /*469a0*/  STL [R1+0x1e7c], R137 ;  /* 0x001e7c8901007387 */ /* 0x0009e20000100800 */
[----:B-1----:R-:W-:Y:S02]  /*469b0*/  IMAD.MOV.U32 R128, RZ, RZ, R135 ;  /* 0x000000ffff807224 */ /* 0x002fe400078e0087 */
[----:B------:R-:W-:-:S02]  /*469c0*/  IMAD.MOV.U32 R129, RZ, RZ, R140 ;  /* 0x000000ffff817224 */ /* 0x000fc400078e008c */
[----:B----4-:R-:W4:Y:S04]  /*469d0*/  LDL.LU R140, [R1+0x1f64] ;  /* 0x001f6400018c7983 */ /* 0x010f280000300800 */
[----:B------:R1:W-:Y:S04]  /*469e0*/  LDGSTS.E [R7+0x4e00], desc[UR70][R128.64], P1 ;  /* 0x04e0000080077fae */ /* 0x0003e800089a1046 */
[----:B------:R-:W4:Y:S01]  /*469f0*/  LDL.LU R135, [R1+0x1f70] ;  /* 0x001f700001877983 */ /* 0x000f220000300800 */
[----:B-1----:R-:W-:Y:S01]  /*46a00*/  IMAD.MOV.U32 R129, RZ, RZ, R137 ;  /* 0x000000ffff817224 */ /* 0x002fe200078e0089 */
[----:B------:R-:W-:Y:S01]  /*46a10*/  IADD3 R142, P3, PT, R142, R3, RZ ;  /* 0x000000038e8e7210 */ /* 0x000fe20007f7e0ff */
[----:B------:R-:W-:Y:S01]  /*46a20*/  IMAD.MOV.U32 R128, RZ, RZ, R132 ;  /* 0x000000ffff807224 */ /* 0x000fe200078e0084 */
[----:B------:R-:W4:Y:S01]  /*46a30*/  LDL.LU R137, [R1+0x1f6c] ;  /* 0x001f6c0001897983 */ /* 0x000f220000300800 */
[----:B------:R-:W-:-:S03]  /*46a40*/  IMAD.X R144, R144, 0x1, R2, P2 ;  /* 0x0000000190907824 */ /* 0x000fc600010e0602 */
[----:B------:R-:W-:Y:S04]  /*46a50*/  STL [R1+0x1e90], R142 ;  /* 0x001e908e01007387 */ /* 0x000fe80000100800 */
[----:B------:R1:W-:Y:S04]  /*46a60*/  STL [R1+0x1e84], R144 ;  /* 0x001e849001007387 */ /* 0x0003e80000100800 */
[----:B------:R-:W4:Y:S01]  /*46a70*/  LDL.LU R132, [R1+0x1f78] ;  /* 0x001f780001847983 */ /* 0x000f220000300800 */
[----:B---3--:R-:W-:-:S03]  /*46a80*/  IADD3 R6, P4, PT, R6, R3, RZ ;  /* 0x0000000306067210 */ /* 0x008fc60007f9e0ff */
[----:B------:R-:W3:Y:S04]  /*46a90*/  LDL.LU R147, [R1+0x1f74] ;  /* 0x001f740001937983 */ /* 0x000ee80000300800 */
[----:B------:R1:W-:Y:S01]  /*46aa0*/  LDGSTS.E [R7+0x4e80], desc[UR70][R128.64], P1 ;  /* 0x04e8000080077fae */ /* 0x0003e200089a1046 */
[----:B------:R-:W-:-:S03]  /*46ab0*/  IMAD.X R143, R143, 0x1, R2, P3 ;  /* 0x000000018f8f7824 */ /* 0x000fc600018e0602 */
[----:B------:R2:W-:Y:S04]  /*46ac0*/  STL [R1+0x1f58], R6 ;  /* 0x001f580601007387 */ /* 0x0005e80000100800 */
[----:B------:R-:W-:Y:S01]  /*46ad0*/  STL [R1+0x1e8c], R143 ;  /* 0x001e8c8f01007387 */ /* 0x000fe20000100800 */
[----:B-1----:R-:W-:-:S03]  /*46ae0*/  IMAD.MOV.U32 R128, RZ, RZ, R133 ;  /* 0x000000ffff807224 */ /* 0x002fc600078e0085 */
[----:B------:R-:W3:Y:S01]  /*46af0*/  LDL.LU R133, [R1+0x1f80] ;  /* 0x001f800001857983 */ /* 0x000ee20000300800 */
[----:B------:R-:W-:Y:S01]  /*46b00*/  UISETP.GT.AND UP1, UPT, UR12, 0x17, UPT ;  /* 0x000000170c00788c */ /* 0x000fe2000bf24270 */
[----:B------:R-:W-:Y:S02]  /*46b10*/  IMAD.MOV.U32 R129, RZ, RZ, R144 ;  /* 0x000000ffff817224 */ /* 0x000fe400078e0090 */
[----:B------:R-:W3:Y:S01]  /*46b20*/  LDL.LU R144, [R1+0x1f88] ;  /* 0x001f880001907983 */ /* 0x000ee20000300800 */
[----:B------:R-:W-:-:S03]  /*46b30*/  USEL UR10, URZ, 0x4, !UP1 ;  /* 0x00000004ff0a7887 */ /* 0x000fc6000c800000 */
[----:B------:R1:W-:Y:S01]  /*46b40*/  LDGSTS.E [R7+0x4f00], desc[UR70][R128.64], P1 ;  /* 0x04f0000080077fae */ /* 0x0003e200089a1046 */
[----:B------:R-:W-:-:S03]  /*46b50*/  USEL UR10, UR10, URZ, !UP0 ;  /* 0x000000ff0a0a7287 */ /* 0x000fc6000c000000 */
[----:B------:R-:W3:Y:S03]  /*46b60*/  LDL.LU R146, [R1+0x1f7c] ;  /* 0x001f7c0001927983 */ /* 0x000ee60000300800 */
[----:B------:R-:W-:Y:S01]  /*46b70*/  ISETP.NE.U32.AND P2, PT, RZ, UR10, PT ;  /* 0x0000000aff007c0c */ /* 0x000fe2000bf45070 */
[----:B-1----:R-:W-:Y:S02]  /*46b80*/  IMAD.MOV.U32 R128, RZ, RZ, R142 ;  /* 0x000000ffff807224 */ /* 0x002fe400078e008e */
[----:B------:R-:W-:-:S05]  /*46b90*/  IMAD.MOV.U32 R129, RZ, RZ, R143 ;  /* 0x000000ffff817224 */ /* 0x000fca00078e008f */
[----:B------:R1:W-:Y:S02]  /*46ba0*/  LDGSTS.E [R7+0x4f80], desc[UR70][R128.64], P1 ;  /* 0x04f8000080077fae */ /* 0x0003e400089a1046 */
[----:B-1----:R-:W-:Y:S01]  /*46bb0*/  IMAD.MOV.U32 R128, RZ, RZ, R6 ;  /* 0x000000ffff807224 */ /* 0x002fe200078e0006 */
[----:B--2---:R-:W-:-:S05]  /*46bc0*/  IADD3 R136, P3, PT, R136, R3, RZ ;  /* 0x0000000388887210 */ /* 0x004fca0007f7e0ff */
[----:B------:R-:W-:Y:S01]  /*46bd0*/  STL [R1+0x1f60], R136 ;  /* 0x001f608801007387 */ /* 0x000fe20000100800 */
[----:B------:R-:W-:-:S05]  /*46be0*/  IMAD.X R141, R141, 0x1, R2, P4 ;  /* 0x000000018d8d7824 */ /* 0x000fca00020e0602 */
[----:B------:R1:W-:Y:S01]  /*46bf0*/  STL [R1+0x1f54], R141 ;  /* 0x001f548d01007387 */ /* 0x0003e20000100800 */
[----:B------:R-:W-:-:S03]  /*46c00*/  IMAD.MOV.U32 R129, RZ, RZ, R141 ;  /* 0x000000ffff817224 */ /* 0x000fc600078e008d */
[----:B------:R-:W2:Y:S04]  /*46c10*/  LDL.LU R145, [R1+0x1f84] ;  /* 0x001f840001917983 */ /* 0x000ea80000300800 */
[----:B------:R1:W-:Y:S01]  /*46c20*/  LDGSTS.E [R7+0x5c00], desc[UR70][R128.64], P2 ;  /* 0x05c0000080077fae */ /* 0x0003e200091a1046 */
[----:B------:R-:W-:Y:S01]  /*46c30*/  IMAD.X R138, R138, 0x1, R2, P3 ;  /* 0x000000018a8a7824 */ /* 0x000fe200018e0602 */
[----:B------:R-:W-:-:S05]  /*46c40*/  IADD3 R134, P1, PT, R134, R3, RZ ;  /* 0x0000000386867210 */ /* 0x000fca0007f3e0ff */
[----:B------:R-:W-:Y:S04]  /*46c50*/  STL [R1+0x1f68], R134 ;  /* 0x001f688601007387 */ /* 0x000fe80000100800 */
[----:B------:R4:W-:Y:S04]  /*46c60*/  STL [R1+0x1f5c], R138 ;  /* 0x001f5c8a01007387 */ /* 0x0009e80000100800 */
[----:B------:R-:W2:Y:S01]  /*46c70*/  LDL.LU R6, [R1+0x1f90] ;  /* 0x001f900001067983 */ /* 0x000ea20000300800 */
[----:B-1----:R-:W-:-:S03]  /*46c80*/  IMAD.MOV.U32 R128, RZ, RZ, R136 ;  /* 0x000000ffff807224 */ /* 0x002fc600078e0088 */
[----:B------:R-:W2:Y:S01]  /*46c90*/  LDL.LU R141, [R1+0x2058] ;  /* 0x00205800018d7983 */ /* 0x000ea20000300800 */
[----:B----4-:R-:W-:-:S03]  /*46ca0*/  IMAD.X R140, R140, 0x1, R2, P1 ;  /* 0x000000018c8c7824 */ /* 0x010fc600008e0602 */
[----:B------:R-:W4:Y:S01]  /*46cb0*/  LDL.LU R143, [R1+0x1f8c] ;  /* 0x001f8c00018f7983 */ /* 0x000f220000300800 */
[----:B------:R-:W-:-:S05]  /*46cc0*/  IMAD.MOV.U32 R129, RZ, RZ, R138 ;  /* 0x000000ffff817224 */ /* 0x000fca00078e008a */
[----:B------:R1:W-:Y:S01]  /*46cd0*/  LDGSTS.E [R7+0x5c80], desc[UR70][R128.64], P2 ;  /* 0x05c8000080077fae */ /* 0x0003e200091a1046 */
[----:B------:R-:W-:-:S05]  /*46ce0*/  IADD3 R135, P3, PT, R135, R3, RZ ;  /* 0x0000000387877210 */ /* 0x000fca0007f7e0ff */
[----:B------:R-:W-:Y:S04]  /*46cf0*/  STL [R1+0x1f70], R135 ;  /* 0x001f708701007387 */ /* 0x000fe80000100800 */
[----:B------:R3:W-:Y:S04]  /*46d00*/  STL [R1+0x1f64], R140 ;  /* 0x001f648c01007387 */ /* 0x0007e80000100800 */
[----:B------:R-:W4:Y:S01]  /*46d10*/  LDL.LU R138, [R1+0x2060] ;  /* 0x00206000018a7983 */ /* 0x000f220000300800 */
[----:B------:R-:W-:-:S03]  /*46d20*/  IMAD.X R137, R137, 0x1, R2, P3 ;  /* 0x0000000189897824 */ /* 0x000fc600018e0602 */
[----:B------:R-:W4:Y:S01]  /*46d30*/  LDL.LU R136, [R1+0x2068] ;  /* 0x0020680001887983 */ /* 0x000f220000300800 */
[----:B-1----:R-:W-:-:S03]  /*46d40*/  IMAD.MOV.U32 R128, RZ, RZ, R134 ;  /* 0x000000ffff807224 */ /* 0x002fc600078e0086 */
[----:B------:R-:W4:Y:S01]  /*46d50*/  LDL.LU R142, [R1+0x2054] ;  /* 0x00205400018e7983 */ /* 0x000f220000300800 */
[----:B------:R-:W-:-:S05]  /*46d60*/  IADD3 R132, P1, PT, R132, R3, RZ ;  /* 0x0000000384847210 */ /* 0x000fca0007f3e0ff */
[----:B---3--:R-:W-:Y:S01]  /*46d70*/  IMAD.X R147, R147, 0x1, R2, P1 ;  /* 0x0000000193937824 */ /* 0x008fe200008e0602 */
[----:B------:R-:W-:Y:S01]  /*46d80*/  STL [R1+0x1f78], R132 ;  /* 0x001f788401007387 */ /* 0x000fe20000100800 */
[----:B------:R-:W-:-:S03]  /*46d90*/  IMAD.MOV.U32 R129, RZ, RZ, R140 ;  /* 0x000000ffff817224 */ /* 0x000fc600078e008c */
[----:B------:R1:W-:Y:S04]  /*46da0*/  STL [R1+0x1f6c], R137 ;  /* 0x001f6c8901007387 */ /* 0x0003e80000100800 */
[----:B------:R-:W3:Y:S04]  /*46db0*/  LDL.LU R134, [R1+0x2070] ;  /* 0x0020700001867983 */ /* 0x000ee80000300800 */
[----:B------:R1:W-:Y:S01]  /*46dc0*/  LDGSTS.E [R7+0x5d00], desc[UR70][R128.64], P2 ;  /* 0x05d0000080077fae */ /* 0x0003e200091a1046 */
[----:B------:R-:W-:-:S05]  /*46dd0*/  IADD3 R133, P3, PT, R133, R3, RZ ;  /* 0x0000000385857210 */ /* 0x000fca0007f7e0ff */
[----:B------:R1:W-:Y:S04]  /*46de0*/  STL [R1+0x1f80], R133 ;  /* 0x001f808501007387 */ /* 0x0003e80000100800 */
[----:B------:R-:W-:Y:S04]  /*46df0*/  STL [R1+0x1f74], R147 ;  /* 0x001f749301007387 */ /* 0x000fe80000100800 */
[----:B------:R-:W3:Y:S01]  /*46e00*/  LDL.LU R140, [R1+0x205c] ;  /* 0x00205c00018c7983 */ /* 0x000ee20000300800 */
[----:B-1----:R-:W-:Y:S02]  /*46e10*/  IMAD.MOV.U32 R128, RZ, RZ, R135 ;  /* 0x000000ffff807224 */ /* 0x002fe400078e0087 */
[----:B------:R-:W-:Y:S01]  /*46e20*/  IMAD.MOV.U32 R129, RZ, RZ, R137 ;  /* 0x000000ffff817224 */ /* 0x000fe200078e0089 */
[----:B------:R-:W-:Y:S01]  /*46e30*/  IADD3 R144, P1, PT, R144, R3, RZ ;  /* 0x0000000390907210 */ /* 0x000fe20007f3e0ff */
[----:B------:R-:W-:Y:S01]  /*46e40*/  IMAD.X R146, R146, 0x1, R2, P3 ;  /* 0x0000000192927824 */ /* 0x000fe200018e0602 */
[----:B------:R-:W3:Y:S04]  /*46e50*/  LDL.LU R137, [R1+0x2064] ;  /* 0x0020640001897983 */ /* 0x000ee80000300800 */
[----:B------:R1:W-:Y:S04]  /*46e60*/  LDGSTS.E [R7+0x5d80], desc[UR70][R128.64], P2 ;  /* 0x05d8000080077fae */ /* 0x0003e800091a1046 */
[----:B------:R-:W3:Y:S01]  /*46e70*/  LDL.LU R135, [R1+0x206c] ;  /* 0x00206c0001877983 */ /* 0x000ee20000300800 */
[----:B-1----:R-:W-:-:S02]  /*46e80*/  IMAD.MOV.U32 R128, RZ, RZ, R132 ;  /* 0x000000ffff807224 */ /* 0x002fc400078e0084 */
[----:B------:R-:W-:-:S05]  /*46e90*/  IMAD.MOV.U32 R129, RZ, RZ, R147 ;  /* 0x000000ffff817224 */ /* 0x000fca00078e0093 */
[----:B------:R1:W-:Y:S02]  /*46ea0*/  LDGSTS.E [R7+0x5e00], desc[UR70][R128.64], P2 ;  /* 0x05e0000080077fae */ /* 0x0003e400091a1046 */
[----:B-1----:R-:W-:Y:S02]  /*46eb0*/  IMAD.MOV.U32 R128, RZ, RZ, R133 ;  /* 0x000000ffff807224 */ /* 0x002fe400078e0085 */
[----:B------:R-:W-:Y:S01]  /*46ec0*/  IMAD.MOV.U32 R129, RZ, RZ, R146 ;  /* 0x000000ffff817224 */ /* 0x000fe200078e0092 */
[----:B------:R-:W-:Y:S04]  /*46ed0*/  STL [R1+0x1f88], R144 ;  /* 0x001f889001007387 */ /* 0x000fe80000100800 */
[----:B------:R1:W-:Y:S04]  /*46ee0*/  LDGSTS.E [R7+0x5e80], desc[UR70][R128.64], P2 ;  /* 0x05e8000080077fae */ /* 0x0003e800091a1046 */
[----:B------:R-:W3:Y:S01]  /*46ef0*/  LDL.LU R132, [R1+0x2078] ;  /* 0x0020780001847983 */ /* 0x000ee20000300800 */
[----:B-1----:R-:W-:-:S03]  /*46f00*/  IMAD.MOV.U32 R128, RZ, RZ, R144 ;  /* 0x000000ffff807224 */ /* 0x002fc600078e0090 */
[----:B------:R-:W-:Y:S04]  /*46f10*/  STL [R1+0x1f7c], R146 ;  /* 0x001f7c9201007387 */ /* 0x000fe80000100800 */
[----:B------:R-:W3:Y:S01]  /*46f20*/  LDL.LU R133, [R1+0x2074] ;  /* 0x0020740001857983 */ /* 0x000ee20000300800 */
[----:B--2---:R-:W-:-:S04]  /*46f30*/  IMAD.X R145, R145, 0x1, R2, P1 ;  /* 0x0000000191917824 */ /* 0x004fc800008e0602 */
[----:B------:R-:W-:-:S05]  /*46f40*/  IMAD.MOV.U32 R129, RZ, RZ, R145 ;  /* 0x000000ffff817224 */ /* 0x000fca00078e0091 */
[----:B------:R1:W-:Y:S01]  /*46f50*/  LDGSTS.E [R7+0x5f00], desc[UR70][R128.64], P2 ;  /* 0x05f0000080077fae */ /* 0x0003e200091a1046 */
[-C--:B------:R-:W-:Y:S02]  /*46f60*/  IADD3 R6, P3, PT, R6, R3.reuse, RZ ;  /* 0x0000000306067210 */ /* 0x080fe40007f7e0ff */
[----:B------:R-:W-:-:S03]  /*46f70*/  IADD3 R141, P4, PT, R141, R3, RZ ;  /* 0x000000038d8d7210 */ /* 0x000fc60007f9e0ff */
[----:B----4-:R-:W-:Y:S01]  /*46f80*/  IMAD.X R143, R143, 0x1, R2, P3 ;  /* 0x000000018f8f7824 */ /* 0x010fe200018e0602 */
[----:B------:R2:W-:Y:S01]  /*46f90*/  STL [R1+0x1f90], R6 ;  /* 0x001f900601007387 */ /* 0x0005e20000100800 */
[----:B-1----:R-:W-:Y:S02]  /*46fa0*/  IMAD.MOV.U32 R128, RZ, RZ, R6 ;  /* 0x000000ffff807224 */ /* 0x002fe400078e0006 */
[----:B------:R-:W-:Y:S01]  /*46fb0*/  IMAD.MOV.U32 R129, RZ, RZ, R143 ;  /* 0x000000ffff817224 */ /* 0x000fe200078e008f */
[----:B------:R1:W-:Y:S04]  /*46fc0*/  STL [R1+0x1f84], R145 ;  /* 0x001f849101007387 */ /* 0x0003e80000100800 */
[----:B------:R-:W-:Y:S04]  /*46fd0*/  STL [R1+0x2058], R141 ;  /* 0x0020588d01007387 */ /* 0x000fe80000100800 */
[----:B------:R4:W-:Y:S04]  /*46fe0*/  STL [R1+0x1f8c], R143 ;  /* 0x001f8c8f01007387 */ /* 0x0009e80000100800 */
[----:B------:R1:W-:Y:S01]  /*46ff0*/  LDGSTS.E [R7+0x5f80], desc[UR70][R128.64], P2 ;  /* 0x05f8000080077fae */ /* 0x0003e200091a1046 */
[----:B------:R-:W-:-:S02]  /*47000*/  IADD3 R138, P3, PT, R138, R3, RZ ;  /* 0x000000038a8a7210 */ /* 0x000fc40007f7e0ff */
[----:B------:R-:W-:-:S03]  /*47010*/  IADD3 R136, P5, PT, R136, R3, RZ ;  /* 0x0000000388887210 */ /* 0x000fc60007fbe0ff */
[----:B------:R-:W-:Y:S01]  /*47020*/  STL [R1+0x2060], R138 ;  /* 0x0020608a01007387 */ /* 0x000fe20000100800 */
[----:B------:R-:W-:-:S03]  /*47030*/  IMAD.X R142, R142, 0x1, R2, P4 ;  /* 0x000000018e8e7824 */ /* 0x000fc600020e0602 */
[----:B------:R-:W4:Y:S04]  /*47040*/  LDL.LU R175, [R1+0x2080] ;  /* 0x0020800001af7983 */ /* 0x000f280000300800 */
[----:B------:R1:W-:Y:S04]  /*47050*/  STL [R1+0x2054], R142 ;  /* 0x0020548e01007387 */ /* 0x0003e80000100800 */
[----:B------:R-:W-:Y:S04]  /*47060*/  STL [R1+0x2068], R136 ;  /* 0x0020688801007387 */ /* 0x000fe80000100800 */
[----:B------:R-:W4:Y:S04]  /*47070*/  LDL.LU R173, [R1+0x2088] ;  /* 0x0020880001ad7983 */ /* 0x000f280000300800 */
[----:B--2---:R-:W2:Y:S01]  /*47080*/  LDL.LU R6, [R1+0x2090] ;  /* 0x0020900001067983 */ /* 0x004ea20000300800 */
[----:B---3--:R-:W-:-:S05]  /*47090*/  IADD3 R134, P2, PT, R134, R3, RZ ;  /* 0x0000000386867210 */ /* 0x008fca0007f5e0ff */
[----:B------:R-:W-:Y:S01]  /*470a0*/  STL [R1+0x2070], R134 ;  /* 0x0020708601007387 */ /* 0x000fe20000100800 */
[----:B------:R-:W-:-:S05]  /*470b0*/  IMAD.X R140, R140, 0x1, R2, P3 ;  /* 0x000000018c8c7824 */ /* 0x000fca00018e0602 */
[----:B------:R-:W-:Y:S04]  /*470c0*/  STL [R1+0x205c], R140 ;  /* 0x00205c8c01007387 */ /* 0x000fe80000100800 */
[----:B------:R-:W3:Y:S01]  /*470d0*/  LDL.LU R176, [R1+0x207c] ;  /* 0x00207c0001b07983 */ /* 0x000ee20000300800 */
[----:B------:R-:W-:-:S04]  /*470e0*/  UISETP.GT.AND UP1, UPT, UR12, 0x1b, UPT ;  /* 0x0000001b0c00788c */ /* 0x000fc8000bf24270 */
[----:B------:R-:W-:Y:S01]  /*470f0*/  USEL UR10, URZ, 0x4, !UP1 ;  /* 0x00000004ff0a7887 */ /* 0x000fe2000c800000 */
[--C-:B------:R-:W-:Y:S02]  /*47100*/  IMAD.X R135, R135, 0x1, R2.reuse, P2 ;  /* 0x0000000187877824 */ /* 0x100fe400010e0602 */
[----:B------:R-:W-:Y:S01]  /*47110*/  IMAD.X R137, R137, 0x1, R2, P5 ;  /* 0x0000000189897824 */ /* 0x000fe200028e0602 */
[----:B------:R-:W-:-:S04]  /*47120*/  USEL UR10, UR10, URZ, !UP0 ;  /* 0x000000ff0a0a7287 */ /* 0x000fc8000c000000 */
[----:B------:R-:W-:Y:S02]  /*47130*/  STL [R1+0x2064], R137 ;  /* 0x0020648901007387 */ /* 0x000fe40000100800 */
[----:B------:R-:W-:Y:S02]  /*47140*/  ISETP.NE.U32.AND P1, PT, RZ, UR10, PT ;  /* 0x0000000aff007c0c */ /* 0x000fe4000bf25070 */
[----:B------:R2:W-:Y:S01]  /*47150*/  STL [R1+0x206c], R135 ;  /* 0x00206c8701007387 */ /* 0x0005e20000100800 */
[----:B-1----:R-:W-:Y:S02]  /*47160*/  IMAD.MOV.U32 R128, RZ, RZ, R141 ;  /* 0x000000ffff807224 */ /* 0x002fe400078e008d */
[----:B------:R-:W-:-:S08]  /*47170*/  IMAD.MOV.U32 R129, RZ, RZ, R142 ;  /* 0x000000ffff817224 */ /* 0x000fd000078e008e */
[----:B------:R1:W-:Y:S01]  /*47180*/  LDGSTS.E [R7+0x6c00], desc[UR70][R128.64], P1 ;  /* 0x06c0000080077fae */ /* 0x0003e200089a1046 */
[----:B------:R-:W-:-:S05]  /*47190*/  IADD3 R132, P2, PT, R132, R3, RZ ;  /* 0x0000000384847210 */ /* 0x000fca0007f5e0ff */
[----:B------:R-:W-:Y:S01]  /*471a0*/  STL [R1+0x2078], R132 ;  /* 0x0020788401007387 */ /* 0x000fe20000100800 */
[----:B------:R-:W-:Y:S02]  /*471b0*/  IMAD.X R133, R133, 0x1, R2, P2 ;  /* 0x0000000185857824 */ /* 0x000fe400010e0602 */
[----:B-1----:R-:W-:Y:S02]  /*471c0*/  IMAD.MOV.U32 R128, RZ, RZ, R138 ;  /* 0x000000ffff807224 */ /* 0x002fe400078e008a */
[----:B------:R-:W-:-:S05]  /*471d0*/  IMAD.MOV.U32 R129, RZ, RZ, R140 ;  /* 0x000000ffff817224 */ /* 0x000fca00078e008c */
        /* <DEDUP_REMOVED lines=12> */
[----:B------:R-:W-:-:S03]  /*472a0*/  IADD3 R173, P2, PT, R173, R3, RZ ;  /* 0x00000003adad7210 */ /* 0x000fc60007f5e0ff */
[----:B------:R4:W-:Y:S01]  /*472b0*/  STL [R1+0x2074], R133 ;  /* 0x0020748501007387 */ /* 0x0009e20000100800 */
[----:B--2---:R-:W-:-:S03]  /*472c0*/  IADD3 R6, P4, PT, R6, R3, RZ ;  /* 0x0000000306067210 */ /* 0x004fc60007f9e0ff */
[----:B------:R-:W-:Y:S04]  /*472d0*/  STL [R1+0x2088], R173 ;  /* 0x002088ad01007387 */ /* 0x000fe80000100800 */
[----:B------:R-:W2:Y:S01]  /*472e0*/  LDL.LU R174, [R1+0x2084] ;  /* 0x0020840001ae7983 */ /* 0x000ea20000300800 */
[----:B---3--:R-:W-:-:S05]  /*472f0*/  IMAD.X R176, R176, 0x1, R2, P3 ;  /* 0x00000001b0b07824 */ /* 0x008fca00018e0602 */
[----:B------:R3:W-:Y:S04]  /*47300*/  STL [R1+0x207c], R176 ;  /* 0x00207cb001007387 */ /* 0x0007e80000100800 */
[----:B------:R-:W2:Y:S04]  /*47310*/  LDL.LU R158, [R1+0x208c] ;  /* 0x00208c00019e7983 */ /* 0x000ea80000300800 */
[----:B------:R-:W2:Y:S04]  /*47320*/  LDL.LU R155, [R1+0x484] ;  /* 0x00048400019b7983 */ /* 0x000ea80000300800 */
[----:B------:R-:W-:Y:S04]  /*47330*/  STL [R1+0x2090], R6 ;  /* 0x0020900601007387 */ /* 0x000fe80000100800 */
        /* <DEDUP_REMOVED lines=19> */
[----:B----4-:R-:W4:Y:S04]  /*47470*/  LDL.LU R133, [R1+0x358] ;  /* 0x0003580001857983 */ /* 0x010f280000300800 */
[----:B------:R-:W4:Y:S04]  /*47480*/  LDL.LU R132, [R1+0x374] ;  /* 0x0003740001847983 */ /* 0x000f280000300800 */
[----:B------:R-:W4:Y:S04]  /*47490*/  LDL.LU R138, [R1+0x2fc] ;  /* 0x0002fc00018a7983 */ /* 0x000f280000300800 */
[----:B------:R-:W4:Y:S04]  /*474a0*/  LDL.LU R137, [R1+0x314] ;  /* 0x0003140001897983 */ /* 0x000f280000300800 */
[----:B------:R-:W4:Y:S01]  /*474b0*/  LDL.LU R136, [R1+0x2bc] ;  /* 0x0002bc0001887983 */ /* 0x000f220000300800 */
[----:B-1----:R-:W-:-:S02]  /*474c0*/  IMAD.MOV.U32 R128, RZ, RZ, R175 ;  /* 0x000000ffff807224 */ /* 0x002fc400078e00af */
[----:B------:R-:W-:-:S05]  /*474d0*/  IMAD.MOV.U32 R129, RZ, RZ, R176 ;  /* 0x000000ffff817224 */ /* 0x000fca00078e00b0 */
[----:B------:R1:W-:Y:S02]  /*474e0*/  LDGSTS.E [R7+0x6e80], desc[UR70][R128.64], P1 ;  /* 0x06e8000080077fae */ /* 0x0003e400089a1046 */
[----:B-1----:R-:W-:Y:S02]  /*474f0*/  IMAD.MOV.U32 R128, RZ, RZ, R173 ;  /* 0x000000ffff807224 */ /* 0x002fe400078e00ad */
[----:B------:R-:W-:Y:S02]  /*47500*/  IMAD.MOV.U32 R179, RZ, RZ, R127 ;  /* 0x000000ffffb37224 */ /* 0x000fe400078e007f */
[----:B------:R-:W-:Y:S02]  /*47510*/  IMAD.MOV.U32 R177, RZ, RZ, R95 ;  /* 0x000000ffffb17224 */ /* 0x000fe400078e005f */
[----:B---3--:R-:W-:Y:S02]  /*47520*/  IMAD.MOV.U32 R176, RZ, RZ, R224 ;  /* 0x000000ffffb07224 */ /* 0x008fe400078e00e0 */
[----:B------:R-:W-:-:S02]  /*47530*/  IMAD.MOV.U32 R175, RZ, RZ, R63 ;  /* 0x000000ffffaf7224 */ /* 0x000fc400078e003f */
[----:B--2---:R-:W-:-:S04]  /*47540*/  IMAD.X R174, R174, 0x1, R2, P2 ;  /* 0x00000001aeae7824 */ /* 0x004fc800010e0602 */
[----:B------:R-:W-:Y:S01]  /*47550*/  IMAD.MOV.U32 R129, RZ, RZ, R174 ;  /* 0x000000ffff817224 */ /* 0x000fe200078e00ae */
[----:B------:R1:W-:Y:S04]  /*47560*/  STL [R1+0x2084], R174 ;  /* 0x002084ae01007387 */ /* 0x0003e80000100800 */
[----:B------:R2:W-:Y:S02]  /*47570*/  LDGSTS.E [R7+0x6f00], desc[UR70][R128.64], P1 ;  /* 0x06f0000080077fae */ /* 0x0005e400089a1046 */
[----:B--2---:R-:W-:Y:S02]  /*47580*/  IMAD.MOV.U32 R128, RZ, RZ, R6 ;  /* 0x000000ffff807224 */ /* 0x004fe400078e0006 */
[----:B------:R-:W-:-:S04]  /*47590*/  IMAD.X R158, R158, 0x1, R2, P4 ;  /* 0x000000019e9e7824 */ /* 0x000fc800020e0602 */
[----:B------:R-:W-:Y:S01]  /*475a0*/  IMAD.MOV.U32 R129, RZ, RZ, R158 ;  /* 0x000000ffff817224 */ /* 0x000fe200078e009e */
[----:B------:R-:W-:Y:S04]  /*475b0*/  STL [R1+0x208c], R158 ;  /* 0x00208c9e01007387 */ /* 0x000fe80000100800 */
[----:B------:R2:W-:Y:S04]  /*475c0*/  LDGSTS.E [R7+0x6f80], desc[UR70][R128.64], P1 ;  /* 0x06f8000080077fae */ /* 0x0005e800089a1046 */
[----:B------:R3:W-:Y:S01]  /*475d0*/  STL.64 [R1+0x18b0], R154 ;  /* 0x0018b09a01007387 */ /* 0x0007e20000100a00 */
[----:B------:R-:W-:-:S04]  /*475e0*/  LOP3.LUT R151, R151, R150, RZ, 0x3c, !PT ;  /* 0x0000009697977212 */ /* 0x000fc800078e3cff */
[----:B------:R-:W-:-:S04]  /*475f0*/  LOP3.LUT R150, R151, R150, RZ, 0x3c, !PT ;  /* 0x0000009697967212 */ /* 0x000fc800078e3cff */
[----:B------:R-:W-:Y:S01]  /*47600*/  LOP3.LUT R151, R151, R150, RZ, 0x3c, !PT ;  /* 0x0000009697977212 */ /* 0x000fe200078e3cff */
[----:B------:R1:W-:Y:S04]  /*47610*/  STL.64 [R1+0x18a8], R152 ;  /* 0x0018a89801007387 */ /* 0x0003e80000100a00 */
[----:B------:R1:W-:Y:S04]  /*47620*/  STL.64 [R1+0x18a0], R150 ;  /* 0x0018a09601007387 */ /* 0x0003e80000100a00 */
[----:B------:R1:W-:Y:S04]  /*47630*/  STL.64 [R1+0x1898], R148 ;  /* 0x0018989401007387 */ /* 0x0003e80000100a00 */
[----:B------:R-:W-:Y:S04]  /*47640*/  STL.64 [R1+0x1890], R146 ;  /* 0x0018909201007387 */ /* 0x000fe80000100a00 */
[----:B------:R-:W-:Y:S04]  /*47650*/  STL.64 [R1+0x1888], R144 ;  /* 0x0018889001007387 */ /* 0x000fe80000100a00 */
[----:B------:R-:W-:Y:S01]  /*47660*/  STL.64 [R1+0x1880], R142 ;  /* 0x0018808e01007387 */ /* 0x000fe20000100a00 */
[----:B--2---:R-:W-:-:S02]  /*47670*/  IMAD.MOV.U32 R129, RZ, RZ, R157 ;  /* 0x000000ffff817224 */ /* 0x004fc400078e009d */
[----:B------:R-:W-:Y:S02]  /*47680*/  IMAD.MOV.U32 R128, RZ, RZ, R156 ;  /* 0x000000ffff807224 */ /* 0x000fe400078e009c */
[----:B------:R-:W-:Y:S02]  /*47690*/  IMAD.MOV.U32 R195, RZ, RZ, R135 ;  /* 0x000000ffffc37224 */ /* 0x000fe400078e0087 */
[----:B------:R-:W-:Y:S01]  /*476a0*/  IMAD.MOV.U32 R194, RZ, RZ, R141 ;  /* 0x000000ffffc27224 */ /* 0x000fe200078e008d */
[----:B------:R2:W-:Y:S01]  /*476b0*/  STL.64 [R1+0x1878], R128 ;  /* 0x0018788001007387 */ /* 0x0005e20000100a00 */
[----:B------:R-:W-:-:S03]  /*476c0*/  IMAD.MOV.U32 R193, RZ, RZ, R134 ;  /* 0x000000ffffc17224 */ /* 0x000fc600078e0086 */
[----:B------:R-:W-:Y:S01]  /*476d0*/  STL.64 [R1+0x1870], R194 ;  /* 0x001870c201007387 */ /* 0x000fe20000100a00 */
[----:B------:R-:W-:-:S03]  /*476e0*/  MOV R192, R140 ;  /* 0x0000008c00c07202 */ /* 0x000fc60000000f00 */
[----:B------:R-:W2:Y:S01]  /*476f0*/  LDL.LU R127, [R1+0x24c0] ;  /* 0x0024c000017f7983 */ /* 0x000ea20000300800 */
[----:B----4-:R-:W-:-:S03]  /*47700*/  IMAD.MOV.U32 R189, RZ, RZ, R133 ;  /* 0x000000ffffbd7224 */ /* 0x010fc600078e0085 */
[----:B------:R-:W-:Y:S01]  /*47710*/  STL.64 [R1+0x1868], R192 ;  /* 0x001868c001007387 */ /* 0x000fe20000100a00 */
[----:B------:R-:W-:-:S03]  /*47720*/  IMAD.MOV.U32 R188, RZ, RZ, R132 ;  /* 0x000000ffffbc7224 */ /* 0x000fc600078e0084 */
[----:B------:R-:W4:Y:S01]  /*47730*/  LDL.LU R95, [R1+0x24bc] ;  /* 0x0024bc00015f7983 */ /* 0x000f220000300800 */
[----:B------:R-:W-:-:S03]  /*47740*/  IMAD.MOV.U32 R185, RZ, RZ, R138 ;  /* 0x000000ffffb97224 */ /* 0x000fc600078e008a */
[----:B------:R-:W4:Y:S01]  /*47750*/  LDL.LU R224, [R1+0x24b8] ;  /* 0x0024b80001e07983 */ /* 0x000f220000300800 */
[----:B------:R-:W-:-:S03]  /*47760*/  IMAD.MOV.U32 R184, RZ, RZ, R137 ;  /* 0x000000ffffb87224 */ /* 0x000fc600078e0089 */
[----:B------:R-:W-:Y:S01]  /*47770*/  STL.64 [R1+0x1860], R188 ;  /* 0x001860bc01007387 */ /* 0x000fe20000100a00 */
[----:B-1----:R-:W-:Y:S02]  /*47780*/  IMAD.MOV.U32 R174, RZ, RZ, R96 ;  /* 0x000000ffffae7224 */ /* 0x002fe400078e0060 */
[----:B------:R-:W-:Y:S01]  /*47790*/  IMAD.MOV.U32 R178, RZ, RZ, R136 ;  /* 0x000000ffffb27224 */ /* 0x000fe200078e0088 */
[----:B------:R-:W4:Y:S01]  /*477a0*/  LDL.LU R63, [R1+0x24b4] ;  /* 0x0024b400013f7983 */ /* 0x000f220000300800 */
[----:B------:R-:W-:-:S03]  /*477b0*/  IMAD.MOV.U32 R157, RZ, RZ, R35 ;  /* 0x000000ffff9d7224 */ /* 0x000fc600078e0023 */
[----:B------:R-:W4:Y:S01]  /*477c0*/  LDL.LU R96, [R1+0x24b0] ;  /* 0x0024b00001607983 */ /* 0x000f220000300800 */
[----:B------:R-:W-:-:S03]  /*477d0*/  IMAD.MOV.U32 R156, RZ, RZ, R64 ;  /* 0x000000ffff9c7224 */ /* 0x000fc600078e0040 */
[----:B------:R-:W-:Y:S04]  /*477e0*/  STL.64 [R1+0x1858], R184 ;  /* 0x001858b801007387 */ /* 0x000fe80000100a00 */
[----:B------:R-:W4:Y:S04]  /*477f0*/  LDL.LU R35, [R1+0x24ac] ;  /* 0x0024ac0001237983 */ /* 0x000f280000300800 */
[----:B------:R-:W4:Y:S04]  /*47800*/  LDL.LU R64, [R1+0x24a8] ;  /* 0x0024a80001407983 */ /* 0x000f280000300800 */
[----:B------:R-:W-:Y:S04]  /*47810*/  STL.64 [R1+0x1850], R178 ;  /* 0x001850b201007387 */ /* 0x000fe80000100a00 */
[----:B------:R-:W4:Y:S04]  /*47820*/  LDL.LU R141, [R1+0x4b4] ;  /* 0x0004b400018d7983 */ /* 0x000f280000300800 */
[----:B------:R-:W-:Y:S04]  /*47830*/  STL.64 [R1+0x1848], R176 ;  /* 0x001848b001007387 */ /* 0x000fe80000100a00 */
[----:B------:R-:W4:Y:S04]  /*47840*/  LDL.LU R134, [R1+0x4ec] ;  /* 0x0004ec0001867983 */ /* 0x000f280000300800 */
[----:B------:R-:W-:Y:S04]  /*47850*/  STL.64 [R1+0x1840], R174 ;  /* 0x001840ae01007387 */ /* 0x000fe80000100a00 */
[----:B------:R-:W4:Y:S04]  /*47860*/  LDL.LU R140, [R1+0x418] ;  /* 0x00041800018c7983 */ /* 0x000f280000300800 */
[----:B------:R1:W-:Y:S04]  /*47870*/  STL.64 [R1+0x1838], R156 ;  /* 0x0018389c01007387 */ /* 0x0003e80000100a00 */
[----:B------:R-:W4:Y:S04]  /*47880*/  LDL.LU R133, [R1+0x430] ;  /* 0x0004300001857983 */ /* 0x000f280000300800 */
[----:B------:R-:W4:Y:S04]  /*47890*/  LDL.LU R132, [R1+0x37c] ;  /* 0x00037c0001847983 */ /* 0x000f280000300800 */
[----:B------:R-:W4:Y:S04]  /*478a0*/  LDL.LU R138, [R1+0x384] ;  /* 0x00038400018a7983 */ /* 0x000f280000300800 */
[----:B------:R-:W4:Y:S04]  /*478b0*/  LDL.LU R137, [R1+0x330] ;  /* 0x0003300001897983 */ /* 0x000f280000300800 */
[----:B------:R-:W4:Y:S01]  /*478c0*/  LDL.LU R136, [R1+0x33c] ;  /* 0x00033c0001887983 */ /* 0x000f220000300800 */
[----:B------:R-:W-:-:S04]  /*478d0*/  UISETP.GT.AND UP1, UPT, UR12, 0x1f, UPT ;  /* 0x0000001f0c00788c */ /* 0x000fc8000bf24270 */
[----:B------:R-:W-:-:S04]  /*478e0*/  USEL UR10, URZ, 0x4, !UP1 ;  /* 0x00000004ff0a7887 */ /* 0x000fc8000c800000 */
[----:B------:R-:W-:-:S06]  /*478f0*/  USEL UR10, UR10, URZ, !UP0 ;  /* 0x000000ff0a0a7287 */ /* 0x000fcc000c000000 */
[----:B------:R-:W-:Y:S01]  /*47900*/  ISETP.NE.U32.AND P2, PT, RZ, UR10, PT ;  /* 0x0000000aff007c0c */ /* 0x000fe2000bf45070 */
[----:B------:R-:W-:-:S12]  /*47910*/  ULEA UR10, UR9, UR6, 0xe ;  /* 0x00000006090a7291 */ /* 0x000fd8000f8e70ff */
[----:B------:R3:W-:Y:S04]  /*47920*/  LDGSTS.E [R7+0x7c00], desc[UR70][R154.64], P2 ;  /* 0x07c000009a077fae */ /* 0x0007e800091a1046 */
[----:B------:R1:W-:Y:S04]  /*47930*/  LDGSTS.E [R7+0x7c80], desc[UR70][R152.64], P2 ;  /* 0x07c8000098077fae */ /* 0x0003e800091a1046 */
[----:B------:R1:W-:Y:S04]  /*47940*/  LDGSTS.E [R7+0x7d00], desc[UR70][R150.64], P2 ;  /* 0x07d0000096077fae */ /* 0x0003e800091a1046 */
[----:B------:R1:W-:Y:S01]  /*47950*/  LDGSTS.E [R7+0x7d80], desc[UR70][R148.64], P2 ;  /* 0x07d8000094077fae */ /* 0x0003e200091a1046 */
[----:B---3--:R-:W-:-:S03]  /*47960*/  IMAD.MOV.U32 R154, RZ, RZ, R198 ;  /* 0x000000ffff9a7224 */ /* 0x008fc600078e00c6 */
[----:B------:R-:W-:Y:S01]  /*47970*/  LDGSTS.E [R7+0x7e00], desc[UR70][R146.64], P2 ;  /* 0x07e0000092077fae */ /* 0x000fe200091a1046 */
[----:B------:R-:W-:-:S03]  /*47980*/  IMAD.MOV.U32 R155, RZ, RZ, R181 ;  /* 0x000000ffff9b7224 */ /* 0x000fc600078e00b5 */
[----:B------:R-:W-:Y:S01]  /*47990*/  LDGSTS.E [R7+0x7e80], desc[UR70][R144.64], P2 ;  /* 0x07e8000090077fae */ /* 0x000fe200091a1046 */
[----:B-1----:R-:W-:-:S03]  /*479a0*/  IMAD.MOV.U32 R152, RZ, RZ, R166 ;  /* 0x000000ffff987224 */ /* 0x002fc600078e00a6 */
[----:B------:R-:W-:Y:S01]  /*479b0*/  LDGSTS.E [R7+0x7f00], desc[UR70][R142.64], P2 ;  /* 0x07f000008e077fae */ /* 0x000fe200091a1046 */
[----:B------:R-:W-:-:S03]  /*479c0*/  IMAD.MOV.U32 R153, RZ, RZ, R160 ;  /* 0x000000ffff997224 */ /* 0x000fc600078e00a0 */
[----:B------:R2:W-:Y:S01]  /*479d0*/  LDGSTS.E [R7+0x7f80], desc[UR70][R128.64], P2 ;  /* 0x07f8000080077fae */ /* 0x0005e200091a1046 */
[----:B------:R-:W-:Y:S02]  /*479e0*/  IMAD.MOV.U32 R150, RZ, RZ, R167 ;  /* 0x000000ffff967224 */ /* 0x000fe400078e00a7 */
[----:B------:R-:W-:Y:S01]  /*479f0*/  IMAD.MOV.U32 R151, RZ, RZ, R161 ;  /* 0x000000ffff977224 */ /* 0x000fe200078e00a1 */
[----:B------:R1:W-:Y:S01]  /*47a00*/  STL.64 [R1+0x1830], R154 ;  /* 0x0018309a01007387 */ /* 0x0003e20000100a00 */
[----:B------:R-:W-:Y:S02]  /*47a10*/  IMAD.MOV.U32 R148, RZ, RZ, R168 ;  /* 0x000000ffff947224 */ /* 0x000fe400078e00a8 */
[----:B------:R-:W-:Y:S01]  /*47a20*/  IMAD.MOV.U32 R149, RZ, RZ, R162 ;  /* 0x000000ffff957224 */ /* 0x000fe200078e00a2 */
[----:B------:R-:W0:Y:S01]  /*47a30*/  LDGDEPBAR ;  /* 0x00000000000079af */ /* 0x000e220000000000 */
[----:B--2---:R-:W-:Y:S02]  /*47a40*/  IMAD.MOV.U32 R128, RZ, RZ, R172 ;  /* 0x000000ffff807224 */ /* 0x004fe400078e00ac */
[----:B------:R-:W-:-:S02]  /*47a50*/  IMAD.MOV.U32 R129, RZ, RZ, R159 ;  /* 0x000000ffff817224 */ /* 0x000fc400078e009f */
[----:B------:R-:W-:Y:S02]  /*47a60*/  IMAD.SHL.U32 R183, R183, 0x4, RZ ;  /* 0x00000004b7b77824 */ /* 0x000fe400078e00ff */
[----:B------:R-:W-:Y:S01]  /*47a70*/  IMAD.MOV.U32 R146, RZ, RZ, R169 ;  /* 0x000000ffff927224 */ /* 0x000fe200078e00a9 */
[----:B------:R-:W-:Y:S01]  /*47a80*/  STL.64 [R1+0x17f8], R128 ;  /* 0x0017f88001007387 */ /* 0x000fe20000100a00 */
[----:B------:R-:W-:Y:S02]  /*47a90*/  IMAD.MOV.U32 R147, RZ, RZ, R163 ;  /* 0x000000ffff937224 */ /* 0x000fe400078e00a3 */
[----:B------:R-:W-:Y:S01]  /*47aa0*/  IMAD.MOV.U32 R144, RZ, RZ, R170 ;  /* 0x000000ffff907224 */ /* 0x000fe200078e00aa */
[----:B------:R2:W-:Y:S01]  /*47ab0*/  STL.64 [R1+0x1828], R152 ;  /* 0x0018289801007387 */ /* 0x0005e20000100a00 */
[----:B------:R-:W-:Y:S02]  /*47ac0*/  IMAD.MOV.U32 R145, RZ, RZ, R164 ;  /* 0x000000ffff917224 */ /* 0x000fe400078e00a4 */
[----:B------:R-:W-:Y:S01]  /*47ad0*/  IMAD.MOV.U32 R142, RZ, RZ, R171 ;  /* 0x000000ffff8e7224 */ /* 0x000fe200078e00ab */
[----:B------:R3:W-:Y:S01]  /*47ae0*/  STL.64 [R1+0x1820], R150 ;  /* 0x0018209601007387 */ /* 0x0007e20000100a00 */
[----:B------:R-:W-:-:S02]  /*47af0*/  IMAD.MOV.U32 R143, RZ, RZ, R165 ;  /* 0x000000ffff8f7224 */ /* 0x000fc400078e00a5 */
[----:B------:R-:W-:Y:S01]  /*47b00*/  VIADD R6, R183, UR10 ;  /* 0x0000000ab7067c36 */ /* 0x000fe20008000000 */
[----:B------:R1:W-:Y:S04]  /*47b10*/  STL.64 [R1+0x1818], R148 ;  /* 0x0018189401007387 */ /* 0x0003e80000100a00 */
[----:B------:R1:W-:Y:S04]  /*47b20*/  STL.64 [R1+0x1810], R146 ;  /* 0x0018109201007387 */ /* 0x0003e80000100a00 */
[----:B------:R1:W-:Y:S04]  /*47b30*/  STL.64 [R1+0x1808], R144 ;  /* 0x0018089001007387 */ /* 0x0003e80000100a00 */
[----:B------:R1:W-:Y:S04]  /*47b40*/  STL.64 [R1+0x1800], R142 ;  /* 0x0018008e01007387 */ /* 0x0003e80000100a00 */
[----:B------:R-:W-:Y:S04]  /*47b50*/  LDGSTS.E [R6+0x10000], desc[UR70][R194.64], P0 ;  /* 0x10000000c2067fae */ /* 0x000fe800081a1046 */
[----:B------:R-:W-:Y:S04]  /*47b60*/  LDGSTS.E [R6+0x10400], desc[UR70][R192.64], P0 ;  /* 0x10400000c0067fae */ /* 0x000fe800081a1046 */
[----:B------:R-:W-:Y:S01]  /*47b70*/  LDGSTS.E [R6+0x10800], desc[UR70][R188.64], P0 ;  /* 0x10800000bc067fae */ /* 0x000fe200081a1046 */
[----:B------:R-:W-:-:S03]  /*47b80*/  IMAD.MOV.U32 R159, RZ, RZ, R211 ;  /* 0x000000ffff9f7224 */ /* 0x000fc600078e00d3 */
[----:B------:R-:W-:Y:S01]  /*47b90*/  LDGSTS.E [R6+0x10c00], desc[UR70][R184.64], P0 ;  /* 0x10c00000b8067fae */ /* 0x000fe200081a1046 */
[----:B------:R-:W-:-:S03]  /*47ba0*/  IMAD.MOV.U32 R158, RZ, RZ, R36 ;  /* 0x000000ffff9e7224 */ /* 0x000fc600078e0024 */
[----:B------:R-:W-:Y:S04]  /*47bb0*/  LDGSTS.E [R6+0x11000], desc[UR70][R178.64], P0 ;  /* 0x11000000b2067fae */ /* 0x000fe800081a1046 */
[----:B------:R-:W-:Y:S04]  /*47bc0*/  LDGSTS.E [R6+0x11400], desc[UR70][R176.64], P0 ;  /* 0x11400000b0067fae */ /* 0x000fe800081a1046 */
[----:B------:R-:W-:Y:S04]  /*47bd0*/  LDGSTS.E [R6+0x11800], desc[UR70][R174.64], P0 ;  /* 0x11800000ae067fae */ /* 0x000fe800081a1046 */
[----:B------:R1:W-:Y:S04]  /*47be0*/  LDGSTS.E [R6+0x11c00], desc[UR70][R156.64], P0 ;  /* 0x11c000009c067fae */ /* 0x0003e800081a1046 */
[----:B------:R3:W-:Y:S04]  /*47bf0*/  LDGSTS.E [R6+0x12000], desc[UR70][R154.64], P0 ;  /* 0x120000009a067fae */ /* 0x0007e800081a1046 */
[----:B------:R2:W-:Y:S01]  /*47c00*/  LDGSTS.E [R6+0x12400], desc[UR70][R152.64], P0 ;  /* 0x1240000098067fae */ /* 0x0005e200081a1046 */
[----:B-1----:R-:W-:-:S03]  /*47c10*/  IMAD.MOV.U32 R157, RZ, RZ, R60 ;  /* 0x000000ffff9d7224 */ /* 0x002fc600078e003c */
[----:B------:R1:W-:Y:S01]  /*47c20*/  LDGSTS.E [R6+0x12800], desc[UR70][R150.64], P0 ;  /* 0x1280000096067fae */ /* 0x0003e200081a1046 */
[----:B------:R-:W-:Y:S02]  /*47c30*/  IMAD.MOV.U32 R156, RZ, RZ, R204 ;  /* 0x000000ffff9c7224 */ /* 0x000fe400078e00cc */
[----:B---3--:R-:W-:Y:S01]  /*47c40*/  IMAD.MOV.U32 R155, RZ, RZ, R215 ;  /* 0x000000ffff9b7224 */ /* 0x008fe200078e00d7 */
[----:B------:R3:W-:Y:S01]  /*47c50*/  LDGSTS.E [R6+0x12c00], desc[UR70][R148.64], P0 ;  /* 0x12c0000094067fae */ /* 0x0007e200081a1046 */
[----:B------:R-:W-:Y:S02]  /*47c60*/  IMAD.MOV.U32 R154, RZ, RZ, R125 ;  /* 0x000000ffff9a7224 */ /* 0x000fe400078e007d */
[----:B--2---:R-:W-:Y:S01]  /*47c70*/  IMAD.MOV.U32 R153, RZ, RZ, R93 ;  /* 0x000000ffff997224 */ /* 0x004fe200078e005d */
[----:B------:R2:W-:Y:S01]  /*47c80*/  LDGSTS.E [R6+0x13000], desc[UR70][R146.64], P0 ;  /* 0x1300000092067fae */ /* 0x0005e200081a1046 */
[----:B------:R-:W-:Y:S02]  /*47c90*/  IMAD.MOV.U32 R152, RZ, RZ, R126 ;  /* 0x000000ffff987224 */ /* 0x000fe400078e007e */
[----:B-1----:R-:W-:Y:S01]  /*47ca0*/  IMAD.MOV.U32 R151, RZ, RZ, R61 ;  /* 0x000000ffff977224 */ /* 0x002fe200078e003d */
[----:B------:R1:W-:Y:S01]  /*47cb0*/  LDGSTS.E [R6+0x13400], desc[UR70][R144.64], P0 ;  /* 0x1340000090067fae */ /* 0x0003e200081a1046 */
[----:B------:R-:W-:-:S02]  /*47cc0*/  IMAD.MOV.U32 R150, RZ, RZ, R94 ;  /* 0x000000ffff967224 */ /* 0x000fc400078e005e */
[----:B---3--:R-:W-:Y:S01]  /*47cd0*/  IMAD.MOV.U32 R149, RZ, RZ, R33 ;  /* 0x000000ffff957224 */ /* 0x008fe200078e0021 */
[----:B------:R-:W-:Y:S01]  /*47ce0*/  LDGSTS.E [R6+0x13800], desc[UR70][R142.64], P0 ;  /* 0x138000008e067fae */ /* 0x000fe200081a1046 */
[----:B------:R-:W-:-:S03]  /*47cf0*/  IMAD.MOV.U32 R148, RZ, RZ, R62 ;  /* 0x000000ffff947224 */ /* 0x000fc600078e003e */
[----:B------:R3:W-:Y:S01]  /*47d00*/  LDGSTS.E [R6+0x13c00], desc[UR70][R128.64], P0 ;  /* 0x13c0000080067fae */ /* 0x0007e200081a1046 */
[----:B--2---:R-:W-:Y:S02]  /*47d10*/  IMAD.MOV.U32 R146, RZ, RZ, R34 ;  /* 0x000000ffff927224 */ /* 0x004fe400078e0022 */
[----:B------:R-:W-:Y:S02]  /*47d20*/  IMAD.MOV.U32 R147, RZ, RZ, R197 ;  /* 0x000000ffff937224 */ /* 0x000fe400078e00c5 */
[----:B-1----:R-:W-:Y:S02]  /*47d30*/  IMAD.MOV.U32 R144, RZ, RZ, R92 ;  /* 0x000000ffff907224 */ /* 0x002fe400078e005c */
[----:B---3--:R-:W-:Y:S02]  /*47d40*/  IMAD.MOV.U32 R128, RZ, RZ, R209 ;  /* 0x000000ffff807224 */ /* 0x008fe400078e00d1 */
[----:B------:R-:W-:Y:S02]  /*47d50*/  IMAD.MOV.U32 R129, RZ, RZ, R196 ;  /* 0x000000ffff817224 */ /* 0x000fe400078e00c4 */
[----:B------:R-:W-:-:S02]  /*47d60*/  IMAD.MOV.U32 R143, RZ, RZ, R210 ;  /* 0x000000ffff8f7224 */ /* 0x000fc400078e00d2 */
[----:B------:R-:W-:Y:S02]  /*47d70*/  IMAD.MOV.U32 R142, RZ, RZ, R31 ;  /* 0x000000ffff8e7224 */ /* 0x000fe400078e001f */
[----:B----4-:R-:W-:Y:S02]  /*47d80*/  IMAD.MOV.U32 R167, RZ, RZ, R141 ;  /* 0x000000ffffa77224 */ /* 0x010fe400078e008d */
[----:B------:R-:W-:-:S05]  /*47d90*/  IMAD.MOV.U32 R166, RZ, RZ, R134 ;  /* 0x000000ffffa67224 */ /* 0x000fca00078e0086 */
[----:B------:R-:W-:Y:S01]  /*47da0*/  STL.64 [R1+0x17f0], R166 ;  /* 0x0017f0a601007387 */ /* 0x000fe20000100a00 */
[----:B------:R-:W-:Y:S02]  /*47db0*/  IMAD.MOV.U32 R165, RZ, RZ, R140 ;  /* 0x000000ffffa57224 */ /* 0x000fe400078e008c */
[----:B------:R-:W-:Y:S02]  /*47dc0*/  IMAD.MOV.U32 R164, RZ, RZ, R133 ;  /* 0x000000ffffa47224 */ /* 0x000fe400078e0085 */
[----:B------:R-:W-:Y:S02]  /*47dd0*/  IMAD.MOV.U32 R163, RZ, RZ, R132 ;  /* 0x000000ffffa37224 */ /* 0x000fe400078e0084 */
[----:B------:R-:W2:Y:S01]  /*47de0*/  LDL.LU R132, [R1+0x4e0] ;  /* 0x0004e00001847983 */ /* 0x000ea20000300800 */
[----:B------:R-:W-:-:S03]  /*47df0*/  IMAD.MOV.U32 R162, RZ, RZ, R138 ;  /* 0x000000ffffa27224 */ /* 0x000fc600078e008a */
[----:B------:R-:W-:Y:S01]  /*47e00*/  STL.64 [R1+0x17e8], R164 ;  /* 0x0017e8a401007387 */ /* 0x000fe20000100a00 */
[----:B------:R-:W-:-:S03]  /*47e10*/  IMAD.MOV.U32 R161, RZ, RZ, R137 ;  /* 0x000000ffffa17224 */ /* 0x000fc600078e0089 */
[----:B------:R-:W3:Y:S01]  /*47e20*/  LDL.LU R138, [R1+0x4f8] ;  /* 0x0004f800018a7983 */ /* 0x000ee20000300800 */
[----:B------:R-:W-:-:S03]  /*47e30*/  IMAD.MOV.U32 R160, RZ, RZ, R136 ;  /* 0x000000ffffa07224 */ /* 0x000fc600078e0088 */
[----:B------:R-:W-:Y:S04]  /*47e40*/  STL.64 [R1+0x17e0], R162 ;  /* 0x0017e0a201007387 */ /* 0x000fe80000100a00 */
[----:B------:R-:W4:Y:S04]  /*47e50*/  LDL.LU R137, [R1+0x438] ;  /* 0x0004380001897983 */ /* 0x000f280000300800 */
        /* <DEDUP_REMOVED lines=11> */
[----:B------:R-:W4:Y:S04]  /*47f10*/  LDL.LU R61, [R1+0x2484] ;  /* 0x00248400013d7983 */ /* 0x000f280000300800 */
[----:B------:R-:W4:Y:S04]  /*47f20*/  LDL.LU R94, [R1+0x2480] ;  /* 0x00248000015e7983 */ /* 0x000f280000300800 */
[----:B------:R-:W-:Y:S04]  /*47f30*/  STL.64 [R1+0x17c8], R156 ;  /* 0x0017c89c01007387 */ /* 0x000fe80000100a00 */
[----:B------:R-:W4:Y:S04]  /*47f40*/  LDL.LU R33, [R1+0x247c] ;  /* 0x00247c0001217983 */ /* 0x000f280000300800 */
[----:B------:R-:W4:Y:S04]  /*47f50*/  LDL.LU R62, [R1+0x2478] ;  /* 0x00247800013e7983 */ /* 0x000f280000300800 */
[----:B------:R-:W-:Y:S04]  /*47f60*/  STL.64 [R1+0x17c0], R154 ;  /* 0x0017c09a01007387 */ /* 0x000fe80000100a00 */
[----:B------:R-:W4:Y:S04]  /*47f70*/  LDL.LU R209, [R1+0x2474] ;  /* 0x0024740001d17983 */ /* 0x000f280000300800 */
[----:B------:R1:W-:Y:S04]  /*47f80*/  STL.64 [R1+0x17b8], R152 ;  /* 0x0017b89801007387 */ /* 0x0003e80000100a00 */
[----:B------:R-:W4:Y:S04]  /*47f90*/  LDL.LU R34, [R1+0x2470] ;  /* 0x0024700001227983 */ /* 0x000f280000300800 */
[----:B------:R1:W-:Y:S04]  /*47fa0*/  STL.64 [R1+0x17b0], R150 ;  /* 0x0017b09601007387 */ /* 0x0003e80000100a00 */
[----:B------:R1:W-:Y:S04]  /*47fb0*/  STL.64 [R1+0x17a8], R148 ;  /* 0x0017a89401007387 */ /* 0x0003e80000100a00 */
[----:B------:R-:W4:Y:S04]  /*47fc0*/  LDL.LU R92, [R1+0x246c] ;  /* 0x00246c00015c7983 */ /* 0x000f280000300800 */
[----:B------:R-:W-:Y:S04]  /*47fd0*/  STL.64 [R1+0x1778], R128 ;  /* 0x0017788001007387 */ /* 0x000fe80000100a00 */
[----:B------:R1:W-:Y:S04]  /*47fe0*/  STL.64 [R1+0x17a0], R146 ;  /* 0x0017a09201007387 */ /* 0x0003e80000100a00 */
[----:B------:R-:W4:Y:S04]  /*47ff0*/  LDL.LU R210, [R1+0x2468] ;  /* 0x0024680001d27983 */ /* 0x000f280000300800 */
[----:B------:R-:W4:Y:S01]  /*48000*/  LDL.LU R31, [R1+0x2464] ;  /* 0x00246400011f7983 */ /* 0x000f220000300800 */
[----:B------:R-:W-:Y:S01]  /*48010*/  LOP3.LUT R6, R139, 0x10, RZ, 0x3c, !PT ;  /* 0x000000108b067812 */ /* 0x000fe200078e3cff */
[----:B------:R-:W-:-:S04]  /*48020*/  IMAD.MOV.U32 R145, RZ, RZ, R199 ;  /* 0x000000ffff917224 */ /* 0x000fc800078e00c7 */
[----:B------:R-:W-:Y:S02]  /*48030*/  VIADD R6, R6, UR10 ;  /* 0x0000000a06067c36 */ /* 0x000fe40008000000 */
[----:B------:R-:W-:Y:S02]  /*48040*/  IMAD.MOV.U32 R141, RZ, RZ, R123 ;  /* 0x000000ffff8d7224 */ /* 0x000fe400078e007b */
[----:B------:R-:W-:Y:S01]  /*48050*/  IMAD.MOV.U32 R140, RZ, RZ, R91 ;  /* 0x000000ffff8c7224 */ /* 0x000fe200078e005b */
[----:B------:R-:W4:Y:S01]  /*48060*/  LDL.LU R123, [R1+0x2460] ;  /* 0x00246000017b7983 */ /* 0x000f220000300800 */
[----:B------:R-:W-:Y:S02]  /*48070*/  IMAD.MOV.U32 R134, RZ, RZ, R59 ;  /* 0x000000ffff867224 */ /* 0x000fe400078e003b */
[----:B------:R-:W-:Y:S01]  /*48080*/  IMAD.MOV.U32 R135, RZ, RZ, R124 ;  /* 0x000000ffff877224 */ /* 0x000fe200078e007c */
[----:B------:R-:W4:Y:S04]  /*48090*/  LDL.LU R91, [R1+0x245c] ;  /* 0x00245c00015b7983 */ /* 0x000f280000300800 */
[----:B------:R-:W-:Y:S04]  /*480a0*/  LDGSTS.E [R6+0x10080], desc[UR70][R166.64], P0 ;  /* 0x10080000a6067fae */ /* 0x000fe800081a1046 */
[----:B------:R1:W-:Y:S04]  /*480b0*/  STL.64 [R1+0x1798], R144 ;  /* 0x0017989001007387 */ /* 0x0003e80000100a00 */
[----:B------:R-:W-:Y:S04]  /*480c0*/  LDGSTS.E [R6+0x10480], desc[UR70][R164.64], P0 ;  /* 0x10480000a4067fae */ /* 0x000fe800081a1046 */
[----:B------:R-:W4:Y:S04]  /*480d0*/  LDL.LU R124, [R1+0x2458] ;  /* 0x00245800017c7983 */ /* 0x000f280000300800 */
[----:B------:R-:W-:Y:S04]  /*480e0*/  LDGSTS.E [R6+0x10880], desc[UR70][R162.64], P0 ;  /* 0x10880000a2067fae */ /* 0x000fe800081a1046 */
[----:B------:R-:W4:Y:S04]  /*480f0*/  LDL.LU R59, [R1+0x2454] ;  /* 0x00245400013b7983 */ /* 0x000f280000300800 */
[----:B------:R-:W-:Y:S04]  /*48100*/  LDGSTS.E [R6+0x10c80], desc[UR70][R160.64], P0 ;  /* 0x10c80000a0067fae */ /* 0x000fe800081a1046 */
[----:B------:R1:W-:Y:S04]  /*48110*/  STL.64 [R1+0x1790], R142 ;  /* 0x0017908e01007387 */ /* 0x0003e80000100a00 */
[----:B------:R-:W-:Y:S04]  /*48120*/  LDGSTS.E [R6+0x11080], desc[UR70][R158.64], P0 ;  /* 0x110800009e067fae */ /* 0x000fe800081a1046 */
[----:B------:R1:W-:Y:S04]  /*48130*/  STL.64 [R1+0x1788], R140 ;  /* 0x0017888c01007387 */ /* 0x0003e80000100a00 */
[----:B------:R-:W-:Y:S04]  /*48140*/  LDGSTS.E [R6+0x11480], desc[UR70][R156.64], P0 ;  /* 0x114800009c067fae */ /* 0x000fe800081a1046 */
[----:B------:R1:W-:Y:S04]  /*48150*/  STL.64 [R1+0x1780], R134 ;  /* 0x0017808601007387 */ /* 0x0003e80000100a00 */
[----:B------:R-:W-:Y:S04]  /*48160*/  LDGSTS.E [R6+0x11880], desc[UR70][R154.64], P0 ;  /* 0x118800009a067fae */ /* 0x000fe800081a1046 */
[----:B------:R1:W-:Y:S04]  /*48170*/  LDGSTS.E [R6+0x11c80], desc[UR70][R152.64], P0 ;  /* 0x11c8000098067fae */ /* 0x0003e800081a1046 */
[----:B------:R1:W-:Y:S04]  /*48180*/  LDGSTS.E [R6+0x12080], desc[UR70][R150.64], P0 ;  /* 0x1208000096067fae */ /* 0x0003e800081a1046 */
[----:B------:R1:W-:Y:S02]  /*48190*/  LDGSTS.E [R6+0x12480], desc[UR70][R148.64], P0 ;  /* 0x1248000094067fae */ /* 0x0003e400081a1046 */
[----:B-1----:R-:W-:-:S02]  /*481a0*/  IMAD.MOV.U32 R153, RZ, RZ, R32 ;  /* 0x000000ffff997224 */ /* 0x002fc400078e0020 */
[----:B------:R1:W-:Y:S01]  /*481b0*/  LDGSTS.E [R6+0x12880], desc[UR70][R146.64], P0 ;  /* 0x1288000092067fae */ /* 0x0003e200081a1046 */
[----:B------:R-:W-:Y:S02]  /*481c0*/  IMAD.MOV.U32 R152, RZ, RZ, R208 ;  /* 0x000000ffff987224 */ /* 0x000fe400078e00d0 */
[----:B------:R-:W-:Y:S01]  /*481d0*/  IMAD.MOV.U32 R151, RZ, RZ, R121 ;  /* 0x000000ffff977224 */ /* 0x000fe200078e0079 */
[----:B------:R1:W-:Y:S01]  /*481e0*/  LDGSTS.E [R6+0x12c80], desc[UR70][R144.64], P0 ;  /* 0x12c8000090067fae */ /* 0x0003e200081a1046 */
[----:B------:R-:W-:Y:S02]  /*481f0*/  IMAD.MOV.U32 R150, RZ, RZ, R89 ;  /* 0x000000ffff967224 */ /* 0x000fe400078e0059 */
[----:B------:R-:W-:Y:S01]  /*48200*/  IMAD.MOV.U32 R149, RZ, RZ, R122 ;  /* 0x000000ffff957224 */ /* 0x000fe200078e007a */
[----:B------:R1:W-:Y:S01]  /*48210*/  LDGSTS.E [R6+0x13080], desc[UR70][R142.64], P0 ;  /* 0x130800008e067fae */ /* 0x0003e200081a1046 */
[----:B------:R-:W-:Y:S02]  /*48220*/  IMAD.MOV.U32 R148, RZ, RZ, R57 ;  /* 0x000000ffff947224 */ /* 0x000fe400078e0039 */
[----:B-1----:R-:W-:Y:S01]  /*48230*/  IMAD.MOV.U32 R147, RZ, RZ, R90 ;  /* 0x000000ffff937224 */ /* 0x002fe200078e005a */
[----:B------:R1:W-:Y:S01]  /*48240*/  LDGSTS.E [R6+0x13480], desc[UR70][R140.64], P0 ;  /* 0x134800008c067fae */ /* 0x0003e200081a1046 */
[----:B------:R-:W-:-:S02]  /*48250*/  IMAD.MOV.U32 R146, RZ, RZ, R29 ;  /* 0x000000ffff927224 */ /* 0x000fc400078e001d */
[----:B------:R-:W-:Y:S01]  /*48260*/  IMAD.MOV.U32 R145, RZ, RZ, R58 ;  /* 0x000000ffff917224 */ /* 0x000fe200078e003a */
[----:B------:R1:W-:Y:S01]  /*48270*/  LDGSTS.E [R6+0x13880], desc[UR70][R134.64], P0 ;  /* 0x1388000086067fae */ /* 0x0003e200081a1046 */
[----:B------:R-:W-:Y:S02]  /*48280*/  IMAD.MOV.U32 R144, RZ, RZ, R213 ;  /* 0x000000ffff907224 */ /* 0x000fe400078e00d5 */
[----:B------:R-:W-:Y:S01]  /*48290*/  IMAD.MOV.U32 R143, RZ, RZ, R30 ;  /* 0x000000ffff8f7224 */ /* 0x000fe200078e001e */
[----:B------:R1:W-:Y:S01]  /*482a0*/  LDGSTS.E [R6+0x13c80], desc[UR70][R128.64], P0 ;  /* 0x13c8000080067fae */ /* 0x0003e200081a1046 */
[----:B------:R-:W-:Y:S02]  /*482b0*/  IMAD.MOV.U32 R142, RZ, RZ, R214 ;  /* 0x000000ffff8e7224 */ /* 0x000fe400078e00d6 */
[----:B--2---:R-:W-:Y:S02]  /*482c0*/  IMAD.MOV.U32 R161, RZ, RZ, R132 ;  /* 0x000000ffffa17224 */ /* 0x004fe400078e0084 */
[----:B---3--:R-:W-:-:S02]  /*482d0*/  IMAD.MOV.U32 R160, RZ, RZ, R138 ;  /* 0x000000ffffa07224 */ /* 0x008fc400078e008a */
[----:B----4-:R-:W-:Y:S02]  /*482e0*/  IMAD.MOV.U32 R159, RZ, RZ, R137 ;  /* 0x000000ffff9f7224 */ /* 0x010fe400078e0089 */
[----:B------:R-:W-:Y:S02]  /*482f0*/  IMAD.MOV.U32 R158, RZ, RZ, R136 ;  /* 0x000000ffff9e7224 */ /* 0x000fe400078e0088 */
[----:B------:R-:W-:Y:S02]  /*48300*/  IMAD.MOV.U32 R155, RZ, RZ, R60 ;  /* 0x000000ffff9b7224 */ /* 0x000fe400078e003c */
[----:B------:R-:W-:Y:S02]  /*48310*/  IMAD.MOV.U32 R154, RZ, RZ, R215 ;  /* 0x000000ffff9a7224 */ /* 0x000fe400078e00d7 */
[----:B------:R-:W-:Y:S02]  /*48320*/  IMAD.MOV.U32 R157, RZ, RZ, R92 ;  /* 0x000000ffff9d7224 */ /* 0x000fe400078e005c */
[----:B------:R-:W2:Y:S01]  /*48330*/  LDL.LU R92, [R1+0x2450] ;  /* 0x00245000015c7983 */ /* 0x000ea20000300800 */
[----:B------:R-:W-:-:S03]  /*48340*/  IMAD.MOV.U32 R156, RZ, RZ, R31 ;  /* 0x000000ffff9c7224 */ /* 0x000fc600078e001f */
[----:B------:R-:W3:Y:S04]  /*48350*/  LDL.LU R31, [R1+0x244c] ;  /* 0x00244c00011f7983 */ /* 0x000ee80000300800 */
[----:B------:R-:W4:Y:S04]  /*48360*/  LDL.LU R60, [R1+0x2448] ;  /* 0x00244800013c7983 */ /* 0x000f280000300800 */
[----:B------:R-:W2:Y:S04]  /*48370*/  LDL.LU R215, [R1+0x2444] ;  /* 0x0024440001d77983 */ /* 0x000ea80000300800 */
[----:B------:R-:W-:Y:S04]  /*48380*/  STL.64 [R1+0x1770], R160 ;  /* 0x001770a001007387 */ /* 0x000fe80000100a00 */
[----:B------:R-:W3:Y:S04]  /*48390*/  LDL.LU R32, [R1+0x2440] ;  /* 0x0024400001207983 */ /* 0x000ee80000300800 */
[----:B------:R-:W3:Y:S04]  /*483a0*/  LDL.LU R208, [R1+0x243c] ;  /* 0x00243c0001d07983 */ /* 0x000ee80000300800 */
[----:B------:R-:W-:Y:S04]  /*483b0*/  STL.64 [R1+0x1768], R158 ;  /* 0x0017689e01007387 */ /* 0x000fe80000100a00 */
[----:B------:R-:W4:Y:S04]  /*483c0*/  LDL.LU R121, [R1+0x2438] ;  /* 0x0024380001797983 */ /* 0x000f280000300800 */
[----:B------:R-:W4:Y:S04]  /*483d0*/  LDL.LU R89, [R1+0x2434] ;  /* 0x0024340001597983 */ /* 0x000f280000300800 */
[----:B------:R1:W-:Y:S04]  /*483e0*/  STL.64 [R1+0x1760], R156 ;  /* 0x0017609c01007387 */ /* 0x0003e80000100a00 */
        /* <DEDUP_REMOVED lines=10> */
[----:B------:R-:W4:Y:S01]  /*48490*/  LDL.LU R214, [R1+0x2414] ;  /* 0x0024140001d67983 */ /* 0x000f220000300800 */
[----:B-1----:R-:W-:-:S02]  /*484a0*/  IMAD.MOV.U32 R141, RZ, RZ, R190 ;  /* 0x000000ffff8d7224 */ /* 0x002fc400078e00be */
[----:B------:R-:W-:Y:S01]  /*484b0*/  IMAD.MOV.U32 R140, RZ, RZ, R191 ;  /* 0x000000ffff8c7224 */ /* 0x000fe200078e00bf */
[----:B------:R1:W-:Y:S01]  /*484c0*/  STL.64 [R1+0x1740], R148 ;  /* 0x0017409401007387 */ /* 0x0003e20000100a00 */
[----:B------:R-:W-:-:S03]  /*484d0*/  IMAD.MOV.U32 R139, RZ, RZ, R0 ;  /* 0x000000ffff8b7224 */ /* 0x000fc600078e0000 */
[----:B------:R-:W4:Y:S01]  /*484e0*/  LDL.LU R190, [R1+0x2410] ;  /* 0x0024100001be7983 */ /* 0x000f220000300800 */
[----:B------:R-:W-:-:S03]  /*484f0*/  MOV R138, R220 ;  /* 0x000000dc008a7202 */ /* 0x000fc60000000f00 */
[----:B------:R-:W4:Y:S04]  /*48500*/  LDL.LU R191, [R1+0x240c] ;  /* 0x00240c0001bf7983 */ /* 0x000f280000300800 */
[----:B------:R1:W-:Y:S01]  /*48510*/  STL.64 [R1+0x1738], R146 ;  /* 0x0017389201007387 */ /* 0x0003e20000100a00 */
[----:B------:R-:W-:-:S03]  /*48520*/  IMAD.MOV.U32 R137, RZ, RZ, R221 ;  /* 0x000000ffff897224 */ /* 0x000fc600078e00dd */
[----:B------:R-:W5:Y:S01]  /*48530*/  LDL.LU R0, [R1+0x2408] ;  /* 0x0024080001007983 */ /* 0x000f620000300800 */
[----:B------:R-:W-:-:S03]  /*48540*/  IMAD.MOV.U32 R136, RZ, RZ, R222 ;  /* 0x000000ffff887224 */ /* 0x000fc600078e00de */
[----:B------:R-:W5:Y:S04]  /*48550*/  LDL.LU R220, [R1+0x2404] ;  /* 0x0024040001dc7983 */ /* 0x000f680000300800 */
[----:B------:R1:W-:Y:S01]  /*48560*/  STL.64 [R1+0x1730], R144 ;  /* 0x0017309001007387 */ /* 0x0003e20000100a00 */
[----:B------:R-:W-:-:S03]  /*48570*/  IMAD.MOV.U32 R135, RZ, RZ, R223 ;  /* 0x000000ffff877224 */ /* 0x000fc600078e00df */
[----:B------:R1:W-:Y:S01]  /*48580*/  STL.64 [R1+0x1728], R142 ;  /* 0x0017288e01007387 */ /* 0x0003e20000100a00 */
[----:B------:R-:W-:-:S03]  /*48590*/  IMAD.MOV.U32 R134, RZ, RZ, R216 ;  /* 0x000000ffff867224 */ /* 0x000fc600078e00d8 */
[----:B------:R-:W5:Y:S04]  /*485a0*/  LDL.LU R221, [R1+0x2400] ;  /* 0x0024000001dd7983 */ /* 0x000f680000300800 */
[----:B------:R-:W5:Y:S01]  /*485b0*/  LDL.LU R222, [R1+0x23fc] ;  /* 0x0023fc0001de7983 */ /* 0x000f620000300800 */
[----:B------:R-:W-:-:S03]  /*485c0*/  IMAD.MOV.U32 R133, RZ, RZ, R217 ;  /* 0x000000ffff857224 */ /* 0x000fc600078e00d9 */
[----:B------:R1:W-:Y:S01]  /*485d0*/  STL.64 [R1+0x1720], R140 ;  /* 0x0017208c01007387 */ /* 0x0003e20000100a00 */
[----:B------:R-:W-:-:S03]  /*485e0*/  IMAD.MOV.U32 R132, RZ, RZ, R218 ;  /* 0x000000ffff847224 */ /* 0x000fc600078e00da */
[----:B------:R-:W5:Y:S01]  /*485f0*/  LDL.LU R223, [R1+0x23f8] ;  /* 0x0023f80001df7983 */ /* 0x000f620000300800 */
[----:B------:R-:W-:-:S03]  /*48600*/  VIADD R6, R186, UR10 ;  /* 0x0000000aba067c36 */ /* 0x000fc60008000000 */
[----:B------:R-:W5:Y:S01]  /*48610*/  LDL.LU R216, [R1+0x23f4] ;  /* 0x0023f40001d87983 */ /* 0x000f620000300800 */
[----:B------:R-:W-:-:S03]  /*48620*/  IMAD.MOV.U32 R129, RZ, RZ, R219 ;  /* 0x000000ffff817224 */ /* 0x000fc600078e00db */
[----:B------:R1:W-:Y:S01]  /*48630*/  STL.64 [R1+0x1718], R138 ;  /* 0x0017188a01007387 */ /* 0x0003e20000100a00 */
[----:B------:R-:W-:-:S03]  /*48640*/  IMAD.MOV.U32 R128, RZ, RZ, R212 ;  /* 0x000000ffff807224 */ /* 0x000fc600078e00d4 */
[----:B------:R-:W5:Y:S04]  /*48650*/  LDL.LU R217, [R1+0x23f0] ;  /* 0x0023f00001d97983 */ /* 0x000f680000300800 */
[----:B------:R-:W5:Y:S04]  /*48660*/  LDL.LU R218, [R1+0x23ec] ;  /* 0x0023ec0001da7983 */ /* 0x000f680000300800 */
[----:B------:R-:W5:Y:S04]  /*48670*/  LDL.LU R219, [R1+0x23e8] ;  /* 0x0023e80001db7983 */ /* 0x000f680000300800 */
[----:B------:R-:W5:Y:S04]  /*48680*/  LDL.LU R212, [R1+0x23e4] ;  /* 0x0023e40001d47983 */ /* 0x000f680000300800 */
[----:B------:R1:W-:Y:S04]  /*48690*/  STL.64 [R1+0x1710], R136 ;  /* 0x0017108801007387 */ /* 0x0003e80000100a00 */
[----:B------:R1:W-:Y:S04]  /*486a0*/  STL.64 [R1+0x1708], R134 ;  /* 0x0017088601007387 */ /* 0x0003e80000100a00 */
[----:B------:R-:W-:Y:S04]  /*486b0*/  LDGSTS.E [R6+0x10100], desc[UR70][R160.64], P0 ;  /* 0x10100000a0067fae */ /* 0x000fe800081a1046 */
[----:B------:R1:W-:Y:S04]  /*486c0*/  STL.64 [R1+0x1700], R132 ;  /* 0x0017008401007387 */ /* 0x0003e80000100a00 */
        /* <DEDUP_REMOVED lines=38> */
[----:B------:R-:W-:Y:S02]  /*48930*/  IMAD.MOV.U32 R135, RZ, RZ, R23 ;  /* 0x000000ffff877224 */ /* 0x000fe400078e0017 */
[----:B------:R-:W-:Y:S02]  /*48940*/  IMAD.MOV.U32 R134, RZ, RZ, R24 ;  /* 0x000000ffff867224 */ /* 0x000fe400078e0018 */
[----:B-1----:R-:W-:Y:S01]  /*48950*/  IMAD.MOV.U32 R133, RZ, RZ, R25 ;  /* 0x000000ffff857224 */ /* 0x002fe200078e0019 */
[----:B------:R-:W-:Y:S01]  /*48960*/  LOP3.LUT R6, R187, 0x30, RZ, 0x3c, !PT ;  /* 0x00000030bb067812 */ /* 0x000fe200078e3cff */
[----:B------:R-:W-:-:S02]  /*48970*/  IMAD.MOV.U32 R132, RZ, RZ, R26 ;  /* 0x000000ffff847224 */ /* 0x000fc400078e001a */
[----:B------:R-:W-:Y:S02]  /*48980*/  IMAD.MOV.U32 R129, RZ, RZ, R27 ;  /* 0x000000ffff817224 */ /* 0x000fe400078e001b */
[----:B------:R-:W-:Y:S02]  /*48990*/  VIADD R6, R6, UR10 ;  /* 0x0000000a06067c36 */ /* 0x000fe40008000000 */
[----:B------:R-:W-:Y:S02]  /*489a0*/  IMAD.MOV.U32 R128, RZ, RZ, R28 ;  /* 0x000000ffff807224 */ /* 0x000fe400078e001c */
[----:B--2---:R-:W-:Y:S02]  /*489b0*/  IMAD.MOV.U32 R159, RZ, RZ, R215 ;  /* 0x000000ffff9f7224 */ /* 0x004fe400078e00d7 */
[----:B---3--:R-:W-:Y:S02]  /*489c0*/  IMAD.MOV.U32 R158, RZ, RZ, R208 ;  /* 0x000000ffff9e7224 */ /* 0x008fe400078e00d0 */
[----:B----4-:R-:W-:-:S02]  /*489d0*/  IMAD.MOV.U32 R161, RZ, RZ, R213 ;  /* 0x000000ffffa17224 */ /* 0x010fc400078e00d5 */
[----:B------:R-:W5:Y:S01]  /*489e0*/  LDL.LU R213, [R1+0x23e0] ;  /* 0x0023e00001d57983 */ /* 0x000f620000300800 */
[----:B------:R-:W-:-:S03]  /*489f0*/  IMAD.MOV.U32 R160, RZ, RZ, R214 ;  /* 0x000000ffffa07224 */ /* 0x000fc600078e00d6 */
[----:B------:R-:W5:Y:S04]  /*48a00*/  LDL.LU R214, [R1+0x23dc] ;  /* 0x0023dc0001d67983 */ /* 0x000f680000300800 */
[----:B------:R-:W5:Y:S04]  /*48a10*/  LDL.LU R215, [R1+0x23d8] ;  /* 0x0023d80001d77983 */ /* 0x000f680000300800 */
[----:B------:R-:W5:Y:S04]  /*48a20*/  LDL.LU R208, [R1+0x23d4] ;  /* 0x0023d40001d07983 */ /* 0x000f680000300800 */
[----:B------:R-:W5:Y:S04]  /*48a30*/  LDL.LU R209, [R1+0x23d0] ;  /* 0x0023d00001d17983 */ /* 0x000f680000300800 */
[----:B------:R-:W5:Y:S04]  /*48a40*/  LDL.LU R210, [R1+0x23cc] ;  /* 0x0023cc0001d27983 */ /* 0x000f680000300800 */
[----:B------:R-:W5:Y:S04]  /*48a50*/  LDL.LU R211, [R1+0x23c8] ;  /* 0x0023c80001d37983 */ /* 0x000f680000300800 */
[----:B------:R-:W5:Y:S04]  /*48a60*/  LDL.LU R204, [R1+0x23c4] ;  /* 0x0023c40001cc7983 */ /* 0x000f680000300800 */
[----:B------:R1:W-:Y:S04]  /*48a70*/  STL.64 [R1+0x16f0], R160 ;  /* 0x0016f0a001007387 */ /* 0x0003e80000100a00 */
        /* <DEDUP_REMOVED lines=33> */
[----:B------:R-:W5:Y:S04]  /*48c90*/  LDL.LU R27, [R1+0x2368] ;  /* 0x00236800011b7983 */ /* 0x000f680000300800 */
[----:B------:R-:W5:Y:S04]  /*48ca0*/  LDL.LU R28, [R1+0x2364] ;  /* 0x00236400011c7983 */ /* 0x000f680000300800 */
[----:B------:R1:W-:Y:S04]  /*48cb0*/  STL.64 [R1+0x1690], R136 ;  /* 0x0016908801007387 */ /* 0x0003e80000100a00 */
[----:B------:R1:W-:Y:S04]  /*48cc0*/  STL.64 [R1+0x1688], R134 ;  /* 0x0016888601007387 */ /* 0x0003e80000100a00 */
[----:B------:R1:W-:Y:S04]  /*48cd0*/  LDGSTS.E [R6+0x10180], desc[UR70][R160.64], P0 ;  /* 0x10180000a0067fae */ /* 0x0003e800081a1046 */
[----:B------:R2:W-:Y:S04]  /*48ce0*/  STL.64 [R1+0x1680], R132 ;  /* 0x0016808401007387 */ /* 0x0005e80000100a00 */
[----:B------:R2:W-:Y:S01]  /*48cf0*/  STL.64 [R1+0x1678], R128 ;  /* 0x0016788001007387 */ /* 0x0005e20000100a00 */
[----:B-1----:R-:W-:-:S03]  /*48d00*/  IMAD.MOV.U32 R161, RZ, RZ, R29 ;  /* 0x000000ffffa17224 */ /* 0x002fc600078e001d */
[----:B------:R2:W-:Y:S01]  /*48d10*/  LDGSTS.E [R6+0x10580], desc[UR70][R158.64], P0 ;  /* 0x105800009e067fae */ /* 0x0005e200081a1046 */
[----:B------:R-:W-:-:S03]  /*48d20*/  IMAD.MOV.U32 R160, RZ, RZ, R30 ;  /* 0x000000ffffa07224 */ /* 0x000fc600078e001e */
[----:B------:R-:W5:Y:S04]  /*48d30*/  LDL.LU R29, [R1+0x2360] ;  /* 0x00236000011d7983 */ /* 0x000f680000300800 */
[----:B------:R-:W5:Y:S01]  /*48d40*/  LDL.LU R30, [R1+0x235c] ;  /* 0x00235c00011e7983 */ /* 0x000f620000300800 */
[----:B--2---:R-:W-:-:S03]  /*48d50*/  IMAD.MOV.U32 R159, RZ, RZ, R31 ;  /* 0x000000ffff9f7224 */ /* 0x004fc600078e001f */
[----:B------:R3:W-:Y:S01]  /*48d60*/  LDGSTS.E [R6+0x10980], desc[UR70][R156.64], P0 ;  /* 0x109800009c067fae */ /* 0x0007e200081a1046 */
[----:B------:R-:W-:-:S03]  /*48d70*/  IMAD.MOV.U32 R158, RZ, RZ, R32 ;  /* 0x000000ffff9e7224 */ /* 0x000fc600078e0020 */
[----:B------:R-:W5:Y:S04]  /*48d80*/  LDL.LU R31, [R1+0x2358] ;  /* 0x00235800011f7983 */ /* 0x000f680000300800 */
[----:B------:R-:W5:Y:S01]  /*48d90*/  LDL.LU R32, [R1+0x2354] ;  /* 0x0023540001207983 */ /* 0x000f620000300800 */
[----:B---3--:R-:W-:-:S03]  /*48da0*/  IMAD.MOV.U32 R157, RZ, RZ, R33 ;  /* 0x000000ffff9d7224 */ /* 0x008fc600078e0021 */
[----:B------:R4:W-:Y:S01]  /*48db0*/  LDGSTS.E [R6+0x10d80], desc[UR70][R154.64], P0 ;  /* 0x10d800009a067fae */ /* 0x0009e200081a1046 */
[----:B------:R-:W-:-:S03]  /*48dc0*/  IMAD.MOV.U32 R156, RZ, RZ, R34 ;  /* 0x000000ffff9c7224 */ /* 0x000fc600078e0022 */
[----:B------:R-:W5:Y:S04]  /*48dd0*/  LDL.LU R33, [R1+0x2350] ;  /* 0x0023500001217983 */ /* 0x000f680000300800 */
[----:B------:R-:W5:Y:S01]  /*48de0*/  LDL.LU R34, [R1+0x234c] ;  /* 0x00234c0001227983 */ /* 0x000f620000300800 */
[----:B----4-:R-:W-:-:S03]  /*48df0*/  IMAD.MOV.U32 R155, RZ, RZ, R35 ;  /* 0x000000ffff9b7224 */ /* 0x010fc600078e0023 */
[----:B------:R1:W-:Y:S01]  /*48e00*/  LDGSTS.E [R6+0x11180], desc[UR70][R152.64], P0 ;  /* 0x1118000098067fae */ /* 0x0003e200081a1046 */
[----:B------:R-:W-:-:S03]  /*48e10*/  IMAD.MOV.U32 R154, RZ, RZ, R36 ;  /* 0x000000ffff9a7224 */ /* 0x000fc600078e0024 */
[----:B------:R-:W5:Y:S04]  /*48e20*/  LDL.LU R35, [R1+0x2348] ;  /* 0x0023480001237983 */ /* 0x000f680000300800 */
[----:B------:R-:W5:Y:S04]  /*48e30*/  LDL.LU R36, [R1+0x2344] ;  /* 0x0023440001247983 */ /* 0x000f680000300800 */
[----:B------:R2:W-:Y:S01]  /*48e40*/  STL.64 [R1+0x1670], R160 ;  /* 0x001670a001007387 */ /* 0x0005e20000100a00 */
[----:B-1----:R-:W-:Y:S02]  /*48e50*/  IMAD.MOV.U32 R153, RZ, RZ, R37 ;  /* 0x000000ffff997224 */ /* 0x002fe400078e0025 */
[----:B------:R-:W-:Y:S01]  /*48e60*/  IMAD.MOV.U32 R152, RZ, RZ, R38 ;  /* 0x000000ffff987224 */ /* 0x000fe200078e0026 */
[----:B------:R-:W5:Y:S04]  /*48e70*/  LDL.LU R37, [R1+0x2340] ;  /* 0x0023400001257983 */ /* 0x000f680000300800 */
[----:B------:R1:W-:Y:S04]  /*48e80*/  LDGSTS.E [R6+0x11580], desc[UR70][R150.64], P0 ;  /* 0x1158000096067fae */ /* 0x0003e800081a1046 */
[----:B------:R-:W5:Y:S04]  /*48e90*/  LDL.LU R38, [R1+0x233c] ;  /* 0x00233c0001267983 */ /* 0x000f680000300800 */
[----:B------:R3:W-:Y:S01]  /*48ea0*/  STL.64 [R1+0x1668], R158 ;  /* 0x0016689e01007387 */ /* 0x0007e20000100a00 */
[----:B-1----:R-:W-:-:S03]  /*48eb0*/  IMAD.MOV.U32 R151, RZ, RZ, R39 ;  /* 0x000000ffff977224 */ /* 0x002fc600078e0027 */
        /* <DEDUP_REMOVED lines=43> */
[----:B------:R1:W-:Y:S04]  /*49170*/  STL.64 [R1+0x1628], R142 ;  /* 0x0016288e01007387 */ /* 0x0003e80000100a00 */
        /* <DEDUP_REMOVED lines=12> */
[----:B------:R1:W-:Y:S04]  /*49240*/  LDGSTS.E [R6+0x13d80], desc[UR70][R128.64], P0 ;  /* 0x13d8000080067fae */ /* 0x0003e800081a1046 */
[----:B------:R-:W5:Y:S04]  /*49250*/  LDL.LU R53, [R1+0x22f0] ;  /* 0x0022f00001357983 */ /* 0x000f680000300800 */
[----:B------:R-:W5:Y:S01]  /*49260*/  LDL.LU R54, [R1+0x22ec] ;  /* 0x0022ec0001367983 */ /* 0x000f620000300800 */
[----:B-1----:R-:W-:-:S02]  /*49270*/  VIADD R6, R131, UR10 ;  /* 0x0000000a83067c36 */ /* 0x002fc40008000000 */
[----:B------:R-:W-:Y:S02]  /*49280*/  IMAD.MOV.U32 R129, RZ, RZ, R55 ;  /* 0x000000ffff817224 */ /* 0x000fe400078e0037 */
[----:B------:R-:W-:Y:S01]  /*49290*/  IMAD.MOV.U32 R128, RZ, RZ, R56 ;  /* 0x000000ffff807224 */ /* 0x000fe200078e0038 */
[----:B------:R-:W5:Y:S04]  /*492a0*/  LDL.LU R55, [R1+0x22e8] ;  /* 0x0022e80001377983 */ /* 0x000f680000300800 */
[----:B------:R-:W5:Y:S04]  /*492b0*/  LDL.LU R56, [R1+0x22e4] ;  /* 0x0022e40001387983 */ /* 0x000f680000300800 */
[----:B------:R1:W-:Y:S04]  /*492c0*/  STL.64 [R1+0x1610], R136 ;  /* 0x0016108801007387 */ /* 0x0003e80000100a00 */
[----:B------:R1:W-:Y:S04]  /*492d0*/  STL.64 [R1+0x1608], R134 ;  /* 0x0016088601007387 */ /* 0x0003e80000100a00 */
[----:B------:R2:W-:Y:S04]  /*492e0*/  LDGSTS.E [R6+0x10200], desc[UR70][R160.64], P0 ;  /* 0x10200000a0067fae */ /* 0x0005e800081a1046 */
[----:B------:R1:W-:Y:S04]  /*492f0*/  STL.64 [R1+0x1600], R132 ;  /* 0x0016008401007387 */ /* 0x0003e80000100a00 */
[----:B------:R1:W-:Y:S01]  /*49300*/  STL.64 [R1+0x15f8], R128 ;  /* 0x0015f88001007387 */ /* 0x0003e20000100a00 */
        /* <DEDUP_REMOVED lines=19> */
[----:B------:R-:W5:Y:S04]  /*49440*/  LDL.LU R64, [R1+0x22c4] ;  /* 0x0022c40001407983 */ /* 0x000f680000300800 */
[----:B------:R-:W-:Y:S01]  /*49450*/  STL.64 [R1+0x15f0], R160 ;  /* 0x0015f0a001007387 */ /* 0x000fe20000100a00 */
[----:B--2---:R-:W-:Y:S02]  /*49460*/  IMAD.MOV.U32 R153, RZ, RZ, R65 ;  /* 0x000000ffff997224 */ /* 0x004fe400078e0041 */
[----:B------:R-:W-:Y:S01]  /*49470*/  IMAD.MOV.U32 R152, RZ, RZ, R66 ;  /* 0x000000ffff987224 */ /* 0x000fe200078e0042 */
[----:B------:R-:W5:Y:S04]  /*49480*/  LDL.LU R65, [R1+0x22c0] ;  /* 0x0022c00001417983 */ /* 0x000f680000300800 */
[----:B------:R2:W-:Y:S04]  /*49490*/  LDGSTS.E [R6+0x11600], desc[UR70][R150.64], P0 ;  /* 0x1160000096067fae */ /* 0x0005e800081a1046 */
[----:B------:R-:W5:Y:S04]  /*494a0*/  LDL.LU R66, [R1+0x22bc] ;  /* 0x0022bc0001427983 */ /* 0x000f680000300800 */
[----:B------:R3:W-:Y:S01]  /*494b0*/  STL.64 [R1+0x15e8], R158 ;  /* 0x0015e89e01007387 */ /* 0x0007e20000100a00 */
[----:B--2---:R-:W-:Y:S01]  /*494c0*/  IMAD.MOV.U32 R151, RZ, RZ, R67 ;  /* 0x000000ffff977224 */ /* 0x004fe200078e0043 */
[----:B------:R-:W-:-:S02]  /*494d0*/  MOV R150, R68 ;  /* 0x0000004400967202 */ /* 0x000fc40000000f00 */
[----:B------:R-:W5:Y:S04]  /*494e0*/  LDL.LU R67, [R1+0x22b8] ;  /* 0x0022b80001437983 */ /* 0x000f680000300800 */
[----:B------:R2:W-:Y:S04]  /*494f0*/  LDGSTS.E [R6+0x11a00], desc[UR70][R148.64], P0 ;  /* 0x11a0000094067fae */ /* 0x0005e800081a1046 */
[----:B------:R-:W5:Y:S04]  /*49500*/  LDL.LU R68, [R1+0x22b4] ;  /* 0x0022b40001447983 */ /* 0x000f680000300800 */
[----:B------:R4:W-:Y:S01]  /*49510*/  STL.64 [R1+0x15e0], R156 ;  /* 0x0015e09c01007387 */ /* 0x0009e20000100a00 */
[----:B--2---:R-:W-:-:S03]  /*49520*/  IMAD.MOV.U32 R149, RZ, RZ, R69 ;  /* 0x000000ffff957224 */ /* 0x004fc600078e0045 */
[----:B------:R2:W-:Y:S01]  /*49530*/  LDGSTS.E [R6+0x11e00], desc[UR70][R146.64], P0 ;  /* 0x11e0000092067fae */ /* 0x0005e200081a1046 */
[----:B------:R-:W-:-:S03]  /*49540*/  IMAD.MOV.U32 R148, RZ, RZ, R70 ;  /* 0x000000ffff947224 */ /* 0x000fc600078e0046 */
[----:B------:R-:W5:Y:S04]  /*49550*/  LDL.LU R69, [R1+0x22b0] ;  /* 0x0022b00001457983 */ /* 0x000f680000300800 */
[----:B------:R-:W5:Y:S04]  /*49560*/  LDL.LU R70, [R1+0x22ac] ;  /* 0x0022ac0001467983 */ /* 0x000f680000300800 */
[----:B------:R1:W-:Y:S01]  /*49570*/  STL.64 [R1+0x15d8], R154 ;  /* 0x0015d89a01007387 */ /* 0x0003e20000100a00 */
[----:B--2---:R-:W-:Y:S02]  /*49580*/  IMAD.MOV.U32 R147, RZ, RZ, R71 ;  /* 0x000000ffff937224 */ /* 0x004fe400078e0047 */
[----:B------:R-:W-:Y:S01]  /*49590*/  IMAD.MOV.U32 R146, RZ, RZ, R72 ;  /* 0x000000ffff927224 */ /* 0x000fe200078e0048 */
        /* <DEDUP_REMOVED lines=27> */
[----:B------:R2:W-:Y:S04]  /*49750*/  LDGSTS.E [R6+0x13600], desc[UR70][R134.64], P0 ;  /* 0x1360000086067fae */ /* 0x0005e800081a1046 */
[----:B------:R3:W-:Y:S01]  /*49760*/  STL.64 [R1+0x15b0], R144 ;  /* 0x0015b09001007387 */ /* 0x0007e20000100a00 */
[----:B-1----:R-:W-:-:S02]  /*49770*/  IMAD.MOV.U32 R137, RZ, RZ, R81 ;  /* 0x000000ffff897224 */ /* 0x002fc400078e0051 */
[----:B------:R-:W-:Y:S01]  /*49780*/  IMAD.MOV.U32 R136, RZ, RZ, R82 ;  /* 0x000000ffff887224 */ /* 0x000fe200078e0052 */
[----:B------:R-:W-:Y:S04]  /*49790*/  LDGSTS.E [R6+0x13a00], desc[UR70][R132.64], P0 ;  /* 0x13a0000084067fae */ /* 0x000fe800081a1046 */
[----:B------:R1:W-:Y:S01]  /*497a0*/  STL.64 [R1+0x15a8], R142 ;  /* 0x0015a88e01007387 */ /* 0x0003e20000100a00 */
[----:B--2---:R-:W-:-:S03]  /*497b0*/  IMAD.MOV.U32 R135, RZ, RZ, R83 ;  /* 0x000000ffff877224 */ /* 0x004fc600078e0053 */
[----:B------:R2:W-:Y:S01]  /*497c0*/  LDGSTS.E [R6+0x13e00], desc[UR70][R128.64], P0 ;  /* 0x13e0000080067fae */ /* 0x0005e200081a1046 */
[----:B------:R-:W-:-:S03]  /*497d0*/  IMAD.MOV.U32 R134, RZ, RZ, R84 ;  /* 0x000000ffff867224 */ /* 0x000fc600078e0054 */
[----:B------:R-:W5:Y:S04]  /*497e0*/  LDL.LU R81, [R1+0x2280] ;  /* 0x0022800001517983 */ /* 0x000f680000300800 */
[----:B------:R-:W5:Y:S01]  /*497f0*/  LDL.LU R82, [R1+0x227c] ;  /* 0x00227c0001527983 */ /* 0x000f620000300800 */
[----:B--2---:R-:W-:-:S03]  /*49800*/  LOP3.LUT R6, R182, 0x50, RZ, 0x3c, !PT ;  /* 0x00000050b6067812 */ /* 0x004fc600078e3cff */
        /* <DEDUP_REMOVED lines=8> */
[----:B------:R-:W5:Y:S01]  /*49890*/  LDL.LU R85, [R1+0x2270] ;  /* 0x0022700001557983 */ /* 0x000f620000300800 */
[----:B------:R-:W-:-:S03]  /*498a0*/  IMAD.MOV.U32 R128, RZ, RZ, R88 ;  /* 0x000000ffff807224 */ /* 0x000fc600078e0058 */
[----:B------:R-:W5:Y:S04]  /*498b0*/  LDL.LU R86, [R1+0x226c] ;  /* 0x00226c0001567983 */ /* 0x000f680000300800 */
[----:B------:R-:W5:Y:S04]  /*498c0*/  LDL.LU R87, [R1+0x2268] ;  /* 0x0022680001577983 */ /* 0x000f680000300800 */
[----:B------:R-:W5:Y:S04]  /*498d0*/  LDL.LU R88, [R1+0x2264] ;  /* 0x0022640001587983 */ /* 0x000f680000300800 */
[----:B------:R1:W-:Y:S04]  /*498e0*/  STL.64 [R1+0x1590], R136 ;  /* 0x0015908801007387 */ /* 0x0003e80000100a00 */
[----:B------:R-:W-:Y:S04]  /*498f0*/  LDGSTS.E [R6+0x10280], desc[UR70][R160.64], P0 ;  /* 0x10280000a0067fae */ /* 0x000fe800081a1046 */
[----:B------:R1:W-:Y:S04]  /*49900*/  STL.64 [R1+0x1588], R134 ;  /* 0x0015888601007387 */ /* 0x0003e80000100a00 */
[----:B------:R3:W-:Y:S04]  /*49910*/  LDGSTS.E [R6+0x10680], desc[UR70][R158.64], P0 ;  /* 0x106800009e067fae */ /* 0x0007e800081a1046 */
[----:B------:R1:W-:Y:S04]  /*49920*/  STL.64 [R1+0x1580], R132 ;  /* 0x0015808401007387 */ /* 0x0003e80000100a00 */
[----:B------:R1:W-:Y:S01]  /*49930*/  STL.64 [R1+0x1578], R128 ;  /* 0x0015788001007387 */ /* 0x0003e20000100a00 */
        /* <DEDUP_REMOVED lines=19> */
[----:B------:R-:W5:Y:S04]  /*49a70*/  LDL.LU R96, [R1+0x2244] ;  /* 0x0022440001607983 */ /* 0x000f680000300800 */
[----:B------:R4:W-:Y:S01]  /*49a80*/  STL.64 [R1+0x1570], R158 ;  /* 0x0015709e01007387 */ /* 0x0009e20000100a00 */
[----:B---3--:R-:W-:Y:S02]  /*49a90*/  IMAD.MOV.U32 R151, RZ, RZ, R97 ;  /* 0x000000ffff977224 */ /* 0x008fe400078e0061 */
[----:B------:R-:W-:Y:S01]  /*49aa0*/  IMAD.MOV.U32 R150, RZ, RZ, R98 ;  /* 0x000000ffff967224 */ /* 0x000fe200078e0062 */
[----:B------:R-:W5:Y:S04]  /*49ab0*/  LDL.LU R97, [R1+0x2240] ;  /* 0x0022400001617983 */ /* 0x000f680000300800 */
[----:B------:R3:W-:Y:S04]  /*49ac0*/  LDGSTS.E [R6+0x11a80], desc[UR70][R148.64], P0 ;  /* 0x11a8000094067fae */ /* 0x0007e800081a1046 */
[----:B------:R-:W5:Y:S04]  /*49ad0*/  LDL.LU R98, [R1+0x223c] ;  /* 0x00223c0001627983 */ /* 0x000f680000300800 */
[----:B------:R1:W-:Y:S01]  /*49ae0*/  STL.64 [R1+0x1568], R156 ;  /* 0x0015689c01007387 */ /* 0x0003e20000100a00 */
        /* <DEDUP_REMOVED lines=11> */
[----:B------:R-:W-:Y:S01]  /*49ba0*/  STL.64 [R1+0x1558], R152 ;  /* 0x0015589801007387 */ /* 0x000fe20000100a00 */
[----:B---3--:R-:W-:-:S03]  /*49bb0*/  IMAD.MOV.U32 R145, RZ, RZ, R103 ;  /* 0x000000ffff917224 */ /* 0x008fc600078e0067 */
[----:B------:R1:W-:Y:S01]  /*49bc0*/  LDGSTS.E [R6+0x12680], desc[UR70][R142.64], P0 ;  /* 0x126800008e067fae */ /* 0x0003e200081a1046 */
[----:B------:R-:W-:-:S03]  /*49bd0*/  IMAD.MOV.U32 R144, RZ, RZ, R104 ;  /* 0x000000ffff907224 */ /* 0x000fc600078e0068 */
[----:B------:R-:W5:Y:S04]  /*49be0*/  LDL.LU R103, [R1+0x2228] ;  /* 0x0022280001677983 */ /* 0x000f680000300800 */
[----:B------:R-:W5:Y:S04]  /*49bf0*/  LDL.LU R104, [R1+0x2224] ;  /* 0x0022240001687983 */ /* 0x000f680000300800 */
[----:B------:R-:W-:Y:S01]  /*49c00*/  STL.64 [R1+0x1550], R150 ;  /* 0x0015509601007387 */ /* 0x000fe20000100a00 */
[----:B-1----:R-:W-:Y:S02]  /*49c10*/  IMAD.MOV.U32 R143, RZ, RZ, R105 ;  /* 0x000000ffff8f7224 */ /* 0x002fe400078e0069 */
[----:B------:R-:W-:Y:S01]  /*49c20*/  IMAD.MOV.U32 R142, RZ, RZ, R106 ;  /* 0x000000ffff8e7224 */ /* 0x000fe200078e006a */
[----:B------:R-:W5:Y:S04]  /*49c30*/  LDL.LU R105, [R1+0x2220] ;  /* 0x0022200001697983 */ /* 0x000f680000300800 */
[----:B------:R2:W-:Y:S04]  /*49c40*/  LDGSTS.E [R6+0x12a80], desc[UR70][R140.64], P0 ;  /* 0x12a800008c067fae */ /* 0x0005e800081a1046 */
[----:B------:R-:W5:Y:S04]  /*49c50*/  LDL.LU R106, [R1+0x221c] ;  /* 0x00221c00016a7983 */ /* 0x000f680000300800 */
[----:B------:R-:W-:Y:S01]  /*49c60*/  STL.64 [R1+0x1548], R148 ;  /* 0x0015489401007387 */ /* 0x000fe20000100a00 */
[----:B--2---:R-:W-:-:S03]  /*49c70*/  IMAD.MOV.U32 R141, RZ, RZ, R107 ;  /* 0x000000ffff8d7224 */ /* 0x004fc600078e006b */
        /* <DEDUP_REMOVED lines=11> */
[----:B-1----:R-:W-:-:S03]  /*49d30*/  IMAD.MOV.U32 R137, RZ, RZ, R111 ;  /* 0x000000ffff897224 */ /* 0x002fc600078e006f */
[----:B------:R1:W-:Y:S01]  /*49d40*/  LDGSTS.E [R6+0x13680], desc[UR70][R134.64], P0 ;  /* 0x1368000086067fae */ /* 0x0003e200081a1046 */
[----:B------:R-:W-:-:S03]  /*49d50*/  IMAD.MOV.U32 R136, RZ, RZ, R112 ;  /* 0x000000ffff887224 */ /* 0x000fc600078e0070 */
[----:B------:R-:W5:Y:S04]  /*49d60*/  LDL.LU R111, [R1+0x2208] ;  /* 0x00220800016f7983 */ /* 0x000f680000300800 */
[----:B------:R-:W5:Y:S04]  /*49d70*/  LDL.LU R112, [R1+0x2204] ;  /* 0x0022040001707983 */ /* 0x000f680000300800 */
[----:B------:R-:W-:Y:S01]  /*49d80*/  STL.64 [R1+0x1530], R142 ;  /* 0x0015308e01007387 */ /* 0x000fe20000100a00 */
[----:B-1----:R-:W-:Y:S02]  /*49d90*/  IMAD.MOV.U32 R135, RZ, RZ, R113 ;  /* 0x000000ffff877224 */ /* 0x002fe400078e0071 */
[----:B------:R-:W-:Y:S01]  /*49da0*/  IMAD.MOV.U32 R134, RZ, RZ, R114 ;  /* 0x000000ffff867224 */ /* 0x000fe200078e0072 */
[----:B------:R-:W-:Y:S04]  /*49db0*/  STL.64 [R1+0x1528], R140 ;  /* 0x0015288c01007387 */ /* 0x000fe80000100a00 */
[----:B------:R-:W5:Y:S04]  /*49dc0*/  LDL.LU R113, [R1+0x2200] ;  /* 0x0022000001717983 */ /* 0x000f680000300800 */
[----:B------:R1:W-:Y:S04]  /*49dd0*/  LDGSTS.E [R6+0x13a80], desc[UR70][R132.64], P0 ;  /* 0x13a8000084067fae */ /* 0x0003e800081a1046 */
[----:B------:R-:W5:Y:S01]  /*49de0*/  LDL.LU R114, [R1+0x21fc] ;  /* 0x0021fc0001727983 */ /* 0x000f620000300800 */
[----:B------:R-:W-:-:S03]  /*49df0*/  IMAD.MOV.U32 R131, RZ, RZ, R117 ;  /* 0x000000ffff837224 */ /* 0x000fc600078e0075 */
[----:B------:R-:W-:Y:S01]  /*49e00*/  STL.64 [R1+0x1520], R138 ;  /* 0x0015208a01007387 */ /* 0x000fe20000100a00 */
[----:B-1----:R-:W-:-:S03]  /*49e10*/  IMAD.MOV.U32 R133, RZ, RZ, R115 ;  /* 0x000000ffff857224 */ /* 0x002fc600078e0073 */
[----:B------:R1:W-:Y:S01]  /*49e20*/  LDGSTS.E [R6+0x13e80], desc[UR70][R128.64], P0 ;  /* 0x13e8000080067fae */ /* 0x0003e200081a1046 */
[----:B------:R-:W-:-:S03]  /*49e30*/  IMAD.MOV.U32 R132, RZ, RZ, R116 ;  /* 0x000000ffff847224 */ /* 0x000fc600078e0074 */
[----:B------:R-:W5:Y:S04]  /*49e40*/  LDL.LU R115, [R1+0x21f8] ;  /* 0x0021f80001737983 */ /* 0x000f680000300800 */
[----:B------:R-:W5:Y:S01]  /*49e50*/  LDL.LU R116, [R1+0x21f4] ;  /* 0x0021f40001747983 */ /* 0x000f620000300800 */
[----:B-1----:R-:W-:-:S03]  /*49e60*/  VIADD R6, R130, UR10 ;  /* 0x0000000a82067c36 */ /* 0x002fc60008000000 */
[----:B------:R1:W-:Y:S01]  /*49e70*/  STL.64 [R1+0x1518], R136 ;  /* 0x0015188801007387 */ /* 0x0003e20000100a00 */
[----:B------:R-:W-:Y:S02]  /*49e80*/  IMAD.MOV.U32 R130, RZ, RZ, R118 ;  /* 0x000000ffff827224 */ /* 0x000fe400078e0076 */
[----:B------:R-:W-:Y:S01]  /*49e90*/  IMAD.MOV.U32 R129, RZ, RZ, R119 ;  /* 0x000000ffff817224 */ /* 0x000fe200078e0077 */
[----:B------:R-:W5:Y:S01]  /*49ea0*/  LDL.LU R117, [R1+0x21f0] ;  /* 0x0021f00001757983 */ /* 0x000f620000300800 */
[----:B------:R-:W-:-:S03]  /*49eb0*/  IMAD.MOV.U32 R128, RZ, RZ, R120 ;  /* 0x000000ffff807224 */ /* 0x000fc600078e0078 */
[----:B------:R-:W5:Y:S04]  /*49ec0*/  LDL.LU R118, [R1+0x21ec] ;  /* 0x0021ec0001767983 */ /* 0x000f680000300800 */
[----:B------:R-:W5:Y:S04]  /*49ed0*/  LDL.LU R119, [R1+0x21e8] ;  /* 0x0021e80001777983 */ /* 0x000f680000300800 */
[----:B------:R-:W5:Y:S01]  /*49ee0*/  LDL.LU R120, [R1+0x21e4] ;  /* 0x0021e40001787983 */ /* 0x000f620000300800 */
[----:B------:R-:W-:-:S03]  /*49ef0*/  IMAD.MOV.U32 R163, RZ, RZ, R121 ;  /* 0x000000ffffa37224 */ /* 0x000fc600078e0079 */
[----:B------:R2:W-:Y:S01]  /*49f00*/  STL.64 [R1+0x1510], R134 ;  /* 0x0015108601007387 */ /* 0x0005e20000100a00 */
[----:B------:R-:W-:-:S03]  /*49f10*/  IMAD.MOV.U32 R162, RZ, RZ, R122 ;  /* 0x000000ffffa27224 */ /* 0x000fc600078e007a */
[----:B------:R4:W-:Y:S04]  /*49f20*/  LDGSTS.E [R6+0x10300], desc[UR70][R158.64], P0 ;  /* 0x103000009e067fae */ /* 0x0009e800081a1046 */
[----:B------:R3:W-:Y:S01]  /*49f30*/  STL.64 [R1+0x1508], R132 ;  /* 0x0015088401007387 */ /* 0x0007e20000100a00 */
[----:B------:R-:W-:-:S03]  /*49f40*/  IMAD.MOV.U32 R161, RZ, RZ, R123 ;  /* 0x000000ffffa17224 */ /* 0x000fc600078e007b */
[----:B------:R1:W-:Y:S04]  /*49f50*/  LDGSTS.E [R6+0x10700], desc[UR70][R156.64], P0 ;  /* 0x107000009c067fae */ /* 0x0003e800081a1046 */
[----:B------:R1:W-:Y:S01]  /*49f60*/  STL.64 [R1+0x1500], R130 ;  /* 0x0015008201007387 */ /* 0x0003e20000100a00 */
[----:B------:R-:W-:-:S03]  /*49f70*/  IMAD.MOV.U32 R160, RZ, RZ, R124 ;  /* 0x000000ffffa07224 */ /* 0x000fc600078e007c */
[----:B------:R1:W-:Y:S04]  /*49f80*/  LDGSTS.E [R6+0x10b00], desc[UR70][R154.64], P0 ;  /* 0x10b000009a067fae */ /* 0x0003e800081a1046 */
[----:B------:R1:W-:Y:S01]  /*49f90*/  STL.64 [R1+0x14f8], R128 ;  /* 0x0014f88001007387 */ /* 0x0003e20000100a00 */
[----:B----4-:R-:W-:-:S03]  /*49fa0*/  IMAD.MOV.U32 R159, RZ, RZ, R125 ;  /* 0x000000ffff9f7224 */ /* 0x010fc600078e007d */
[----:B------:R4:W-:Y:S04]  /*49fb0*/  LDGSTS.E [R6+0x10f00], desc[UR70][R152.64], P0 ;  /* 0x10f0000098067fae */ /* 0x0009e800081a1046 */
[----:B------:R-:W5:Y:S01]  /*49fc0*/  LDL.LU R121, [R1+0x21e0] ;  /* 0x0021e00001797983 */ /* 0x000f620000300800 */
[----:B------:R-:W-:-:S03]  /*49fd0*/  IMAD.MOV.U32 R158, RZ, RZ, R126 ;  /* 0x000000ffff9e7224 */ /* 0x000fc600078e007e */
[----:B------:R2:W-:Y:S04]  /*49fe0*/  LDGSTS.E [R6+0x11300], desc[UR70][R150.64], P0 ;  /* 0x1130000096067fae */ /* 0x0005e800081a1046 */
[----:B------:R-:W5:Y:S01]  /*49ff0*/  LDL.LU R122, [R1+0x21dc] ;  /* 0x0021dc00017a7983 */ /* 0x000f620000300800 */
[----:B-1----:R-:W-:-:S03]  /*4a000*/  IMAD.MOV.U32 R157, RZ, RZ, R127 ;  /* 0x000000ffff9d7224 */ /* 0x002fc600078e007f */
[----:B------:R1:W-:Y:S04]  /*4a010*/  LDGSTS.E [R6+0x11700], desc[UR70][R148.64], P0 ;  /* 0x1170000094067fae */ /* 0x0003e800081a1046 */
[----:B------:R-:W5:Y:S01]  /*4a020*/  LDL.LU R123, [R1+0x21d8] ;  /* 0x0021d800017b7983 */ /* 0x000f620000300800 */
[----:B------:R-:W-:-:S03]  /*4a030*/  IMAD.MOV.U32 R156, RZ, RZ, R224 ;  /* 0x000000ffff9c7224 */ /* 0x000fc600078e00e0 */
[----:B------:R1:W-:Y:S04]  /*4a040*/  LDGSTS.E [R6+0x11b00], desc[UR70][R146.64], P0 ;  /* 0x11b0000092067fae */ /* 0x0003e800081a1046 */
[----:B------:R-:W5:Y:S04]  /*4a050*/  LDL.LU R124, [R1+0x21d4] ;  /* 0x0021d400017c7983 */ /* 0x000f680000300800 */
[----:B------:R1:W-:Y:S04]  /*4a060*/  LDGSTS.E [R6+0x11f00], desc[UR70][R144.64], P0 ;  /* 0x11f0000090067fae */ /* 0x0003e800081a1046 */
[----:B------:R-:W5:Y:S04]  /*4a070*/  LDL.LU R125, [R1+0x21d0] ;  /* 0x0021d000017d7983 */ /* 0x000f680000300800 */
[----:B------:R-:W-:Y:S04]  /*4a080*/  LDGSTS.E [R6+0x12300], desc[UR70][R142.64], P0 ;  /* 0x123000008e067fae */ /* 0x000fe800081a1046 */
[----:B------:R-:W5:Y:S04]  /*4a090*/  LDL.LU R126, [R1+0x21cc] ;  /* 0x0021cc00017e7983 */ /* 0x000f680000300800 */
[----:B------:R-:W-:Y:S04]  /*4a0a0*/  LDGSTS.E [R6+0x12700], desc[UR70][R140.64], P0 ;  /* 0x127000008c067fae */ /* 0x000fe800081a1046 */
[----:B------:R-:W5:Y:S04]  /*4a0b0*/  LDL.LU R127, [R1+0x21c8] ;  /* 0x0021c800017f7983 */ /* 0x000f680000300800 */
[----:B------:R-:W-:Y:S04]  /*4a0c0*/  LDGSTS.E [R6+0x12b00], desc[UR70][R138.64], P0 ;  /* 0x12b000008a067fae */ /* 0x000fe800081a1046 */
[----:B------:R-:W5:Y:S04]  /*4a0d0*/  LDL.LU R224, [R1+0x21c4] ;  /* 0x0021c40001e07983 */ /* 0x000f680000300800 */
[----:B------:R-:W-:Y:S04]  /*4a0e0*/  LDGSTS.E [R6+0x12f00], desc[UR70][R136.64], P0 ;  /* 0x12f0000088067fae */ /* 0x000fe800081a1046 */
[----:B------:R-:W-:Y:S01]  /*4a0f0*/  STL.64 [R1+0x14e8], R162 ;  /* 0x0014e8a201007387 */ /* 0x000fe20000100a00 */
[----:B------:R-:W-:-:S02]  /*4a100*/  IMAD.MOV.U32 R155, RZ, RZ, R225 ;  /* 0x000000ffff9b7224 */ /* 0x000fc400078e00e1 */
[----:B------:R-:W-:Y:S01]  /*4a110*/  IMAD.MOV.U32 R154, RZ, RZ, R226 ;  /* 0x000000ffff9a7224 */ /* 0x000fe200078e00e2 */
[----:B------:R-:W-:Y:S04]  /*4a120*/  LDGSTS.E [R6+0x13300], desc[UR70][R134.64], P0 ;  /* 0x1330000086067fae */ /* 0x000fe800081a1046 */
[----:B------:R-:W3:Y:S04]  /*4a130*/  LDL.LU R136, [R1+0x9c0] ;  /* 0x0009c00001887983 */ /* 0x000ee80000300800 */
[----:B------:R-:W-:Y:S04]  /*4a140*/  STL.64 [R1+0x14e0], R160 ;  /* 0x0014e0a001007387 */ /* 0x000fe80000100a00 */
[----:B------:R-:W3:Y:S04]  /*4a150*/  LDL.LU R137, [R1+0x9c4] ;  /* 0x0009c40001897983 */ /* 0x000ee80000300800 */
[----:B------:R-:W-:Y:S04]  /*4a160*/  STL.64 [R1+0x14d8], R158 ;  /* 0x0014d89e01007387 */ /* 0x000fe80000100a00 */
[----:B------:R-:W3:Y:S04]  /*4a170*/  LDL.LU R138, [R1+0x9c8] ;  /* 0x0009c800018a7983 */ /* 0x000ee80000300800 */
[----:B------:R-:W-:Y:S04]  /*4a180*/  STL.64 [R1+0x14d0], R156 ;  /* 0x0014d09c01007387 */ /* 0x000fe80000100a00 */
[----:B------:R-:W3:Y:S01]  /*4a190*/  LDL.LU R139, [R1+0x9cc] ;  /* 0x0009cc00018b7983 */ /* 0x000ee20000300800 */
[----:B----4-:R-:W-:-:S03]  /*4a1a0*/  IMAD.MOV.U32 R153, RZ, RZ, R227 ;  /* 0x000000ffff997224 */ /* 0x010fc600078e00e3 */
[----:B------:R-:W5:Y:S01]  /*4a1b0*/  LDL.LU R225, [R1+0x21c0] ;  /* 0x0021c00001e17983 */ /* 0x000f620000300800 */
[----:B------:R-:W-:-:S03]  /*4a1c0*/  IMAD.MOV.U32 R152, RZ, RZ, R228 ;  /* 0x000000ffff987224 */ /* 0x000fc600078e00e4 */
[----:B------:R-:W5:Y:S01]  /*4a1d0*/  LDL.LU R226, [R1+0x21bc] ;  /* 0x0021bc0001e27983 */ /* 0x000f620000300800 */
[----:B--2---:R-:W-:-:S03]  /*4a1e0*/  IMAD.MOV.U32 R151, RZ, RZ, R229 ;  /* 0x000000ffff977224 */ /* 0x004fc600078e00e5 */
[----:B------:R-:W5:Y:S01]  /*4a1f0*/  LDL.LU R227, [R1+0x21b8] ;  /* 0x0021b80001e37983 */ /* 0x000f620000300800 */
[----:B------:R-:W-:-:S03]  /*4a200*/  IMAD.MOV.U32 R150, RZ, RZ, R230 ;  /* 0x000000ffff967224 */ /* 0x000fc600078e00e6 */
[----:B------:R-:W5:Y:S01]  /*4a210*/  LDL.LU R228, [R1+0x21b4] ;  /* 0x0021b40001e47983 */ /* 0x000f620000300800 */
[----:B-1----:R-:W-:-:S03]  /*4a220*/  IMAD.MOV.U32 R149, RZ, RZ, R231 ;  /* 0x000000ffff957224 */ /* 0x002fc600078e00e7 */
[----:B------:R-:W5:Y:S01]  /*4a230*/  LDL.LU R229, [R1+0x21b0] ;  /* 0x0021b00001e57983 */ /* 0x000f620000300800 */
[----:B------:R-:W-:-:S03]  /*4a240*/  IMAD.MOV.U32 R148, RZ, RZ, R232 ;  /* 0x000000ffff947224 */ /* 0x000fc600078e00e8 */
[----:B------:R-:W5:Y:S01]  /*4a250*/  LDL.LU R230, [R1+0x21ac] ;  /* 0x0021ac0001e67983 */ /* 0x000f620000300800 */
[----:B------:R-:W-:-:S03]  /*4a260*/  IMAD.MOV.U32 R147, RZ, RZ, R233 ;  /* 0x000000ffff937224 */ /* 0x000fc600078e00e9 */
[----:B------:R-:W5:Y:S01]  /*4a270*/  LDL.LU R231, [R1+0x21a8] ;  /* 0x0021a80001e77983 */ /* 0x000f620000300800 */
[----:B------:R-:W-:-:S03]  /*4a280*/  IMAD.MOV.U32 R146, RZ, RZ, R234 ;  /* 0x000000ffff927224 */ /* 0x000fc600078e00ea */
[----:B------:R-:W-:Y:S04]  /*4a290*/  LDGSTS.E [R6+0x13700], desc[UR70][R132.64], P0 ;  /* 0x1370000084067fae */ /* 0x000fe800081a1046 */
[----:B------:R-:W5:Y:S01]  /*4a2a0*/  LDL.LU R232, [R1+0x21a4] ;  /* 0x0021a40001e87983 */ /* 0x000f620000300800 */
[----:B------:R-:W-:-:S03]  /*4a2b0*/  IMAD.MOV.U32 R145, RZ, RZ, R235 ;  /* 0x000000ffff917224 */ /* 0x000fc600078e00eb */
[----:B------:R-:W-:Y:S04]  /*4a2c0*/  LDGSTS.E [R6+0x13b00], desc[UR70][R130.64], P0 ;  /* 0x13b0000082067fae */ /* 0x000fe800081a1046 */
[----:B------:R-:W-:Y:S01]  /*4a2d0*/  STL.64 [R1+0x14c8], R154 ;  /* 0x0014c89a01007387 */ /* 0x000fe20000100a00 */
[----:B------:R-:W-:-:S03]  /*4a2e0*/  IMAD.MOV.U32 R144, RZ, RZ, R240 ;  /* 0x000000ffff907224 */ /* 0x000fc600078e00f0 */
[----:B------:R1:W-:Y:S04]  /*4a2f0*/  LDGSTS.E [R6+0x13f00], desc[UR70][R128.64], P0 ;  /* 0x13f0000080067fae */ /* 0x0003e800081a1046 */
[----:B------:R-:W5:Y:S04]  /*4a300*/  LDL.LU R233, [R1+0x21a0] ;  /* 0x0021a00001e97983 */ /* 0x000f680000300800 */
[----:B------:R-:W5:Y:S01]  /*4a310*/  LDL.LU R234, [R1+0x219c] ;  /* 0x00219c0001ea7983 */ /* 0x000f620000300800 */
[----:B-1----:R-:W-:-:S03]  /*4a320*/  LOP3.LUT R6, R183, 0x70, RZ, 0x3c, !PT ;  /* 0x00000070b7067812 */ /* 0x002fc600078e3cff */
[----:B------:R-:W-:Y:S01]  /*4a330*/  STL.64 [R1+0x14c0], R152 ;  /* 0x0014c09801007387 */ /* 0x000fe20000100a00 */
[----:B------:R-:W-:-:S03]  /*4a340*/  IMAD.MOV.U32 R143, RZ, RZ, R241 ;  /* 0x000000ffff8f7224 */ /* 0x000fc600078e00f1 */
[----:B------:R-:W5:Y:S01]  /*4a350*/  LDL.LU R235, [R1+0x2198] ;  /* 0x0021980001eb7983 */ /* 0x000f620000300800 */
[----:B------:R-:W-:-:S03]  /*4a360*/  IMAD.MOV.U32 R142, RZ, RZ, R242 ;  /* 0x000000ffff8e7224 */ /* 0x000fc600078e00f2 */
[----:B------:R-:W5:Y:S01]  /*4a370*/  LDL.LU R240, [R1+0x2194] ;  /* 0x0021940001f07983 */ /* 0x000f620000300800 */
[----:B------:R-:W-:-:S03]  /*4a380*/  VIADD R6, R6, UR10 ;  /* 0x0000000a06067c36 */ /* 0x000fc60008000000 */
[----:B------:R-:W-:Y:S01]  /*4a390*/  STL.64 [R1+0x14b8], R150 ;  /* 0x0014b89601007387 */ /* 0x000fe20000100a00 */
[----:B------:R-:W-:-:S03]  /*4a3a0*/  IMAD.MOV.U32 R141, RZ, RZ, R243 ;  /* 0x000000ffff8d7224 */ /* 0x000fc600078e00f3 */
[----:B------:R-:W5:Y:S01]  /*4a3b0*/  LDL.LU R241, [R1+0x2190] ;  /* 0x0021900001f17983 */ /* 0x000f620000300800 */
[----:B------:R-:W-:-:S03]  /*4a3c0*/  IMAD.MOV.U32 R140, RZ, RZ, R244 ;  /* 0x000000ffff8c7224 */ /* 0x000fc600078e00f4 */
[----:B------:R-:W5:Y:S04]  /*4a3d0*/  LDL.LU R242, [R1+0x218c] ;  /* 0x00218c0001f27983 */ /* 0x000f680000300800 */
[----:B------:R-:W-:Y:S01]  /*4a3e0*/  STL.64 [R1+0x14b0], R148 ;  /* 0x0014b09401007387 */ /* 0x000fe20000100a00 */
[----:B------:R-:W-:-:S03]  /*4a3f0*/  IMAD.MOV.U32 R135, RZ, RZ, R245 ;  /* 0x000000ffff877224 */ /* 0x000fc600078e00f5 */
[----:B------:R-:W5:Y:S01]  /*4a400*/  LDL.LU R243, [R1+0x2188] ;  /* 0x0021880001f37983 */ /* 0x000f620000300800 */
[----:B------:R-:W-:-:S03]  /*4a410*/  IMAD.MOV.U32 R134, RZ, RZ, R246 ;  /* 0x000000ffff867224 */ /* 0x000fc600078e00f6 */
[----:B------:R-:W5:Y:S04]  /*4a420*/  LDL.LU R244, [R1+0x2184] ;  /* 0x0021840001f47983 */ /* 0x000f680000300800 */
[----:B------:R-:W-:Y:S04]  /*4a430*/  STL.64 [R1+0x14a8], R146 ;  /* 0x0014a89201007387 */ /* 0x000fe80000100a00 */
[----:B------:R-:W-:Y:S01]  /*4a440*/  LDGSTS.E [R6+0x10380], desc[UR70][R162.64], P0 ;  /* 0x10380000a2067fae */ /* 0x000fe200081a1046 */
[----:B---3--:R-:W-:-:S03]  /*4a450*/  IMAD.MOV.U32 R133, RZ, RZ, R247 ;  /* 0x000000ffff857224 */ /* 0x008fc600078e00f7 */
[----:B------:R-:W-:Y:S04]  /*4a460*/  STL.64 [R1+0x14a0], R144 ;  /* 0x0014a09001007387 */ /* 0x000fe80000100a00 */
[----:B------:R-:W-:Y:S01]  /*4a470*/  LDGSTS.E [R6+0x10780], desc[UR70][R160.64], P0 ;  /* 0x10780000a0067fae */ /* 0x000fe200081a1046 */
[----:B------:R-:W-:-:S03]  /*4a480*/  IMAD.MOV.U32 R132, RZ, RZ, R248 ;  /* 0x000000ffff847224 */ /* 0x000fc600078e00f8 */
[----:B------:R-:W5:Y:S04]  /*4a490*/  LDL.LU R245, [R1+0x2180] ;  /* 0x0021800001f57983 */ /* 0x000f680000300800 */
[----:B------:R-:W-:Y:S04]  /*4a4a0*/  LDGSTS.E [R6+0x10b80], desc[UR70][R158.64], P0 ;  /* 0x10b800009e067fae */ /* 0x000fe800081a1046 */
[----:B------:R-:W5:Y:S04]  /*4a4b0*/  LDL.LU R246, [R1+0x217c] ;  /* 0x00217c0001f67983 */ /* 0x000f680000300800 */
[----:B------:R-:W-:Y:S01]  /*4a4c0*/  LDGSTS.E [R6+0x10f80], desc[UR70][R156.64], P0 ;  /* 0x10f800009c067fae */ /* 0x000fe200081a1046 */
[----:B------:R-:W-:-:S03]  /*4a4d0*/  IMAD.MOV.U32 R131, RZ, RZ, R249 ;  /* 0x000000ffff837224 */ /* 0x000fc600078e00f9 */
[----:B------:R-:W-:Y:S04]  /*4a4e0*/  STL.64 [R1+0x1498], R142 ;  /* 0x0014988e01007387 */ /* 0x000fe80000100a00 */
[----:B------:R-:W-:Y:S01]  /*4a4f0*/  LDGSTS.E [R6+0x11380], desc[UR70][R154.64], P0 ;  /* 0x113800009a067fae */ /* 0x000fe200081a1046 */
[----:B------:R-:W-:-:S03]  /*4a500*/  IMAD.MOV.U32 R130, RZ, RZ, R250 ;  /* 0x000000ffff827224 */ /* 0x000fc600078e00fa */
[----:B------:R-:W5:Y:S04]  /*4a510*/  LDL.LU R247, [R1+0x2178] ;  /* 0x0021780001f77983 */ /* 0x000f680000300800 */
[----:B------:R-:W-:Y:S01]  /*4a520*/  LDGSTS.E [R6+0x11780], desc[UR70][R152.64], P0 ;  /* 0x1178000098067fae */ /* 0x000fe200081a1046 */
[----:B------:R-:W-:-:S03]  /*4a530*/  IMAD.MOV.U32 R129, RZ, RZ, R251 ;  /* 0x000000ffff817224 */ /* 0x000fc600078e00fb */
[----:B------:R-:W5:Y:S04]  /*4a540*/  LDL.LU R248, [R1+0x2174] ;  /* 0x0021740001f87983 */ /* 0x000f680000300800 */
[----:B------:R-:W-:Y:S01]  /*4a550*/  LDGSTS.E [R6+0x11b80], desc[UR70][R150.64], P0 ;  /* 0x11b8000096067fae */ /* 0x000fe200081a1046 */
[----:B------:R-:W-:-:S03]  /*4a560*/  MOV R128, R252 ;  /* 0x000000fc00807202 */ /* 0x000fc60000000f00 */
[----:B------:R-:W-:Y:S04]  /*4a570*/  STL.64 [R1+0x1490], R140 ;  /* 0x0014908c01007387 */ /* 0x000fe80000100a00 */
[----:B------:R-:W-:Y:S04]  /*4a580*/  LDGSTS.E [R6+0x11f80], desc[UR70][R148.64], P0 ;  /* 0x11f8000094067fae */ /* 0x000fe800081a1046 */
        /* <DEDUP_REMOVED lines=8> */
[----:B------:R-:W-:Y:S04]  /*4a610*/  STL.64 [R1+0x1488], R134 ;  /* 0x0014888601007387 */ /* 0x000fe80000100a00 */
[----:B------:R-:W-:Y:S04]  /*4a620*/  LDGSTS.E [R6+0x13380], desc[UR70][R134.64], P0 ;  /* 0x1338000086067fae */ /* 0x000fe800081a1046 */
[----:B------:R-:W-:Y:S04]  /*4a630*/  STL.64 [R1+0x1480], R132 ;  /* 0x0014808401007387 */ /* 0x000fe80000100a00 */
[----:B------:R-:W-:Y:S04]  /*4a640*/  LDGSTS.E [R6+0x13780], desc[UR70][R132.64], P0 ;  /* 0x1378000084067fae */ /* 0x000fe800081a1046 */
[----:B------:R-:W-:Y:S04]  /*4a650*/  STL.64 [R1+0x1478], R130 ;  /* 0x0014788201007387 */ /* 0x000fe80000100a00 */
[----:B------:R-:W-:Y:S04]  /*4a660*/  LDGSTS.E [R6+0x13b80], desc[UR70][R130.64], P0 ;  /* 0x13b8000082067fae */ /* 0x000fe800081a1046 */
[----:B------:R1:W-:Y:S04]  /*4a670*/  STL.64 [R1+0x14f0], R128 ;  /* 0x0014f08001007387 */ /* 0x0003e80000100a00 */
[----:B------:R1:W-:Y:S04]  /*4a680*/  LDGSTS.E [R6+0x13f80], desc[UR70][R128.64], P0 ;  /* 0x13f8000080067fae */ /* 0x0003e800081a1046 */
[----:B------:R-:W0:Y:S01]  /*4a690*/  LDGDEPBAR ;  /* 0x00000000000079af */ /* 0x000e220000000000 */
[----:B------:R-:W-:-:S04]  /*4a6a0*/  UIADD3 UR5, UPT, UPT, UR5, 0x1, URZ ;  /* 0x0000000105057890 */ /* 0x000fc8000fffe0ff */
[----:B------:R-:W-:Y:S01]  /*4a6b0*/  UISETP.NE.U32.AND UP0, UPT, UR5, UR4, UPT ;  /* 0x000000040500728c */ /* 0x000fe2000bf05070 */
[----:B-1----:R-:W-:-:S15]  /*4a6c0*/  HMMA.1688.F32.TF32 R128, R200, R190, R136 ;  /* 0x000000bec880723c */ /* 0x002fde0000081088 */
[----:B------:R-:W-:-:S04]  /*4a6d0*/  NOP ;  /* 0x0000000000007918 */ /* 0x000fc80000000000 */
[----:B------:R1:W-:Y:S04]  /*4a6e0*/  STL.64 [R1+0x320], R128 ;  /* 0x0003208001007387 */ /* 0x0003e80000100a00 */
[----:B------:R1:W-:Y:S01]  /*4a6f0*/  STL.64 [R1+0x328], R130 ;  /* 0x0003288201007387 */ /* 0x0003e20000100a00 */
[----:B------:R-:W-:Y:S05]  /*4a700*/  BRA.U UP0, `(.L_x_1) ;  /* 0xfffffd55007c7547 */ /* 0x000fea000b83ffff */
.L_x_0:
[----:B------:R-:W2:Y:S01]  /*4a710*/  S2R R6, SR_TID.X ;  /* 0x0000000000067919 */ /* 0x000ea20000002100 */
[----:B------:R-:W-:-:S04]  /*4a720*/  DEPBAR.LE SB0, 0x0 ;  /* 0x000080000000791a */ /* 0x000fc80000000000 */
[----:B------:R-:W3:Y:S01]  /*4a730*/  LDL R158, [R1+0x1470] ;  /* 0x00147000019e7983 */ /* 0x000ee20000100800 */
[----:B------:R-:W4:Y:S01]  /*4a740*/  LDCU UR40, c[0x0][0x3b4] ;  /* 0x00007680ff2877ac */ /* 0x000f220008000800 */
[----:B------:R-:W-:Y:S02]  /*4a750*/  MOV.SPILL R156, UR70 ;  /* 0x00000046009c7c02 */ /* 0x000fe40009000f00 */
[----:B------:R-:W4:Y:S01]  /*4a760*/  LDL.LU R4, [R1+0x7a0] ;  /* 0x0007a00001047983 */ /* 0x000f220000300800 */
[----:B------:R-:W1:Y:S01]  /*4a770*/  LDCU.64 UR4, c[0x0][0x398] ;  /* 0x00007300ff0477ac */ /* 0x000e620008000a00 */
[----:B------:R-:W-:Y:S02]  /*4a780*/  MOV.SPILL R157, UR71 ;  /* 0x00000047009d7c02 */ /* 0x000fe40009000f00 */
[----:B------:R-:W4:Y:S01]  /*4a790*/  LDL.LU R5, [R1+0x7a8] ;  /* 0x0007a80001057983 */ /* 0x000f220000300800 */
[----:B------:R-:W2:Y:S01]  /*4a7a0*/  LDCU.64 UR34, c[0x0][0x390] ;  /* 0x00007200ff2277ac */ /* 0x000ea20008000a00 */
[----:B------:R-:W3:Y:S01]  /*4a7b0*/  LDCU.64 UR38, c[0x0][0x390] ;  /* 0x00007200ff2677ac */ /* 0x000ee20008000a00 */
[----:B------:R-:W3:Y:S01]  /*4a7c0*/  LDCU.64 UR36, c[0x0][0x390] ;  /* 0x00007200ff2477ac */ /* 0x000ee20008000a00 */
[----:B------:R-:W3:Y:S01]  /*4a7d0*/  LDCU.64 UR42, c[0x0][0x390] ;  /* 0x00007200ff2a77ac */ /* 0x000ee20008000a00 */
[----:B-1----:R-:W-:Y:S01]  /*4a7e0*/  IMAD.U32 R155, RZ, RZ, UR4 ;  /* 0x00000004ff9b7e24 */ /* 0x002fe2000f8e00ff */
[----:B------:R-:W-:Y:S01]  /*4a7f0*/  UMOV UR4, UR5 ;  /* 0x0000000500047c82 */ /* 0x000fe20008000000 */
[----:B------:R-:W1:Y:S01]  /*4a800*/  LDCU UR63, c[0x0][0x398] ;  /* 0x00007300ff3f77ac */ /* 0x000e620008000800 */
[----:B--2---:R-:W-:Y:S01]  /*4a810*/  LOP3.LUT R6, R6, 0x1f, RZ, 0xc0, !PT ;  /* 0x0000001f06067812 */ /* 0x004fe200078ec0ff */
[----:B------:R-:W2:Y:S03]  /*4a820*/  LDCU UR62, c[0x0][0x398] ;  /* 0x00007300ff3e77ac */ /* 0x000ea60008000800 */
[----:B-----5:R-:W-:Y:S01]  /*4a830*/  LEA R0, R6, UR6, 0x4 ;  /* 0x0000000606007c11 */ /* 0x020fe2000f8e20ff */
[----:B------:R-:W-:Y:S06]  /*4a840*/  BAR.SYNC.DEFER_BLOCKING 0x0 ;  /* 0x0000000000007b1d */ /* 0x000fec0000010000 */
[----:B------:R-:W1:Y:S01]  /*4a850*/  LDCU UR61, c[0x0][0x398] ;  /* 0x00007300ff3d77ac */ /* 0x000e620008000800 */
[----:B------:R-:W4:Y:S01]  /*4a860*/  LDL.LU R6, [R1+0x990] ;  /* 0x0009900001067983 */ /* 0x000f220000300800 */
[----:B------:R-:W1:Y:S03]  /*4a870*/  LDCU UR60, c[0x0][0x398] ;  /* 0x00007300ff3c77ac */ /* 0x000e660008000800 */
[----:B------:R-:W4:Y:S01]  /*4a880*/  LDL.LU R7, [R1+0x998] ;  /* 0x0009980001077983 */ /* 0x000f220000300800 */
[----:B------:R-:W1:Y:S03]  /*4a890*/  LDCU UR64, c[0x0][0x398] ;  /* 0x00007300ff4077ac */ /* 0x000e660008000800 */
[----:B------:R-:W2:Y:S01]  /*4a8a0*/  LDL.LU R128, [R1+0x270] ;  /* 0x0002700001807983 */ /* 0x000ea20000300800 */
[----:B------:R-:W1:Y:S03]  /*4a8b0*/  LDCU UR65, c[0x0][0x398] ;  /* 0x00007300ff4177ac */ /* 0x000e660008000800 */
[----:B------:R-:W2:Y:S01]  /*4a8c0*/  LDL.LU R129, [R1+0x278] ;  /* 0x0002780001817983 */ /* 0x000ea20000300800 */
[----:B------:R-:W1:Y:S03]  /*4a8d0*/  LDCU UR66, c[0x0][0x398] ;  /* 0x00007300ff4277ac */ /* 0x000e660008000800 */
[----:B------:R-:W2:Y:S01]  /*4a8e0*/  LDL.LU R130, [R1+0x970] ;  /* 0x0009700001827983 */ /* 0x000ea20000300800 */
[----:B------:R-:W1:Y:S03]  /*4a8f0*/  LDCU UR53, c[0x0][0x398] ;  /* 0x00007300ff3577ac */ /* 0x000e660008000800 */
[----:B------:R-:W2:Y:S01]  /*4a900*/  LDL.LU R131, [R1+0x978] ;  /* 0x0009780001837983 */ /* 0x000ea20000300800 */
[----:B------:R-:W1:Y:S01]  /*4a910*/  LDCU UR54, c[0x0][0x398] ;  /* 0x00007300ff3677ac */ /* 0x000e620008000800 */
        /* <DEDUP_REMOVED lines=53> */
[----:B---3--:R-:W-:Y:S01]  /*4ac70*/  VIADD R2, R158, 0x40 ;  /* 0x000000409e027836 */ /* 0x008fe20000000000 */
[----:B----4-:R-:W-:Y:S01]  /*4ac80*/  STSM.16.M88.4 [R0], R4 ;  /* 0x0000000400007844 */ /* 0x010fe20000000200 */
[----:B------:R-:W-:-:S03]  /*4ac90*/  NOP ;  /* 0x0000000000007918 */ /* 0x000fc60000000000 */
[----:B------:R-:W3:Y:S01]  /*4aca0*/  LDS.128 R132, [R0] ;  /* 0x0000000000847984 */ /* 0x000ee20000000c00 */
[----:B------:R-:W-:-:S03]  /*4acb0*/  NOP ;  /* 0x0000000000007918 */ /* 0x000fc60000000000 */
[----:B---3--:R-:W-:Y:S04]  /*4acc0*/  STL.64 [R1+0x250], R132 ;  /* 0x0002508401007387 */ /* 0x008fe80000100a00 */
[----:B------:R-:W-:Y:S04]  /*4acd0*/  STL.64 [R1+0x258], R134 ;  /* 0x0002588601007387 */ /* 0x000fe80000100a00 */
[----:B------:R-:W3:Y:S04]  /*4ace0*/  LDL.LU R6, [R1+0x950] ;  /* 0x0009500001067983 */ /* 0x000ee80000300800 */
[----:B------:R-:W3:Y:S04]  /*4acf0*/  LDL.LU R7, [R1+0x958] ;  /* 0x0009580001077983 */ /* 0x000ee80000300800 */
[----:B--2---:R-:W-:Y:S01]  /*4ad00*/  STSM.16.M88.4 [R0], R128 ;  /* 0x0000008000007844 */ /* 0x004fe20000000200 */
[----:B------:R-:W-:-:S03]  /*4ad10*/  NOP ;  /* 0x0000000000007918 */ /* 0x000fc60000000000 */
[----:B------:R-:W2:Y:S01]  /*4ad20*/  LDS.128 R132, [R0] ;  /* 0x0000000000847984 */ /* 0x000ea20000000c00 */
[----:B------:R-:W-:Y:S02]  /*4ad30*/  IMAD.MOV.U32 R4, RZ, RZ, R244 ;  /* 0x000000ffff047224 */ /* 0x000fe400078e00f4 */
[----:B------:R-:W-:Y:S01]  /*4ad40*/  IMAD.MOV.U32 R5, RZ, RZ, R246 ;  /* 0x000000ffff057224 */ /* 0x000fe200078e00f6 */
[----:B------:R-:W-:Y:S01]  /*4ad50*/  NOP ;  /* 0x0000000000007918 */ /* 0x000fe20000000000 */
[----:B--2---:R-:W-:Y:S04]  /*4ad60*/  STL.64 [R1+0x240], R132 ;  /* 0x0002408401007387 */ /* 0x004fe80000100a00 */
[----:B------:R-:W-:Y:S04]  /*4ad70*/  STL.64 [R1+0x248], R134 ;  /* 0x0002488601007387 */ /* 0x000fe80000100a00 */
[----:B------:R-:W2:Y:S04]  /*4ad80*/  LDL.LU R130, [R1+0x940] ;  /* 0x0009400001827983 */ /* 0x000ea80000300800 */
[----:B------:R-:W2:Y:S04]  /*4ad90*/  LDL.LU R131, [R1+0x948] ;  /* 0x0009480001837983 */ /* 0x000ea80000300800 */
[----:B---3--:R-:W-:Y:S01]  /*4ada0*/  STSM.16.M88.4 [R0], R4 ;  /* 0x0000000400007844 */ /* 0x008fe20000000200 */
[----:B------:R-:W-:-:S03]  /*4adb0*/  NOP ;  /* 0x0000000000007918 */ /* 0x000fc60000000000 */
[----:B------:R-:W3:Y:S04]  /*4adc0*/  LDS.128 R132, [R0] ;  /* 0x0000000000847984 */ /* 0x000ee80000000c00 */
[----:B---3--:R-:W-:Y:S04]  /*4add0*/  STL.64 [R1+0x230], R132 ;  /* 0x0002308401007387 */ /* 0x008fe80000100a00 */
[----:B------:R-:W-:Y:S01]  /*4ade0*/  STL.64 [R1+0x238], R134 ;  /* 0x0002388601007387 */ /* 0x000fe20000100a00 */
[----:B------:R-:W-:Y:S01]  /*4adf0*/  IMAD.MOV.U32 R128, RZ, RZ, R104 ;  /* 0x000000ffff807224 */ /* 0x000fe200078e0068 */
[----:B------:R-:W-:-:S02]  /*4ae00*/  NOP ;  /* 0x0000000000007918 */ /* 0x000fc40000000000 */
[----:B------:R-:W3:Y:S04]  /*4ae10*/  LDL.LU R6, [R1+0x920] ;  /* 0x0009200001067983 */ /* 0x000ee80000300800 */
[----:B------:R-:W3:Y:S01]  /*4ae20*/  LDL.LU R7, [R1+0x928] ;  /* 0x0009280001077983 */ /* 0x000ee20000300800 */
[----:B------:R-:W-:-:S05]  /*4ae30*/  IMAD.MOV.U32 R129, RZ, RZ, R106 ;  /* 0x000000ffff817224 */ /* 0x000fca00078e006a */
        /* <DEDUP_REMOVED lines=20> */
[----:B--2---:R2:W-:Y:S01]  /*4af80*/  STSM.16.M88.4 [R0], R128 ;  /* 0x0000008000007844 */ /* 0x0045e20000000200 */
[----:B------:R-:W-:-:S03]  /*4af90*/  NOP ;  /* 0x0000000000007918 */ /* 0x000fc60000000000 */
[----:B------:R-:W4:Y:S01]  /*4afa0*/  LDS.128 R132, [R0] ;  /* 0x0000000000847984 */ /* 0x000f220000000c00 */
[----:B------:R-:W-:Y:S02]  /*4afb0*/  IMAD.MOV.U32 R4, RZ, RZ, R204 ;  /* 0x000000ffff047224 */ /* 0x000fe400078e00cc */
[----:B------:R-:W-:Y:S01]  /*4afc0*/  IMAD.MOV.U32 R5, RZ, RZ, R206 ;  /* 0x000000ffff057224 */ /* 0x000fe200078e00ce */
[----:B------:R-:W-:Y:S01]  /*4afd0*/  NOP ;  /* 0x0000000000007918 */ /* 0x000fe20000000000 */
[----:B--2---:R-:W2:Y:S04]  /*4afe0*/  LDL.LU R128, [R1+0x80] ;  /* 0x0000800001807983 */ /* 0x004ea80000300800 */
[----:B----4-:R-:W-:Y:S04]  /*4aff0*/  STL.64 [R1+0x200], R132 ;  /* 0x0002008401007387 */ /* 0x010fe80000100a00 */
[----:B------:R-:W-:Y:S04]  /*4b000*/  STL.64 [R1+0x208], R134 ;  /* 0x0002088601007387 */ /* 0x000fe80000100a00 */
[----:B------:R-:W2:Y:S04]  /*4b010*/  LDL.LU R129, [R1+0x88] ;  /* 0x0000880001817983 */ /* 0x000ea80000300800 */
[----:B------:R-:W2:Y:S04]  /*4b020*/  LDL.LU R130, [R1+0x570] ;  /* 0x0005700001827983 */ /* 0x000ea80000300800 */
[----:B------:R-:W2:Y:S04]  /*4b030*/  LDL.LU R131, [R1+0x578] ;  /* 0x0005780001837983 */ /* 0x000ea80000300800 */
[----:B---3--:R3:W-:Y:S01]  /*4b040*/  STSM.16.M88.4 [R0], R4 ;  /* 0x0000000400007844 */ /* 0x0087e20000000200 */
[----:B------:R-:W-:-:S03]  /*4b050*/  NOP ;  /* 0x0000000000007918 */ /* 0x000fc60000000000 */
[----:B------:R-:W4:Y:S01]  /*4b060*/  LDS.128 R132, [R0] ;  /* 0x0000000000847984 */ /* 0x000f220000000c00 */
[----:B------:R-:W-:-:S03]  /*4b070*/  NOP ;  /* 0x0000000000007918 */ /* 0x000fc60000000000 */
[----:B---3--:R-:W3:Y:S04]  /*4b080*/  LDL.LU R4, [R1+0x7a4] ;  /* 0x0007a40001047983 */ /* 0x008ee80000300800 */
[----:B----4-:R-:W-:Y:S04]  /*4b090*/  STL.64 [R1+0x1f0], R132 ;  /* 0x0001f08401007387 */ /* 0x010fe80000100a00 */
[----:B------:R-:W-:Y:S04]  /*4b0a0*/  STL.64 [R1+0x1f8], R134 ;  /* 0x0001f88601007387 */ /* 0x000fe80000100a00 */
[----:B------:R-:W3:Y:S04]  /*4b0b0*/  LDL.LU R5, [R1+0x7ac] ;  /* 0x0007ac0001057983 */ /* 0x000ee80000300800 */
[----:B------:R-:W3:Y:S04]  /*4b0c0*/  LDL.LU R6, [R1+0x994] ;  /* 0x0009940001067983 */ /* 0x000ee80000300800 */
[----:B------:R-:W3:Y:S04]  /*4b0d0*/  LDL.LU R7, [R1+0x99c] ;  /* 0x00099c0001077983 */ /* 0x000ee80000300800 */
[----:B--2---:R2:W-:Y:S01]  /*4b0e0*/  STSM.16.M88.4 [R0], R128 ;  /* 0x0000008000007844 */ /* 0x0045e20000000200 */
[----:B------:R-:W-:-:S03]  /*4b0f0*/  NOP ;  /* 0x0000000000007918 */ /* 0x000fc60000000000 */
[----:B------:R-:W4:Y:S01]  /*4b100*/  LDS.128 R132, [R0] ;  /* 0x0000000000847984 */ /* 0x000f220000000c00 */
[----:B------:R-:W-:-:S03]  /*4b110*/  NOP ;  /* 0x0000000000007918 */ /* 0x000fc60000000000 */
[----:B--2---:R-:W2:Y:S04]  /*4b120*/  LDL.LU R128, [R1+0x274] ;  /* 0x0002740001807983 */ /* 0x004ea80000300800 */
[----:B----4-:R-:W-:Y:S04]  /*4b130*/  STL.64 [R1+0x1e0], R132 ;  /* 0x0001e08401007387 */ /* 0x010fe80000100a00 */
[----:B------:R-:W-:Y:S04]  /*4b140*/  STL.64 [R1+0x1e8], R134 ;  /* 0x0001e88601007387 */ /* 0x000fe80000100a00 */
[----:B------:R-:W2:Y:S04]  /*4b150*/  LDL.LU R129, [R1+0x27c] ;  /* 0x00027c0001817983 */ /* 0x000ea80000300800 */
[----:B------:R-:W2:Y:S04]  /*4b160*/  LDL.LU R130, [R1+0x974] ;  /* 0x0009740001827983 */ /* 0x000ea80000300800 */
[----:B------:R-:W2:Y:S04]  /*4b170*/  LDL.LU R131, [R1+0x97c] ;  /* 0x00097c0001837983 */ /* 0x000ea80000300800 */
[----:B---3--:R-:W-:Y:S01]  /*4b180*/  STSM.16.M88.4 [R0], R4 ;  /* 0x0000000400007844 */ /* 0x008fe20000000200 */
        /* <DEDUP_REMOVED lines=13> */
[----:B------:R-:W-:Y:S02]  /*4b260*/  IMAD.MOV.U32 R104, RZ, RZ, R105 ;  /* 0x000000ffff687224 */ /* 0x000fe400078e0069 */
[----:B------:R-:W-:Y:S01]  /*4b270*/  IMAD.MOV.U32 R105, RZ, RZ, R107 ;  /* 0x000000ffff697224 */ /* 0x000fe200078e006b */
[----:B--2---:R-:W-:Y:S04]  /*4b280*/  STL.64 [R1+0x1c0], R128 ;  /* 0x0001c08001007387 */ /* 0x004fe80000100a00 */
[----:B------:R-:W-:Y:S04]  /*4b290*/  STL.64 [R1+0x1c8], R130 ;  /* 0x0001c88201007387 */ /* 0x000fe80000100a00 */
        /* <DEDUP_REMOVED lines=150> */
[----:B--2---:R2:W-:Y:S01]  /*4bc00*/  STSM.16.M88.4 [R0], R64 ;  /* 0x0000004000007844 */ /* 0x0045e20000000200 */
[----:B------:R-:W-:-:S03]  /*4bc10*/  NOP ;  /* 0x0000000000007918 */ /* 0x000fc60000000000 */
[----:B------:R-:W4:Y:S01]  /*4bc20*/  LDS.128 R104, [R0] ;  /* 0x0000000000687984 */ /* 0x000f220000000c00 */
[----:B------:R-:W-:Y:S02]  /*4bc30*/  IMAD.MOV.U32 R4, RZ, RZ, R241 ;  /* 0x000000ffff047224 */ /* 0x000fe400078e00f1 */
[----:B------:R-:W-:Y:S01]  /*4bc40*/  IMAD.MOV.U32 R5, RZ, RZ, R243 ;  /* 0x000000ffff057224 */ /* 0x000fe200078e00f3 */
[----:B------:R-:W-:Y:S01]  /*4bc50*/  NOP ;  /* 0x0000000000007918 */ /* 0x000fe20000000000 */
[----:B--2---:R-:W-:Y:S02]  /*4bc60*/  IMAD.MOV.U32 R64, RZ, RZ, R101 ;  /* 0x000000ffff407224 */ /* 0x004fe400078e0065 */
[----:B------:R-:W-:Y:S01]  /*4bc70*/  IMAD.MOV.U32 R65, RZ, RZ, R103 ;  /* 0x000000ffff417224 */ /* 0x000fe200078e0067 */
[----:B----4-:R-:W-:Y:S04]  /*4bc80*/  STL.64 [R1+0x2d0], R104 ;  /* 0x0002d06801007387 */ /* 0x010fe80000100a00 */
        /* <DEDUP_REMOVED lines=188> */
[----:B------:R-:W3:Y:S01]  /*4c850*/  LDL.LU R6, [R1+0xe84] ;  /* 0x000e840001067983 */ /* 0x000ee20000300800 */
[----:B------:R-:W-:Y:S01]  /*4c860*/  IMAD.MOV.U32 R57, RZ, RZ, R19 ;  /* 0x000000ffff397224 */ /* 0x000fe200078e0013 */
[----:B------:R-:W-:Y:S01]  /*4c870*/  ISETP.GE.AND P0, PT, R2, UR4, PT ;  /* 0x0000000402007c0c */ /* 0x000fe2000bf06270 */
[----:B------:R-:W-:Y:S01]  /*4c880*/  IMAD.MOV.U32 R4, RZ, RZ, R213 ;  /* 0x000000ffff047224 */ /* 0x000fe200078e00d5 */
[----:B------:R-:W3:Y:S01]  /*4c890*/  LDL.LU R7, [R1+0xe8c] ;  /* 0x000e8c0001077983 */ /* 0x000ee20000300800 */
[----:B------:R-:W-:Y:S01]  /*4c8a0*/  IMAD.MOV.U32 R5, RZ, RZ, R215 ;  /* 0x000000ffff057224 */ /* 0x000fe200078e00d7 */
[----:B------:R-:W4:Y:S01]  /*4c8b0*/  LDC R17, c[0x0][0x3b4] ;  /* 0x0000ed00ff117b82 */ /* 0x000f220000000800 */
[----:B------:R-:W-:Y:S01]  /*4c8c0*/  LOP3.LUT R18, R18, 0xfffdffff, RZ, 0xc0, !PT ;  /* 0xfffdffff12127812 */ /* 0x000fe200078ec0ff */
[----:B--2---:R-:W-:Y:S01]  /*4c8d0*/  STSM.16.M88.4 [R0], R56 ;  /* 0x0000003800007844 */ /* 0x004fe20000000200 */
[----:B------:R-:W-:-:S03]  /*4c8e0*/  NOP ;  /* 0x0000000000007918 */ /* 0x000fc60000000000 */
[----:B------:R-:W2:Y:S01]  /*4c8f0*/  LDS.128 R56, [R0] ;  /* 0x0000000000387984 */ /* 0x000ea20000000c00 */
[----:B------:R-:W-:Y:S01]  /*4c900*/  NOP ;  /* 0x0000000000007918 */ /* 0x000fe20000000000 */
[----:B------:R-:W-:Y:S01]  /*4c910*/  LOP3.LUT R19, R19, 0x7fffffff, RZ, 0xc0, !PT ;  /* 0x7fffffff13137812 */ /* 0x000fe200078ec0ff */
[----:B------:R-:W1:Y:S01]  /*4c920*/  LDCU UR4, c[0x0][0x398] ;  /* 0x00007300ff0477ac */ /* 0x000e620008000800 */
[----:B--2---:R-:W-:Y:S04]  /*4c930*/  STL.64 [R1+0x3c0], R56 ;  /* 0x0003c03801007387 */ /* 0x004fe80000100a00 */
[----:B------:R-:W-:Y:S04]  /*4c940*/  STL.64 [R1+0x3c8], R58 ;  /* 0x0003c83a01007387 */ /* 0x000fe80000100a00 */
[----:B---3--:R2:W-:Y:S01]  /*4c950*/  STSM.16.M88.4 [R0], R4 ;  /* 0x0000000400007844 */ /* 0x0085e20000000200 */
[----:B------:R-:W-:-:S03]  /*4c960*/  NOP ;  /* 0x0000000000007918 */ /* 0x000fc60000000000 */
[----:B------:R-:W3:Y:S04]  /*4c970*/  LDS.128 R56, [R0] ;  /* 0x0000000000387984 */ /* 0x000ee80000000c00 */
[----:B--2---:R-:W2:Y:S04]  /*4c980*/  LDL.LU R4, [R1+0xb4] ;  /* 0x0000b40001047983 */ /* 0x004ea80000300800 */
[----:B------:R-:W2:Y:S04]  /*4c990*/  LDL.LU R5, [R1+0xbc] ;  /* 0x0000bc0001057983 */ /* 0x000ea80000300800 */
[----:B------:R-:W2:Y:S04]  /*4c9a0*/  LDL.LU R6, [R1+0x554] ;  /* 0x0005540001067983 */ /* 0x000ea80000300800 */
[----:B------:R-:W2:Y:S01]  /*4c9b0*/  LDL.LU R7, [R1+0x55c] ;  /* 0x00055c0001077983 */ /* 0x000ea20000300800 */
[----:B------:R-:W-:-:S03]  /*4c9c0*/  NOP ;  /* 0x0000000000007918 */ /* 0x000fc60000000000 */
[----:B---3--:R-:W-:Y:S04]  /*4c9d0*/  STL.64 [R1+0x3b0], R56 ;  /* 0x0003b03801007387 */ /* 0x008fe80000100a00 */
[----:B------:R-:W-:Y:S04]  /*4c9e0*/  STL.64 [R1+0x3b8], R58 ;  /* 0x0003b83a01007387 */ /* 0x000fe80000100a00 */
[----:B--2---:R2:W-:Y:S01]  /*4c9f0*/  STSM.16.M88.4 [R0], R4 ;  /* 0x0000000400007844 */ /* 0x0045e20000000200 */
        /* <DEDUP_REMOVED lines=23> */
[----:B------:R-:W2:Y:S01]  /*4cb70*/  LDL.LU R7, [R1+0x848] ;  /* 0x0008480001077983 */ /* 0x000ea20000300800 */
[----:B------:R-:W-:Y:S02]  /*4cb80*/  IMAD.MOV.U32 R4, RZ, RZ, R228 ;  /* 0x000000ffff047224 */ /* 0x000fe400078e00e4 */
[----:B------:R-:W-:Y:S01]  /*4cb90*/  IMAD.MOV.U32 R5, RZ, RZ, R230 ;  /* 0x000000ffff057224 */ /* 0x000fe200078e00e6 */
[----:B------:R-:W-:Y:S01]  /*4cba0*/  NOP ;  /* 0x0000000000007918 */ /* 0x000fe20000000000 */
        /* <DEDUP_REMOVED lines=102> */
[----:B--2---:R2:W-:Y:S04]  /*4d210*/  STSM.16.M88.4 [R0], R4 ;  /* 0x0000000400007844 */ /* 0x0045e80000000200 */
[----:B--2---:R-:W2:Y:S04]  /*4d220*/  LDL.LU R6, [R1+0xed4] ;  /* 0x000ed40001067983 */ /* 0x004ea80000300800 */
[----:B------:R-:W2:Y:S01]  /*4d230*/  LDL.LU R7, [R1+0xedc] ;  /* 0x000edc0001077983 */ /* 0x000ea20000300800 */
[----:B------:R-:W-:-:S02]  /*4d240*/  IMAD.MOV.U32 R4, RZ, RZ, R13 ;  /* 0x000000ffff047224 */ /* 0x000fc400078e000d */
[----:B------:R-:W-:Y:S01]  /*4d250*/  IMAD.MOV.U32 R5, RZ, RZ, R15 ;  /* 0x000000ffff057224 */ /* 0x000fe200078e000f */
[----:B------:R-:W-:Y:S01]  /*4d260*/  NOP ;  /* 0x0000000000007918 */ /* 0x000fe20000000000 */
[----:B------:R-:W3:Y:S01]  /*4d270*/  LDS.128 R12, [R0] ;  /* 0x00000000000c7984 */ /* 0x000ee20000000c00 */
        /* <DEDUP_REMOVED lines=58> */
[----:B------:R-:W-:Y:S01]  /*4d620*/  IMAD.MOV.U32 R4, RZ, RZ, R88 ;  /* 0x000000ffff047224 */ /* 0x000fe200078e0058 */
[----:B------:R-:W-:Y:S01]  /*4d630*/  MOV R5, R90 ;  /* 0x0000005a00057202 */ /* 0x000fe20000000f00 */
        /* <DEDUP_REMOVED lines=211> */
[----:B------:R-:W4:Y:S04]  /*4e370*/  LDL R159, [R1+0x1474] ;  /* 0x00147400019f7983 */ /* 0x000f280000100800 */
[----:B---3--:R3:W-:Y:S04]  /*4e380*/  STL.64 [R1+0x7d0], R8 ;  /* 0x0007d00801007387 */ /* 0x0087e80000100a00 */
[----:B------:R1:W-:Y:S01]  /*4e390*/  STL.64 [R1+0x7d8], R10 ;  /* 0x0007d80a01007387 */ /* 0x0003e20000100a00 */
[----:B---3--:R-:W3:Y:S08]  /*4e3a0*/  LDC R8, c[0x0][0x3b4] ;  /* 0x0000ed00ff087b82 */ /* 0x008ef00000000800 */
[----:B------:R-:W2:Y:S08]  /*4e3b0*/  LDC R9, c[0x0][0x3b4] ;  /* 0x0000ed00ff097b82 */ /* 0x000eb00000000800 */
[----:B-1----:R-:W1:Y:S08]  /*4e3c0*/  LDC R10, c[0x0][0x3b4] ;  /* 0x0000ed00ff0a7b82 */ /* 0x002e700000000800 */
[----:B------:R-:W1:Y:S01]  /*4e3d0*/  LDC R11, c[0x0][0x3b4] ;  /* 0x0000ed00ff0b7b82 */ /* 0x000e620000000800 */
[----:B--2---:R2:W-:Y:S01]  /*4e3e0*/  STSM.16.M88.4 [R0], R4 ;  /* 0x0000000400007844 */ /* 0x0045e20000000200 */
[----:B------:R-:W-:-:S03]  /*4e3f0*/  NOP ;  /* 0x0000000000007918 */ /* 0x000fc60000000000 */
[----:B------:R-:W1:Y:S04]  /*4e400*/  LDS.128 R12, [R0] ;  /* 0x00000000000c7984 */ /* 0x000e680000000c00 */
[----:B--2---:R-:W2:Y:S04]  /*4e410*/  LDL.LU R4, [R1+0x614] ;  /* 0x0006140001047983 */ /* 0x004ea80000300800 */
[----:B------:R-:W2:Y:S04]  /*4e420*/  LDL.LU R5, [R1+0x61c] ;  /* 0x00061c0001057983 */ /* 0x000ea80000300800 */
[----:B------:R-:W2:Y:S04]  /*4e430*/  LDL.LU R6, [R1+0x7c4] ;  /* 0x0007c40001067983 */ /* 0x000ea80000300800 */
[----:B------:R-:W2:Y:S01]  /*4e440*/  LDL.LU R7, [R1+0x7cc] ;  /* 0x0007cc0001077983 */ /* 0x000ea20000300800 */
[----:B------:R-:W-:-:S03]  /*4e450*/  NOP ;  /* 0x0000000000007918 */ /* 0x000fc60000000000 */
[----:B-1----:R1:W-:Y:S04]  /*4e460*/  STL.64 [R1+0x7c0], R12 ;  /* 0x0007c00c01007387 */ /* 0x0023e80000100a00 */
[----:B------:R2:W-:Y:S01]  /*4e470*/  STL.64 [R1+0x7c8], R14 ;  /* 0x0007c80e01007387 */ /* 0x0005e20000100a00 */
[----:B----4-:R-:W-:Y:S01]  /*4e480*/  IMAD R3, R159, UR40, RZ ;  /* 0x000000289f037c24 */ /* 0x010fe2000f8e02ff */
[----:B------:R-:W4:Y:S01]  /*4e490*/  LDCU.64 UR40, c[0x0][0x390] ;  /* 0x00007200ff2877ac */ /* 0x000f220008000a00 */
[----:B-1----:R-:W1:Y:S01]  /*4e4a0*/  LDC R12, c[0x0][0x3b4] ;  /* 0x0000ed00ff0c7b82 */ /* 0x002e620000000800 */
[----:B--2---:R2:W-:Y:S01]  /*4e4b0*/  STSM.16.M88.4 [R0], R4 ;  /* 0x0000000400007844 */ /* 0x0045e20000000200 */
[----:B------:R-:W-:-:S03]  /*4e4c0*/  NOP ;  /* 0x0000000000007918 */ /* 0x000fc60000000000 */
[----:B------:R-:W1:Y:S03]  /*4e4d0*/  LDS.128 R56, [R0] ;  /* 0x0000000000387984 */ /* 0x000e660000000c00 */
[----:B------:R-:W3:Y:S01]  /*4e4e0*/  LDC R15, c[0x0][0x3b4] ;  /* 0x0000ed00ff0f7b82 */ /* 0x000ee20000000800 */
[----:B--2---:R-:W2:Y:S04]  /*4e4f0*/  LDL.LU R4, [R1+0x5f4] ;  /* 0x0005f40001047983 */ /* 0x004ea80000300800 */
[----:B------:R-:W2:Y:S04]  /*4e500*/  LDL.LU R5, [R1+0x5fc] ;  /* 0x0005fc0001057983 */ /* 0x000ea80000300800 */
[----:B------:R-:W2:Y:S04]  /*4e510*/  LDL.LU R6, [R1+0x7b4] ;  /* 0x0007b40001067983 */ /* 0x000ea80000300800 */
[----:B------:R-:W2:Y:S01]  /*4e520*/  LDL.LU R7, [R1+0x7bc] ;  /* 0x0007bc0001077983 */ /* 0x000ea20000300800 */
[----:B------:R-:W-:-:S03]  /*4e530*/  NOP ;  /* 0x0000000000007918 */ /* 0x000fc60000000000 */
[----:B-1----:R1:W-:Y:S04]  /*4e540*/  STL.64 [R1+0x7b0], R56 ;  /* 0x0007b03801007387 */ /* 0x0023e80000100a00 */
[----:B------:R3:W-:Y:S04]  /*4e550*/  STL.64 [R1+0x7b8], R58 ;  /* 0x0007b83a01007387 */ /* 0x0007e80000100a00 */
[----:B-1----:R-:W4:Y:S04]  /*4e560*/  LDL.LU R56, [R1+0x5d4] ;  /* 0x0005d40001387983 */ /* 0x002f280000300800 */
[----:B------:R-:W4:Y:S04]  /*4e570*/  LDL.LU R57, [R1+0x5dc] ;  /* 0x0005dc0001397983 */ /* 0x000f280000300800 */
[----:B---3--:R-:W4:Y:S04]  /*4e580*/  LDL.LU R58, [R1+0x934] ;  /* 0x00093400013a7983 */ /* 0x008f280000300800 */
[----:B------:R-:W4:Y:S04]  /*4e590*/  LDL.LU R59, [R1+0x93c] ;  /* 0x00093c00013b7983 */ /* 0x000f280000300800 */
[----:B--2---:R-:W-:Y:S01]  /*4e5a0*/  STSM.16.M88.4 [R0], R4 ;  /* 0x0000000400007844 */ /* 0x004fe20000000200 */
[----:B------:R-:W-:-:S03]  /*4e5b0*/  NOP ;  /* 0x0000000000007918 */ /* 0x000fc60000000000 */
[----:B------:R-:W1:Y:S01]  /*4e5c0*/  LDS.128 R60, [R0] ;  /* 0x00000000003c7984 */ /* 0x000e620000000c00 */
[----:B------:R-:W-:-:S03]  /*4e5d0*/  NOP ;  /* 0x0000000000007918 */ /* 0x000fc60000000000 */
[----:B----4-:R2:W-:Y:S04]  /*4e5e0*/  STSM.16.M88.4 [R0], R56 ;  /* 0x0000003800007844 */ /* 0x0105e80000000200 */
[----:B-1----:R-:W-:Y:S04]  /*4e5f0*/  STL.64 [R1+0x750], R60 ;  /* 0x0007503c01007387 */ /* 0x002fe80000100a00 */
[----:B------:R-:W-:Y:S01]  /*4e600*/  STL.64 [R1+0x758], R62 ;  /* 0x0007583e01007387 */ /* 0x000fe20000100a00 */
[----:B------:R-:W-:-:S03]  /*4e610*/  NOP ;  /* 0x0000000000007918 */ /* 0x000fc60000000000 */
[----:B------:R-:W1:Y:S04]  /*4e620*/  LDS.128 R60, [R0] ;  /* 0x00000000003c7984 */ /* 0x000e680000000c00 */
[----:B--2---:R-:W2:Y:S04]  /*4e630*/  LDL.LU R58, [R1+0x9b4] ;  /* 0x0009b400013a7983 */ /* 0x004ea80000300800 */
[----:B------:R-:W2:Y:S01]  /*4e640*/  LDL.LU R59, [R1+0x9bc] ;  /* 0x0009bc00013b7983 */ /* 0x000ea20000300800 */
[----:B------:R-:W-:Y:S02]  /*4e650*/  IMAD.MOV.U32 R56, RZ, RZ, R237 ;  /* 0x000000ffff387224 */ /* 0x000fe400078e00ed */
[----:B------:R-:W-:Y:S01]  /*4e660*/  IMAD.MOV.U32 R57, RZ, RZ, R239 ;  /* 0x000000ffff397224 */ /* 0x000fe200078e00ef */
[----:B------:R-:W3:Y:S01]  /*4e670*/  LDL R164, [R1+0x197c] ;  /* 0x00197c0001a47983 */ /* 0x000ee20000100800 */
[----:B------:R-:W-:-:S03]  /*4e680*/  NOP ;  /* 0x0000000000007918 */ /* 0x000fc60000000000 */
[----:B-1----:R-:W-:Y:S04]  /*4e690*/  STL.64 [R1+0x610], R60 ;  /* 0x0006103c01007387 */ /* 0x002fe80000100a00 */
[----:B------:R-:W-:Y:S04]  /*4e6a0*/  STL.64 [R1+0x618], R62 ;  /* 0x0006183e01007387 */ /* 0x000fe80000100a00 */
[----:B--2---:R1:W-:Y:S01]  /*4e6b0*/  STSM.16.M88.4 [R0], R56 ;  /* 0x0000003800007844 */ /* 0x0043e20000000200 */
[----:B------:R-:W-:-:S03]  /*4e6c0*/  NOP ;  /* 0x0000000000007918 */ /* 0x000fc60000000000 */
[----:B------:R-:W2:Y:S04]  /*4e6d0*/  LDS.128 R60, [R0] ;  /* 0x00000000003c7984 */ /* 0x000ea80000000c00 */
[----:B-1----:R-:W4:Y:S04]  /*4e6e0*/  LDL.LU R56, [R1+0x144] ;  /* 0x0001440001387983 */ /* 0x002f280000300800 */
[----:B------:R-:W4:Y:S04]  /*4e6f0*/  LDL.LU R57, [R1+0x14c] ;  /* 0x00014c0001397983 */ /* 0x000f280000300800 */
[----:B------:R-:W3:Y:S04]  /*4e700*/  LDL R167, [R1+0x1988] ;  /* 0x0019880001a77983 */ /* 0x000ee80000100800 */
[----:B------:R-:W4:Y:S04]  /*4e710*/  LDL.LU R58, [R1+0xf24] ;  /* 0x000f2400013a7983 */ /* 0x000f280000300800 */
[----:B------:R-:W4:Y:S01]  /*4e720*/  LDL.LU R59, [R1+0xf2c] ;  /* 0x000f2c00013b7983 */ /* 0x000f220000300800 */
[----:B------:R-:W-:-:S03]  /*4e730*/  NOP ;  /* 0x0000000000007918 */ /* 0x000fc60000000000 */
[----:B------:R-:W3:Y:S04]  /*4e740*/  LDL R166, [R1+0x1984] ;  /* 0x0019840001a67983 */ /* 0x000ee80000100800 */
[----:B--2---:R-:W-:Y:S04]  /*4e750*/  STL.64 [R1+0x5f0], R60 ;  /* 0x0005f03c01007387 */ /* 0x004fe80000100a00 */
[----:B------:R-:W-:Y:S04]  /*4e760*/  STL.64 [R1+0x5f8], R62 ;  /* 0x0005f83e01007387 */ /* 0x000fe80000100a00 */
[----:B----4-:R1:W-:Y:S01]  /*4e770*/  STSM.16.M88.4 [R0], R56 ;  /* 0x0000003800007844 */ /* 0x0103e20000000200 */
        /* <DEDUP_REMOVED lines=9> */
[----:B------:R-:W3:Y:S04]  /*4e810*/  LDL R162, [R1+0x1974] ;  /* 0x0019740001a27983 */ /* 0x000ee80000100800 */
        /* <DEDUP_REMOVED lines=8> */
[----:B------:R-:W4:Y:S04]  /*4e8a0*/  LDL.LU R58, [R1+0x524] ;  /* 0x00052400013a7983 */ /* 0x000f280000300800 */
[----:B------:R-:W4:Y:S01]  /*4e8b0*/  LDL.LU R59, [R1+0x52c] ;  /* 0x00052c00013b7983 */ /* 0x000f220000300800 */
[----:B------:R-:W-:-:S03]  /*4e8c0*/  NOP ;  /* 0x0000000000007918 */ /* 0x000fc60000000000 */
        /* <DEDUP_REMOVED lines=61> */
[----:B------:R-:W-:Y:S01]  /*4eca0*/  STL.64 [R1+0x998], R62 ;  /* 0x0009983e01007387 */ /* 0x000fe20000100a00 */
[----:B------:R-:W-:Y:S01]  /*4ecb0*/  IMAD R8, R8, 0x20, R3 ;  /* 0x0000002008087824 */ /* 0x000fe200078e0203 */
[----:B------:R-:W-:-:S03]  /*4ecc0*/  LEA R2, P1, R3, UR34, 0x2 ;  /* 0x0000002203027c11 */ /* 0x000fc6000f8210ff */
[----:B------:R-:W-:Y:S01]  /*4ecd0*/  IMAD R7, R9, 0x20, R8 ;  /* 0x0000002009077824 */ /* 0x000fe200078e0208 */
[----:B------:R-:W-:Y:S01]  /*4ece0*/  LEA.HI.X.SX32 R3, R3, UR35, 0x2, P1 ;  /* 0x0000002303037c11 */ /* 0x000fe200088f16ff */
[----:B------:R-:W1:Y:S03]  /*4ecf0*/  LDCU.64 UR34, c[0x0][0x390] ;  /* 0x00007200ff2277ac */ /* 0x000e660008000a00 */
[----:B------:R-:W-:Y:S01]  /*4ed00*/  LEA R6, P1, R7, UR38, 0x2 ;  /* 0x0000002607067c11 */ /* 0x000fe2000f8210ff */
[----:B------:R-:W-:-:S03]  /*4ed10*/  IMAD R9, R10, 0x20, R7 ;  /* 0x000000200a097824 */ /* 0x000fc600078e0207 */
[----:B------:R-:W-:Y:S01]  /*4ed20*/  LEA.HI.X.SX32 R7, R7, UR39, 0x2, P1 ;  /* 0x0000002707077c11 */ /* 0x000fe200088f16ff */
[----:B------:R-:W2:Y:S01]  /*4ed30*/  LDCU.64 UR38, c[0x0][0x390] ;  /* 0x00007200ff2677ac */ /* 0x000ea20008000a00 */
[----:B------:R-:W-:Y:S01]  /*4ed40*/  IMAD R11, R11, 0x20, R9 ;  /* 0x000000200b0b7824 */ /* 0x000fe200078e0209 */
[----:B------:R-:W-:-:S03]  /*4ed50*/  LEA R4, P2, R8, UR36, 0x2 ;  /* 0x0000002408047c11 */ /* 0x000fc6000f8410ff */
[----:B------:R-:W-:Y:S01]  /*4ed60*/  IMAD R13, R12, 0x20, R11 ;  /* 0x000000200c0d7824 */ /* 0x000fe200078e020b */
[----:B------:R-:W-:Y:S01]  /*4ed70*/  LEA.HI.X.SX32 R5, R8, UR37, 0x2, P2 ;  /* 0x0000002508057c11 */ /* 0x000fe200090f16ff */
[----:B------:R-:W1:Y:S02]  /*4ed80*/  LDCU.64 UR36, c[0x0][0x390] ;  /* 0x00007200ff2477ac */ /* 0x000e640008000a00 */
[----:B------:R-:W-:Y:S01]  /*4ed90*/  IMAD R15, R15, 0x20, R13 ;  /* 0x000000200f0f7824 */ /* 0x000fe200078e020d */
[----:B------:R-:W-:Y:S01]  /*4eda0*/  LEA R8, P2, R9, UR40, 0x2 ;  /* 0x0000002809087c11 */ /* 0x000fe2000f8410ff */
[----:B------:R-:W-:Y:S01]  /*4edb0*/  VIADD R55, R158, 0x3f ;  /* 0x0000003f9e377836 */ /* 0x000fe20000000000 */
[----:B------:R-:W-:Y:S01]  /*4edc0*/  LEA R10, P1, R11, UR42, 0x2 ;  /* 0x0000002a0b0a7c11 */ /* 0x000fe2000f8210ff */
[----:B------:R-:W-:Y:S01]  /*4edd0*/  IMAD R17, R17, 0x20, R15 ;  /* 0x0000002011117824 */ /* 0x000fe200078e020f */
[----:B------:R-:W-:Y:S01]  /*4ede0*/  LEA.HI.X.SX32 R9, R9, UR41, 0x2, P2 ;  /* 0x0000002909097c11 */ /* 0x000fe200090f16ff */
[----:B------:R-:W3:Y:S03]  /*4edf0*/  LDCU UR41, c[0x0][0x398] ;  /* 0x00007300ff2977ac */ /* 0x000ee60008000800 */
[C---:B--2---:R-:W-:Y:S01]  /*4ee00*/  LEA R16, P2, R17.reuse, UR38, 0x2 ;  /* 0x0000002611107c11 */ /* 0x044fe2000f8410ff */
[----:B------:R-:W2:Y:S03]  /*4ee10*/  LDCU UR40, c[0x0][0x398] ;  /* 0x00007300ff2877ac */ /* 0x000ea60008000800 */
[----:B------:R-:W-:Y:S01]  /*4ee20*/  LEA.HI.X.SX32 R17, R17, UR39, 0x2, P2 ;  /* 0x0000002711117c11 */ /* 0x000fe200090f16ff */
[----:B------:R-:W3:Y:S01]  /*4ee30*/  LDCU.64 UR38, c[0x0][0x398] ;  /* 0x00007300ff2677ac */ /* 0x000ee20008000a00 */
[----:B------:R-:W-:-:S02]  /*4ee40*/  LEA.HI.X.SX32 R11, R11, UR43, 0x2, P1 ;  /* 0x0000002b0b0b7c11 */ /* 0x000fc400088f16ff */
[C---:B-1----:R-:W-:Y:S01]  /*4ee50*/  LEA R12, P1, R13.reuse, UR34, 0x2 ;  /* 0x000000220d0c7c11 */ /* 0x042fe2000f8210ff */
[----:B------:R-:W1:Y:S03]  /*4ee60*/  LDCU UR42, c[0x0][0x398] ;  /* 0x00007300ff2a77ac */ /* 0x000e660008000800 */
[----:B------:R-:W-:Y:S01]  /*4ee70*/  LEA.HI.X.SX32 R13, R13, UR35, 0x2, P1 ;  /* 0x000000230d0d7c11 */ /* 0x000fe200088f16ff */
[----:B------:R-:W1:Y:S01]  /*4ee80*/  LDCU UR43, c[0x0][0x398] ;  /* 0x00007300ff2b77ac */ /* 0x000e620008000800 */
[----:B------:R-:W-:-:S04]  /*4ee90*/  LEA R14, P1, R15, UR36, 0x2 ;  /* 0x000000240f0e7c11 */ /* 0x000fc8000f8210ff */
[----:B------:R-:W-:Y:S01]  /*4eea0*/  LEA.HI.X.SX32 R15, R15, UR37, 0x2, P1 ;  /* 0x000000250f0f7c11 */ /* 0x000fe200088f16ff */
[----:B------:R-:W1:Y:S01]  /*4eeb0*/  LDCU.64 UR36, c[0x0][0x398] ;  /* 0x00007300ff2477ac */ /* 0x000e620008000a00 */
[----:B---3--:R-:W-:-:S13]  /*4eec0*/  ISETP.LT.AND P1, PT, R164, UR38, !P0 ;  /* 0x00000026a4007c0c */ /* 0x008fda000c721270 */
[----:B------:R-:W-:Y:S02]  /*4eed0*/  @P1 LOP3.LUT R18, R18, 0x20000, RZ, 0xfc, !PT ;  /* 0x0002000012121812 */ /* 0x000fe400078efcff */
[----:B------:R-:W-:Y:S01]  /*4eee0*/  ISETP.LT.AND P1, PT, R167, UR63, !P0 ;  /* 0x0000003fa7007c0c */ /* 0x000fe2000c721270 */
[----:B----4-:R3:W-:Y:S01]  /*4eef0*/  STSM.16.M88.4 [R0], R56 ;  /* 0x0000003800007844 */ /* 0x0107e20000000200 */
[----:B------:R-:W-:Y:S01]  /*4ef00*/  LOP3.LUT R18, R18, 0xffefffff, RZ, 0xc0, !PT ;  /* 0xffefffff12127812 */ /* 0x000fe200078ec0ff */
[----:B------:R-:W-:Y:S01]  /*4ef10*/  NOP ;  /* 0x0000000000007918 */ /* 0x000fe20000000000 */
[----:B-1----:R-:W-:Y:S01]  /*4ef20*/  UMOV UR34, UR37 ;  /* 0x0000002500227c82 */ /* 0x002fe20008000000 */
[----:B------:R-:W-:Y:S01]  /*4ef30*/  UMOV UR70, UR36 ;  /* 0x0000002400467c82 */ /* 0x000fe20008000000 */
[----:B------:R-:W-:Y:S01]  /*4ef40*/  LOP3.LUT R20, R20, 0x7fffffff, RZ, 0xc0, !PT ;  /* 0x7fffffff14147812 */ /* 0x000fe200078ec0ff */
[----:B------:R-:W1:Y:S01]  /*4ef50*/  LDS.128 R60, [R0] ;  /* 0x00000000003c7984 */ /* 0x000e620000000c00 */
[----:B------:R-:W-:Y:S01]  /*4ef60*/  LOP3.LUT R21, R21, 0x7fffffff, RZ, 0xc0, !PT ;  /* 0x7fffffff15157812 */ /* 0x000fe200078ec0ff */
[----:B------:R-:W4:Y:S02]  /*4ef70*/  LDCU.64 UR36, c[0x0][0x398] ;  /* 0x00007300ff2477ac */ /* 0x000f240008000a00 */
[----:B---3--:R-:W3:Y:S01]  /*4ef80*/  LDL.LU R56, [R1+0x130] ;  /* 0x0001300001387983 */ /* 0x008ee20000300800 */
[----:B------:R-:W-:Y:S01]  /*4ef90*/  LOP3.LUT R22, R22, 0x7fffffff, RZ, 0xc0, !PT ;  /* 0x7fffffff16167812 */ /* 0x000fe200078ec0ff */
[----:B------:R-:W1:Y:S02]  /*4efa0*/  LDCU UR63, c[0x0][0x398] ;  /* 0x00007300ff3f77ac */ /* 0x000e640008000800 */
[----:B------:R-:W3:Y:S04]  /*4efb0*/  LDL.LU R57, [R1+0x138] ;  /* 0x0001380001397983 */ /* 0x000ee80000300800 */
[----:B------:R-:W3:Y:S04]  /*4efc0*/  LDL.LU R58, [R1+0xfc0] ;  /* 0x000fc000013a7983 */ /* 0x000ee80000300800 */
[----:B------:R-:W3:Y:S01]  /*4efd0*/  LDL.LU R59, [R1+0xfc8] ;  /* 0x000fc800013b7983 */ /* 0x000ee20000300800 */
[----:B------:R-:W-:Y:S01]  /*4efe0*/  @P1 LOP3.LUT R18, R18, 0x100000, RZ, 0xfc, !PT ;  /* 0x0010000012121812 */ /* 0x000fe200078efcff */
[----:B------:R-:W-:Y:S01]  /*4eff0*/  NOP ;  /* 0x0000000000007918 */ /* 0x000fe20000000000 */
[----:B------:R-:W-:Y:S01]  /*4f000*/  ISETP.LT.AND P1, PT, R166, UR62, !P0 ;  /* 0x0000003ea6007c0c */ /* 0x000fe2000c721270 */
[----:B------:R-:W2:Y:S01]  /*4f010*/  LDCU UR62, c[0x0][0x398] ;  /* 0x00007300ff3e77ac */ /* 0x000ea20008000800 */
[----:B------:R-:W-:-:S11]  /*4f020*/  LOP3.LUT R18, R18, 0xfff7ffff, RZ, 0xc0, !PT ;  /* 0xfff7ffff12127812 */ /* 0x000fd600078ec0ff */
[----:B------:R-:W-:Y:S02]  /*4f030*/  @P1 LOP3.LUT R18, R18, 0x80000, RZ, 0xfc, !PT ;  /* 0x0008000012121812 */ /* 0x000fe400078efcff */
[----:B------:R-:W-:Y:S01]  /*4f040*/  ISETP.LT.AND P1, PT, R165, UR61, !P0 ;  /* 0x0000003da5007c0c */ /* 0x000fe2000c721270 */
[----:B-1----:R-:W-:Y:S01]  /*4f050*/  STL.64 [R1+0x970], R60 ;  /* 0x0009703c01007387 */ /* 0x002fe20000100a00 */
[----:B------:R-:W-:Y:S01]  /*4f060*/  LOP3.LUT R18, R18, 0xfffbffff, RZ, 0xc0, !PT ;  /* 0xfffbffff12127812 */ /* 0x000fe200078ec0ff */
[----:B------:R-:W1:Y:S10]  /*4f070*/  LDCU UR61, c[0x0][0x398] ;  /* 0x00007300ff3d77ac */ /* 0x000e740008000800 */
[----:B------:R-:W-:-:S02]  /*4f080*/  @P1 LOP3.LUT R18, R18, 0x40000, RZ, 0xfc, !PT ;  /* 0x0004000012121812 */ /* 0x000fc400078efcff */
[----:B------:R-:W-:Y:S01]  /*4f090*/  ISETP.LT.AND P1, PT, R163, UR60, !P0 ;  /* 0x0000003ca3007c0c */ /* 0x000fe2000c721270 */
[----:B------:R-:W-:Y:S01]  /*4f0a0*/  STL.64 [R1+0x978], R62 ;  /* 0x0009783e01007387 */ /* 0x000fe20000100a00 */
[----:B------:R-:W-:Y:S01]  /*4f0b0*/  LOP3.LUT R18, R18, 0xfffeffff, RZ, 0xc0, !PT ;  /* 0xfffeffff12127812 */ /* 0x000fe200078ec0ff */
[----:B------:R-:W1:Y:S10]  /*4f0c0*/  LDCU UR60, c[0x0][0x398] ;  /* 0x00007300ff3c77ac */ /* 0x000e740008000800 */
[----:B------:R-:W-:-:S02]  /*4f0d0*/  @P1 LOP3.LUT R18, R18, 0x10000, RZ, 0xfc, !PT ;  /* 0x0001000012121812 */ /* 0x000fc400078efcff */
[----:B------:R-:W-:Y:S01]  /*4f0e0*/  ISETP.LT.AND P1, PT, R162, UR64, !P0 ;  /* 0x00000040a2007c0c */ /* 0x000fe2000c721270 */
[----:B------:R-:W1:Y:S01]  /*4f0f0*/  LDCU UR64, c[0x0][0x398] ;  /* 0x00007300ff4077ac */ /* 0x000e620008000800 */
[----:B------:R-:W-:-:S11]  /*4f100*/  LOP3.LUT R18, R18, 0xffff7fff, RZ, 0xc0, !PT ;  /* 0xffff7fff12127812 */ /* 0x000fd600078ec0ff */
[----:B------:R-:W-:Y:S02]  /*4f110*/  @P1 LOP3.LUT R18, R18, 0x8000, RZ, 0xfc, !PT ;  /* 0x0000800012121812 */ /* 0x000fe400078efcff */
[----:B------:R-:W-:Y:S01]  /*4f120*/  ISETP.LT.AND P1, PT, R160, UR65, !P0 ;  /* 0x00000041a0007c0c */ /* 0x000fe2000c721270 */
[----:B------:R-:W1:Y:S01]  /*4f130*/  LDCU UR65, c[0x0][0x398] ;  /* 0x00007300ff4177ac */ /* 0x000e620008000800 */
[----:B------:R-:W-:Y:S02]  /*4f140*/  ISETP.LT.AND P0, PT, R159, UR66, !P0 ;  /* 0x000000429f007c0c */ /* 0x000fe4000c701270 */
[----:B------:R-:W-:Y:S01]  /*4f150*/  LOP3.LUT R18, R18, 0xffffbfff, RZ, 0xc0, !PT ;  /* 0xffffbfff12127812 */ /* 0x000fe200078ec0ff */
[----:B------:R-:W1:Y:S08]  /*4f160*/  LDCU UR66, c[0x0][0x398] ;  /* 0x00007300ff4277ac */ /* 0x000e700008000800 */
[----:B------:R-:W-:-:S04]  /*4f170*/  @P1 LOP3.LUT R18, R18, 0x4000, RZ, 0xfc, !PT ;  /* 0x0000400012121812 */ /* 0x000fc800078efcff */
[----:B------:R-:W-:-:S04]  /*4f180*/  LOP3.LUT R18, R18, 0xffffdfff, RZ, 0xc0, !PT ;  /* 0xffffdfff12127812 */ /* 0x000fc800078ec0ff */
[----:B------:R-:W-:Y:S02]  /*4f190*/  @P0 LOP3.LUT R18, R18, 0x2000, RZ, 0xfc, !PT ;  /* 0x0000200012120812 */ /* 0x000fe400078efcff */
[----:B------:R-:W-:Y:S01]  /*4f1a0*/  ISETP.GE.AND P0, PT, R55, UR34, PT ;  /* 0x0000002237007c0c */ /* 0x000fe2000bf06270 */
[----:B------:R-:W1:Y:S03]  /*4f1b0*/  LDCU.64 UR34, c[0x0][0x398] ;  /* 0x00007300ff2277ac */ /* 0x000e660008000a00 */
[----:B----4-:R-:W-:Y:S02]  /*4f1c0*/  ISETP.LT.AND P1, PT, R164, UR36, !P0 ;  /* 0x00000024a4007c0c */ /* 0x010fe4000c721270 */
[----:B------:R-:W-:Y:S01]  /*4f1d0*/  LOP3.LUT R18, R18, 0xfffffdff, RZ, 0xc0, !PT ;  /* 0xfffffdff12127812 */ /* 0x000fe200078ec0ff */
[----:B------:R-:W-:Y:S01]  /*4f1e0*/  VIADD R55, R158, 0x3e ;  /* 0x0000003e9e377836 */ /* 0x000fe20000000000 */
[----:B------:R-:W-:Y:S01]  /*4f1f0*/  ISETP.LT.AND P3, PT, R167, UR53, !P0 ;  /* 0x00000035a7007c0c */ /* 0x000fe2000c761270 */
[----:B------:R-:W4:Y:S01]  /*4f200*/  LDCU UR53, c[0x0][0x398] ;  /* 0x00007300ff3577ac */ /* 0x000f220008000800 */
[----:B------:R-:W-:Y:S01]  /*4f210*/  ISETP.LT.AND P2, PT, R166, UR54, !P0 ;  /* 0x00000036a6007c0c */ /* 0x000fe2000c741270 */
[----:B------:R-:W1:Y:S06]  /*4f220*/  LDCU UR54, c[0x0][0x398] ;  /* 0x00007300ff3677ac */ /* 0x000e6c0008000800 */
[----:B------:R-:W-:Y:S01]  /*4f230*/  @P1 LOP3.LUT R18, R18, 0x200, RZ, 0xfc, !PT ;  /* 0x0000020012121812 */ /* 0x000fe200078efcff */
[----:B------:R-:W1:Y:S03]  /*4f240*/  LDCU UR36, c[0x0][0x398] ;  /* 0x00007300ff2477ac */ /* 0x000e660008000800 */
[----:B------:R-:W-:-:S04]  /*4f250*/  LOP3.LUT R18, R18, 0xffffefff, RZ, 0xc0, !PT ;  /* 0xffffefff12127812 */ /* 0x000fc800078ec0ff */
[----:B------:R-:W-:Y:S02]  /*4f260*/  @P3 LOP3.LUT R18, R18, 0x1000, RZ, 0xfc, !PT ;  /* 0x0000100012123812 */ /* 0x000fe400078efcff */
[----:B------:R-:W-:Y:S01]  /*4f270*/  ISETP.LT.AND P1, PT, R165, UR55, !P0 ;  /* 0x00000037a5007c0c */ /* 0x000fe2000c721270 */
[----:B------:R-:W1:Y:S01]  /*4f280*/  LDCU UR55, c[0x0][0x398] ;  /* 0x00007300ff3777ac */ /* 0x000e620008000800 */
        /* <DEDUP_REMOVED lines=17> */
[----:B------:R-:W-:-:S04]  /*4f3a0*/  @P1 LOP3.LUT R18, R18, 0x40, RZ, 0xfc, !PT ;  /* 0x0000004012121812 */ /* 0x000fc800078efcff */
[----:B------:R-:W-:-:S04]  /*4f3b0*/  LOP3.LUT R18, R18, 0xffffffdf, RZ, 0xc0, !PT ;  /* 0xffffffdf12127812 */ /* 0x000fc800078ec0ff */
[----:B------:R-:W-:Y:S02]  /*4f3c0*/  @P0 LOP3.LUT R18, R18, 0x20, RZ, 0xfc, !PT ;  /* 0x0000002012120812 */ /* 0x000fe400078efcff */
[----:B------:R-:W-:Y:S01]  /*4f3d0*/  ISETP.GE.AND P0, PT, R55, UR39, PT ;  /* 0x0000002737007c0c */ /* 0x000fe2000bf06270 */
[----:B------:R-:W2:Y:S03]  /*4f3e0*/  LDCU.64 UR38, c[0x0][0x398] ;  /* 0x00007300ff2677ac */ /* 0x000ea60008000a00 */
[----:B-1----:R-:W-:Y:S02]  /*4f3f0*/  ISETP.LT.AND P1, PT, R164, UR34, !P0 ;  /* 0x00000022a4007c0c */ /* 0x002fe4000c721270 */
[----:B------:R-:W-:Y:S01]  /*4f400*/  LOP3.LUT R18, R18, 0xfffffffd, RZ, 0xc0, !PT ;  /* 0xfffffffd12127812 */ /* 0x000fe200078ec0ff */
[----:B------:R-:W-:Y:S01]  /*4f410*/  VIADD R55, R158, 0x3d ;  /* 0x0000003d9e377836 */ /* 0x000fe20000000000 */
[----:B------:R-:W-:Y:S01]  /*4f420*/  ISETP.LT.AND P3, PT, R167, UR46, !P0 ;  /* 0x0000002ea7007c0c */ /* 0x000fe2000c761270 */
[----:B------:R-:W1:Y:S01]  /*4f430*/  LDCU UR34, c[0x0][0x398] ;  /* 0x00007300ff2277ac */ /* 0x000e620008000800 */
[----:B------:R-:W-:-:S02]  /*4f440*/  ISETP.LT.AND P2, PT, R166, UR47, !P0 ;  /* 0x0000002fa6007c0c */ /* 0x000fc4000c741270 */
[----:B------:R-:W-:Y:S01]  /*4f450*/  MOV.SPILL R154, UR70 ;  /* 0x00000046009a7c02 */ /* 0x000fe20009000f00 */
[----:B------:R-:W1:Y:S04]  /*4f460*/  LDCU UR70, c[0x0][0x398] ;  /* 0x00007300ff4677ac */ /* 0x000e680008000800 */
[----:B------:R-:W-:Y:S01]  /*4f470*/  @P1 LOP3.LUT R18, R18, 0x2, RZ, 0xfc, !PT ;  /* 0x0000000212121812 */ /* 0x000fe200078efcff */
[----:B------:R-:W1:Y:S03]  /*4f480*/  LDCU UR46, c[0x0][0x398] ;  /* 0x00007300ff2e77ac */ /* 0x000e660008000800 */
[----:B------:R-:W-:Y:S01]  /*4f490*/  LOP3.LUT R18, R18, 0xffffffef, RZ, 0xc0, !PT ;  /* 0xffffffef12127812 */ /* 0x000fe200078ec0ff */
[----:B------:R-:W1:Y:S03]  /*4f4a0*/  LDCU UR47, c[0x0][0x398] ;  /* 0x00007300ff2f77ac */ /* 0x000e660008000800 */
[----:B------:R-:W-:-:S02]  /*4f4b0*/  @P3 LOP3.LUT R18, R18, 0x10, RZ, 0xfc, !PT ;  /* 0x0000001012123812 */ /* 0x000fc400078efcff */
[----:B------:R-:W-:Y:S01]  /*4f4c0*/  ISETP.LT.AND P1, PT, R165, UR48, !P0 ;  /* 0x00000030a5007c0c */ /* 0x000fe2000c721270 */
[----:B------:R-:W1:Y:S01]  /*4f4d0*/  LDCU UR48, c[0x0][0x398] ;  /* 0x00007300ff3077ac */ /* 0x000e620008000800 */
[----:B------:R-:W-:-:S04]  /*4f4e0*/  LOP3.LUT R18, R18, 0xfffffff7, RZ, 0xc0, !PT ;  /* 0xfffffff712127812 */ /* 0x000fc800078ec0ff */
[----:B------:R-:W-:Y:S02]  /*4f4f0*/  @P2 LOP3.LUT R18, R18, 0x8, RZ, 0xfc, !PT ;  /* 0x0000000812122812 */ /* 0x000fe400078efcff */
[----:B------:R-:W-:Y:S01]  /*4f500*/  ISETP.LT.AND P2, PT, R162, UR50, !P0 ;  /* 0x00000032a2007c0c */ /* 0x000fe2000c741270 */
[----:B------:R-:W1:Y:S01]  /*4f510*/  LDCU UR50, c[0x0][0x398] ;  /* 0x00007300ff3277ac */ /* 0x000e620008000800 */
[----:B---3--:R3:W-:Y:S01]  /*4f520*/  STSM.16.M88.4 [R0], R56 ;  /* 0x0000003800007844 */ /* 0x0087e20000000200 */
[----:B------:R-:W-:Y:S01]  /*4f530*/  LOP3.LUT R18, R18, 0xfffffffb, RZ, 0xc0, !PT ;  /* 0xfffffffb12127812 */ /* 0x000fe200078ec0ff */
[----:B------:R-:W-:Y:S02]  /*4f540*/  NOP ;  /* 0x0000000000007918 */ /* 0x000fe40000000000 */
[----:B---3--:R-:W3:Y:S04]  /*4f550*/  LDL.LU R56, [R1+0x110] ;  /* 0x0001100001387983 */ /* 0x008ee80000300800 */
[----:B------:R-:W3:Y:S04]  /*4f560*/  LDL.LU R57, [R1+0x118] ;  /* 0x0001180001397983 */ /* 0x000ee80000300800 */
[----:B------:R-:W3:Y:S04]  /*4f570*/  LDL.LU R58, [R1+0xf00] ;  /* 0x000f0000013a7983 */ /* 0x000ee80000300800 */
[----:B------:R-:W3:Y:S01]  /*4f580*/  LDL.LU R59, [R1+0xf08] ;  /* 0x000f0800013b7983 */ /* 0x000ee20000300800 */
[----:B------:R-:W-:-:S02]  /*4f590*/  @P1 LOP3.LUT R18, R18, 0x4, RZ, 0xfc, !PT ;  /* 0x0000000412121812 */ /* 0x000fc400078efcff */
[----:B------:R-:W-:Y:S01]  /*4f5a0*/  ISETP.LT.AND P1, PT, R160, UR51, !P0 ;  /* 0x00000033a0007c0c */ /* 0x000fe2000c721270 */
[----:B------:R-:W1:Y:S01]  /*4f5b0*/  LDS.128 R60, [R0] ;  /* 0x00000000003c7984 */ /* 0x000e620000000c00 */
[----:B------:R-:W-:Y:S01]  /*4f5c0*/  @P2 LOP3.LUT R19, R19, 0x80000000, RZ, 0xfc, !PT ;  /* 0x8000000013132812 */ /* 0x000fe200078efcff */
[----:B------:R-:W-:Y:S01]  /*4f5d0*/  NOP ;  /* 0x0000000000007918 */ /* 0x000fe20000000000 */
[----:B------:R-:W-:Y:S01]  /*4f5e0*/  ISETP.LT.AND P3, PT, R163, UR49, !P0 ;  /* 0x00000031a3007c0c */ /* 0x000fe2000c761270 */
[----:B------:R-:W1:Y:S01]  /*4f5f0*/  LDCU UR51, c[0x0][0x398] ;  /* 0x00007300ff3377ac */ /* 0x000e620008000800 */
[----:B------:R-:W-:Y:S02]  /*4f600*/  ISETP.LT.AND P0, PT, R159, UR52, !P0 ;  /* 0x000000349f007c0c */ /* 0x000fe4000c701270 */
[----:B------:R-:W-:Y:S01]  /*4f610*/  LOP3.LUT R19, R19, 0xbfffffff, RZ, 0xc0, !PT ;  /* 0xbfffffff13137812 */ /* 0x000fe200078ec0ff */
[----:B------:R-:W1:Y:S04]  /*4f620*/  LDCU UR52, c[0x0][0x398] ;  /* 0x00007300ff3477ac */ /* 0x000e680008000800 */
[----:B------:R-:W-:Y:S01]  /*4f630*/  @P1 LOP3.LUT R19, R19, 0x40000000, RZ, 0xfc, !PT ;  /* 0x4000000013131812 */ /* 0x000fe200078efcff */
[----:B------:R-:W1:Y:S03]  /*4f640*/  LDCU UR49, c[0x0][0x398] ;  /* 0x00007300ff3177ac */ /* 0x000e660008000800 */
[----:B------:R-:W-:-:S04]  /*4f650*/  LOP3.LUT R19, R19, 0xdfffffff, RZ, 0xc0, !PT ;  /* 0xdfffffff13137812 */ /* 0x000fc800078ec0ff */
[----:B------:R-:W-:Y:S02]  /*4f660*/  @P0 LOP3.LUT R19, R19, 0x20000000, RZ, 0xfc, !PT ;  /* 0x2000000013130812 */ /* 0x000fe400078efcff */
[----:B------:R-:W-:Y:S02]  /*4f670*/  ISETP.GE.AND P0, PT, R55, UR37, PT ;  /* 0x0000002537007c0c */ /* 0x000fe4000bf06270 */
[----:B------:R-:W-:Y:S02]  /*4f680*/  LOP3.LUT R18, R18, 0xfffffffe, RZ, 0xc0, !PT ;  /* 0xfffffffe12127812 */ /* 0x000fe400078ec0ff */
[----:B------:R-:W-:Y:S01]  /*4f690*/  LOP3.LUT R19, R19, 0xfdffffff, RZ, 0xc0, !PT ;  /* 0xfdffffff13137812 */ /* 0x000fe200078ec0ff */
[----:B------:R-:W-:Y:S01]  /*4f6a0*/  VIADD R55, R158, 0x3c ;  /* 0x0000003c9e377836 */ /* 0x000fe20000000000 */
[----:B--2---:R-:W-:Y:S01]  /*4f6b0*/  ISETP.LT.AND P1, PT, R164, UR38, !P0 ;  /* 0x00000026a4007c0c */ /* 0x004fe2000c721270 */
[----:B------:R-:W2:Y:S01]  /*4f6c0*/  LDCU UR37, c[0x0][0x398] ;  /* 0x00007300ff2577ac */ /* 0x000ea20008000800 */
[----:B------:R-:W-:-:S02]  /*4f6d0*/  @P3 LOP3.LUT R18, R18, 0x1, RZ, 0xfc, !PT ;  /* 0x0000000112123812 */ /* 0x000fc400078efcff */
[----:B------:R-:W-:Y:S01]  /*4f6e0*/  ISETP.LT.AND P3, PT, R167, UR15, !P0 ;  /* 0x0000000fa7007c0c */ /* 0x000fe2000c761270 */
[----:B------:R-:W1:Y:S01]  /*4f6f0*/  LDCU UR15, c[0x0][0x398] ;  /* 0x00007300ff0f77ac */ /* 0x000e620008000800 */
[----:B------:R-:W-:-:S07]  /*4f700*/  ISETP.LT.AND P2, PT, R166, UR16, !P0 ;  /* 0x00000010a6007c0c */ /* 0x000fce000c741270 */
[----:B------:R-:W-:-:S04]  /*4f710*/  @P1 LOP3.LUT R19, R19, 0x2000000, RZ, 0xfc, !PT ;  /* 0x0200000013131812 */ /* 0x000fc800078efcff */
[----:B------:R-:W-:-:S04]  /*4f720*/  LOP3.LUT R19, R19, 0xefffffff, RZ, 0xc0, !PT ;  /* 0xefffffff13137812 */ /* 0x000fc800078ec0ff */
[----:B------:R-:W-:Y:S02]  /*4f730*/  @P3 LOP3.LUT R19, R19, 0x10000000, RZ, 0xfc, !PT ;  /* 0x1000000013133812 */ /* 0x000fe400078efcff */
[----:B------:R-:W-:Y:S01]  /*4f740*/  ISETP.LT.AND P1, PT, R165, UR17, !P0 ;  /* 0x00000011a5007c0c */ /* 0x000fe2000c721270 */
[----:B------:R-:W1:Y:S01]  /*4f750*/  LDCU.64 UR16, c[0x0][0x398] ;  /* 0x00007300ff1077ac */ /* 0x000e620008000a00 */
[----:B------:R-:W-:-:S04]  /*4f760*/  LOP3.LUT R19, R19, 0xf7ffffff, RZ, 0xc0, !PT ;  /* 0xf7ffffff13137812 */ /* 0x000fc800078ec0ff */
[----:B------:R-:W-:Y:S02]  /*4f770*/  @P2 LOP3.LUT R19, R19, 0x8000000, RZ, 0xfc, !PT ;  /* 0x0800000013132812 */ /* 0x000fe400078efcff */
[----:B------:R-:W-:Y:S02]  /*4f780*/  ISETP.LT.AND P3, PT, R163, UR18, !P0 ;  /* 0x00000012a3007c0c */ /* 0x000fe4000c761270 */
[----:B------:R-:W-:-:S04]  /*4f790*/  LOP3.LUT R19, R19, 0xfbffffff, RZ, 0xc0, !PT ;  /* 0xfbffffff13137812 */ /* 0x000fc800078ec0ff */
[----:B------:R-:W-:Y:S02]  /*4f7a0*/  @P1 LOP3.LUT R19, R19, 0x4000000, RZ, 0xfc, !PT ;  /* 0x0400000013131812 */ /* 0x000fe400078efcff */
[----:B------:R-:W-:Y:S01]  /*4f7b0*/  ISETP.LT.AND P2, PT, R162, UR19, !P0 ;  /* 0x00000013a2007c0c */ /* 0x000fe2000c741270 */
[----:B------:R-:W2:Y:S01]  /*4f7c0*/  LDCU.64 UR18, c[0x0][0x398] ;  /* 0x00007300ff1277ac */ /* 0x000ea20008000a00 */
[----:B------:R-:W-:-:S04]  /*4f7d0*/  LOP3.LUT R19, R19, 0xfeffffff, RZ, 0xc0, !PT ;  /* 0xfeffffff13137812 */ /* 0x000fc800078ec0ff */
[----:B------:R-:W-:Y:S02]  /*4f7e0*/  @P3 LOP3.LUT R19, R19, 0x1000000, RZ, 0xfc, !PT ;  /* 0x0100000013133812 */ /* 0x000fe400078efcff */
[----:B------:R-:W-:Y:S02]  /*4f7f0*/  ISETP.LT.AND P1, PT, R160, UR20, !P0 ;  /* 0x00000014a0007c0c */ /* 0x000fe4000c721270 */
[----:B------:R-:W-:-:S04]  /*4f800*/  LOP3.LUT R19, R19, 0xff7fffff, RZ, 0xc0, !PT ;  /* 0xff7fffff13137812 */ /* 0x000fc800078ec0ff */
[----:B------:R-:W-:Y:S02]  /*4f810*/  @P2 LOP3.LUT R19, R19, 0x800000, RZ, 0xfc, !PT ;  /* 0x0080000013132812 */ /* 0x000fe400078efcff */
[----:B------:R-:W-:Y:S01]  /*4f820*/  ISETP.LT.AND P0, PT, R159, UR21, !P0 ;  /* 0x000000159f007c0c */ /* 0x000fe2000c701270 */
[----:B-1----:R1:W-:Y:S01]  /*4f830*/  STL.64 [R1+0x950], R60 ;  /* 0x0009503c01007387 */ /* 0x0023e20000100a00 */
[----:B------:R-:W-:Y:S01]  /*4f840*/  LOP3.LUT R19, R19, 0xffbfffff, RZ, 0xc0, !PT ;  /* 0xffbfffff13137812 */ /* 0x000fe200078ec0ff */
[----:B------:R-:W1:Y:S03]  /*4f850*/  LDCU.64 UR20, c[0x0][0x398] ;  /* 0x00007300ff1477ac */ /* 0x000e660008000a00 */
[----:B------:R-:W-:-:S04]  /*4f860*/  @P1 LOP3.LUT R19, R19, 0x400000, RZ, 0xfc, !PT ;  /* 0x0040000013131812 */ /* 0x000fc800078efcff */
[----:B------:R-:W-:-:S04]  /*4f870*/  LOP3.LUT R19, R19, 0xffdfffff, RZ, 0xc0, !PT ;  /* 0xffdfffff13137812 */ /* 0x000fc800078ec0ff */
[----:B------:R-:W-:Y:S02]  /*4f880*/  @P0 LOP3.LUT R19, R19, 0x200000, RZ, 0xfc, !PT ;  /* 0x0020000013130812 */ /* 0x000fe400078efcff */
[----:B------:R-:W-:Y:S02]  /*4f890*/  ISETP.GE.AND P0, PT, R55, UR35, PT ;  /* 0x0000002337007c0c */ /* 0x000fe4000bf06270 */
[----:B------:R-:W-:Y:S01]  /*4f8a0*/  LOP3.LUT R19, R19, 0xfffdffff, RZ, 0xc0, !PT ;  /* 0xfffdffff13137812 */ /* 0x000fe200078ec0ff */
[----:B------:R-:W-:Y:S01]  /*4f8b0*/  VIADD R55, R158, 0x3b ;  /* 0x0000003b9e377836 */ /* 0x000fe20000000000 */
[----:B------:R-:W-:Y:S01]  /*4f8c0*/  ISETP.LT.AND P1, PT, R164, UR16, !P0 ;  /* 0x00000010a4007c0c */ /* 0x000fe2000c721270 */
[----:B------:R-:W-:Y:S01]  /*4f8d0*/  STL.64 [R1+0x958], R62 ;  /* 0x0009583e01007387 */ /* 0x000fe20000100a00 */
[----:B------:R-:W-:-:S03]  /*4f8e0*/  ISETP.LT.AND P3, PT, R167, UR22, !P0 ;  /* 0x00000016a7007c0c */ /* 0x000fc6000c761270 */
[----:B---3--:R3:W-:Y:S08]  /*4f8f0*/  STSM.16.M88.4 [R0], R56 ;  /* 0x0000003800007844 */ /* 0x0087f00000000200 */
[----:B------:R-:W-:Y:S01]  /*4f900*/  @P1 LOP3.LUT R19, R19, 0x20000, RZ, 0xfc, !PT ;  /* 0x0002000013131812 */ /* 0x000fe200078efcff */
[----:B-1----:R-:W-:Y:S01]  /*4f910*/  VIADD R60, R158, 0x37 ;  /* 0x000000379e3c7836 */ /* 0x002fe20000000000 */
[----:B------:R-:W-:Y:S01]  /*4f920*/  ISETP.LT.AND P2, PT, R166, UR23, !P0 ;  /* 0x00000017a6007c0c */ /* 0x000fe2000c741270 */
[----:B------:R-:W1:Y:S01]  /*4f930*/  LDCU UR23, c[0x0][0x398] ;  /* 0x00007300ff1777ac */ /* 0x000e620008000800 */
[----:B------:R-:W-:-:S02]  /*4f940*/  LOP3.LUT R19, R19, 0xffefffff, RZ, 0xc0, !PT ;  /* 0xffefffff13137812 */ /* 0x000fc400078ec0ff */
[----:B------:R-:W-:Y:S01]  /*4f950*/  LOP3.LUT R23, R23, 0x7fffffff, RZ, 0xc0, !PT ;  /* 0x7fffffff17177812 */ /* 0x000fe200078ec0ff */
[----:B------:R-:W1:Y:S01]  /*4f960*/  LDCU UR22, c[0x0][0x398] ;  /* 0x00007300ff1677ac */ /* 0x000e620008000800 */
[----:B------:R-:W-:Y:S02]  /*4f970*/  @P3 LOP3.LUT R19, R19, 0x100000, RZ, 0xfc, !PT ;  /* 0x0010000013133812 */ /* 0x000fe400078efcff */
[----:B------:R-:W-:Y:S01]  /*4f980*/  ISETP.LT.AND P1, PT, R165, UR24, !P0 ;  /* 0x00000018a5007c0c */ /* 0x000fe2000c721270 */
[----:B------:R-:W1:Y:S01]  /*4f990*/  LDCU UR24, c[0x0][0x398] ;  /* 0x00007300ff1877ac */ /* 0x000e620008000800 */
[----:B------:R-:W-:Y:S01]  /*4f9a0*/  LOP3.LUT R19, R19, 0xfff7ffff, RZ, 0xc0, !PT ;  /* 0xfff7ffff13137812 */ /* 0x000fe200078ec0ff */
[----:B---3--:R-:W3:Y:S03]  /*4f9b0*/  LDL.LU R56, [R1+0xa04] ;  /* 0x000a040001387983 */ /* 0x008ee60000300800 */
[----:B------:R-:W-:Y:S01]  /*4f9c0*/  @P2 LOP3.LUT R19, R19, 0x80000, RZ, 0xfc, !PT ;  /* 0x0008000013132812 */ /* 0x000fe200078efcff */
[----:B------:R-:W1:Y:S01]  /*4f9d0*/  LDCU UR16, c[0x0][0x398] ;  /* 0x00007300ff1077ac */ /* 0x000e620008000800 */
[----:B------:R-:W-:Y:S01]  /*4f9e0*/  ISETP.LT.AND P3, PT, R163, UR25, !P0 ;  /* 0x00000019a3007c0c */ /* 0x000fe2000c761270 */
[----:B------:R-:W3:Y:S01]  /*4f9f0*/  LDL.LU R57, [R1+0xa0c] ;  /* 0x000a0c0001397983 */ /* 0x000ee20000300800 */
[----:B------:R-:W-:Y:S01]  /*4fa00*/  LOP3.LUT R19, R19, 0xfffbffff, RZ, 0xc0, !PT ;  /* 0xfffbffff13137812 */ /* 0x000fe200078ec0ff */
[----:B------:R-:W1:Y:S01]  /*4fa10*/  LDCU UR25, c[0x0][0x398] ;  /* 0x00007300ff1977ac */ /* 0x000e620008000800 */
[----:B------:R-:W-:Y:S01]  /*4fa20*/  ISETP.LT.AND P2, PT, R162, UR26, !P0 ;  /* 0x0000001aa2007c0c */ /* 0x000fe2000c741270 */
[----:B------:R-:W3:Y:S01]  /*4fa30*/  LDL.LU R58, [R1+0xa24] ;  /* 0x000a2400013a7983 */ /* 0x000ee20000300800 */
[----:B------:R-:W-:Y:S01]  /*4fa40*/  @P1 LOP3.LUT R19, R19, 0x40000, RZ, 0xfc, !PT ;  /* 0x0004000013131812 */ /* 0x000fe200078efcff */
[----:B------:R-:W1:Y:S02]  /*4fa50*/  LDCU UR26, c[0x0][0x398] ;  /* 0x00007300ff1a77ac */ /* 0x000e640008000800 */
[----:B------:R-:W3:Y:S01]  /*4fa60*/  LDL.LU R59, [R1+0xa2c] ;  /* 0x000a2c00013b7983 */ /* 0x000ee20000300800 */
[----:B------:R-:W-:Y:S01]  /*4fa70*/  LOP3.LUT R19, R19, 0xfffeffff, RZ, 0xc0, !PT ;  /* 0xfffeffff13137812 */ /* 0x000fe200078ec0ff */
[----:B------:R-:W-:-:S03]  /*4fa80*/  NOP ;  /* 0x0000000000007918 */ /* 0x000fc60000000000 */
[----:B------:R-:W-:Y:S01]  /*4fa90*/  @P3 LOP3.LUT R19, R19, 0x10000, RZ, 0xfc, !PT ;  /* 0x0001000013133812 */ /* 0x000fe200078efcff */
[----:B------:R-:W1:Y:S01]  /*4faa0*/  LDCU UR35, c[0x0][0x398] ;  /* 0x00007300ff2377ac */ /* 0x000e620008000800 */
[----:B------:R-:W-:Y:S02]  /*4fab0*/  ISETP.LT.AND P1, PT, R160, UR27, !P0 ;  /* 0x0000001ba0007c0c */ /* 0x000fe4000c721270 */
[----:B------:R-:W-:Y:S01]  /*4fac0*/  LOP3.LUT R19, R19, 0xffff7fff, RZ, 0xc0, !PT ;  /* 0xffff7fff13137812 */ /* 0x000fe200078ec0ff */
[----:B------:R-:W1:Y:S03]  /*4fad0*/  LDCU UR27, c[0x0][0x398] ;  /* 0x00007300ff1b77ac */ /* 0x000e660008000800 */
[----:B------:R-:W-:Y:S02]  /*4fae0*/  @P2 LOP3.LUT R19, R19, 0x8000, RZ, 0xfc, !PT ;  /* 0x0000800013132812 */ /* 0x000fe400078efcff */
[----:B------:R-:W-:Y:S01]  /*4faf0*/  ISETP.LT.AND P0, PT, R159, UR28, !P0 ;  /* 0x0000001c9f007c0c */ /* 0x000fe2000c701270 */
[----:B------:R-:W1:Y:S01]  /*4fb00*/  LDCU UR28, c[0x0][0x398] ;  /* 0x00007300ff1c77ac */ /* 0x000e620008000800 */
[----:B------:R-:W-:-:S04]  /*4fb10*/  LOP3.LUT R19, R19, 0xffffbfff, RZ, 0xc0, !PT ;  /* 0xffffbfff13137812 */ /* 0x000fc800078ec0ff */
[----:B------:R-:W-:-:S04]  /*4fb20*/  @P1 LOP3.LUT R19, R19, 0x4000, RZ, 0xfc, !PT ;  /* 0x0000400013131812 */ /* 0x000fc800078efcff */
[----:B------:R-:W-:-:S04]  /*4fb30*/  LOP3.LUT R19, R19, 0xffffdfff, RZ, 0xc0, !PT ;  /* 0xffffdfff13137812 */ /* 0x000fc800078ec0ff */
[----:B------:R-:W-:Y:S02]  /*4fb40*/  @P0 LOP3.LUT R19, R19, 0x2000, RZ, 0xfc, !PT ;  /* 0x0000200013130812 */ /* 0x000fe400078efcff */
[----:B------:R-:W-:Y:S02]  /*4fb50*/  ISETP.GE.AND P0, PT, R55, UR39, PT ;  /* 0x0000002737007c0c */ /* 0x000fe4000bf06270 */
[----:B------:R-:W-:Y:S01]  /*4fb60*/  LOP3.LUT R19, R19, 0xfffffdff, RZ, 0xc0, !PT ;  /* 0xfffffdff13137812 */ /* 0x000fe200078ec0ff */
[----:B------:R-:W-:Y:S01]  /*4fb70*/  VIADD R55, R158, 0x3a ;  /* 0x0000003a9e377836 */ /* 0x000fe20000000000 */
[----:B--2---:R-:W-:Y:S01]  /*4fb80*/  ISETP.LT.AND P1, PT, R164, UR18, !P0 ;  /* 0x00000012a4007c0c */ /* 0x004fe2000c721270 */
[----:B------:R-:W2:Y:S01]  /*4fb90*/  LDCU.64 UR38, c[0x0][0x398] ;  /* 0x00007300ff2677ac */ /* 0x000ea20008000a00 */
[----:B------:R-:W-:Y:S02]  /*4fba0*/  ISETP.LT.AND P3, PT, R167, UR29, !P0 ;  /* 0x0000001da7007c0c */ /* 0x000fe4000c761270 */
[----:B------:R-:W-:Y:S01]  /*4fbb0*/  ISETP.LT.AND P2, PT, R166, UR30, !P0 ;  /* 0x0000001ea6007c0c */ /* 0x000fe2000c741270 */
[----:B------:R-:W1:Y:S01]  /*4fbc0*/  LDCU UR29, c[0x0][0x398] ;  /* 0x00007300ff1d77ac */ /* 0x000e620008000800 */
[----:B------:R-:W1:Y:S07]  /*4fbd0*/  LDCU UR18, c[0x0][0x398] ;  /* 0x00007300ff1277ac */ /* 0x000e6e0008000800 */
        /* <DEDUP_REMOVED lines=29> */
[----:B------:R-:W-:Y:S01]  /*4fdb0*/  ISETP.LT.AND P1, PT, R164, UR20, !P0 ;  /* 0x00000014a4007c0c */ /* 0x000fe2000c721270 */
[----:B------:R-:W1:Y:S01]  /*4fdc0*/  LDCU UR17, c[0x0][0x398] ;  /* 0x00007300ff1177ac */ /* 0x000e620008000800 */
[----:B------:R-:W-:Y:S02]  /*4fdd0*/  ISETP.LT.AND P3, PT, R167, UR8, !P0 ;  /* 0x00000008a7007c0c */ /* 0x000fe4000c761270 */
[----:B------:R-:W-:Y:S01]  /*4fde0*/  ISETP.LT.AND P2, PT, R166, UR9, !P0 ;  /* 0x00000009a6007c0c */ /* 0x000fe2000c741270 */
[----:B------:R-:W1:Y:S01]  /*4fdf0*/  LDCU.64 UR8, c[0x0][0x398] ;  /* 0x00007300ff0877ac */ /* 0x000e620008000a00 */
[----:B------:R-:W1:Y:S07]  /*4fe00*/  LDCU UR20, c[0x0][0x398] ;  /* 0x00007300ff1477ac */ /* 0x000e6e0008000800 */
[----:B------:R-:W-:-:S04]  /*4fe10*/  @P1 LOP3.LUT R19, R19, 0x2, RZ, 0xfc, !PT ;  /* 0x0000000213131812 */ /* 0x000fc800078efcff */
[----:B------:R-:W-:-:S04]  /*4fe20*/  LOP3.LUT R19, R19, 0xffffffef, RZ, 0xc0, !PT ;  /* 0xffffffef13137812 */ /* 0x000fc800078ec0ff */
[----:B------:R-:W-:Y:S02]  /*4fe30*/  @P3 LOP3.LUT R19, R19, 0x10, RZ, 0xfc, !PT ;  /* 0x0000001013133812 */ /* 0x000fe400078efcff */
[----:B------:R-:W-:Y:S02]  /*4fe40*/  ISETP.LT.AND P1, PT, R165, UR10, !P0 ;  /* 0x0000000aa5007c0c */ /* 0x000fe4000c721270 */
        /* <DEDUP_REMOVED lines=8> */
[----:B------:R-:W-:-:S03]  /*4fed0*/  ISETP.LT.AND P3, PT, R163, UR11, !P0 ;  /* 0x0000000ba3007c0c */ /* 0x000fc6000c761270 */
[----:B------:R-:W-:Y:S01]  /*4fee0*/  @P2 LOP3.LUT R20, R20, 0x80000000, RZ, 0xfc, !PT ;  /* 0x8000000014142812 */ /* 0x000fe200078efcff */
[----:B------:R-:W1:Y:S01]  /*4fef0*/  LDCU.64 UR10, c[0x0][0x398] ;  /* 0x00007300ff0a77ac */ /* 0x000e620008000a00 */
[----:B------:R-:W-:Y:S02]  /*4ff00*/  ISETP.LT.AND P0, PT, R159, UR14, !P0 ;  /* 0x0000000e9f007c0c */ /* 0x000fe4000c701270 */
[----:B------:R-:W-:Y:S01]  /*4ff10*/  LOP3.LUT R20, R20, 0xbfffffff, RZ, 0xc0, !PT ;  /* 0xbfffffff14147812 */ /* 0x000fe200078ec0ff */
[----:B------:R-:W1:Y:S03]  /*4ff20*/  LDCU UR14, c[0x0][0x398] ;  /* 0x00007300ff0e77ac */ /* 0x000e660008000800 */
[----:B------:R-:W-:-:S04]  /*4ff30*/  @P1 LOP3.LUT R20, R20, 0x40000000, RZ, 0xfc, !PT ;  /* 0x4000000014141812 */ /* 0x000fc800078efcff */
[----:B------:R-:W-:-:S04]  /*4ff40*/  LOP3.LUT R20, R20, 0xdfffffff, RZ, 0xc0, !PT ;  /* 0xdfffffff14147812 */ /* 0x000fc800078ec0ff */
[----:B------:R-:W-:Y:S02]  /*4ff50*/  @P0 LOP3.LUT R20, R20, 0x20000000, RZ, 0xfc, !PT ;  /* 0x2000000014140812 */ /* 0x000fe400078efcff */
[----:B------:R-:W-:Y:S02]  /*4ff60*/  ISETP.GE.AND P0, PT, R55, UR19, PT ;  /* 0x0000001337007c0c */ /* 0x000fe4000bf06270 */
[----:B------:R-:W-:Y:S02]  /*4ff70*/  LOP3.LUT R19, R19, 0xfffffffe, RZ, 0xc0, !PT ;  /* 0xfffffffe13137812 */ /* 0x000fe400078ec0ff */
[----:B------:R-:W-:Y:S01]  /*4ff80*/  LOP3.LUT R20, R20, 0xfdffffff, RZ, 0xc0, !PT ;  /* 0xfdffffff14147812 */ /* 0x000fe200078ec0ff */
[----:B------:R-:W-:Y:S01]  /*4ff90*/  VIADD R55, R158, 0x38 ;  /* 0x000000389e377836 */ /* 0x000fe20000000000 */
[----:B-1----:R-:W-:Y:S01]  /*4ffa0*/  ISETP.LT.AND P1, PT, R164, UR10, !P0 ;  /* 0x0000000aa4007c0c */ /* 0x002fe2000c721270 */
[----:B------:R-:W1:Y:S01]  /*4ffb0*/  LDCU UR10, c[0x0][0x398] ;  /* 0x00007300ff0a77ac */ /* 0x000e620008000800 */
[----:B------:R-:W-:-:S02]  /*4ffc0*/  @P3 LOP3.LUT R19, R19, 0x1, RZ, 0xfc, !PT ;  /* 0x0000000113133812 */ /* 0x000fc400078efcff */
[----:B------:R-:W-:Y:S01]  /*4ffd0*/  ISETP.LT.AND P3, PT, R167, UR69, !P0 ;  /* 0x00000045a7007c0c */ /* 0x000fe2000c761270 */
[----:B------:R-:W1:Y:S01]  /*4ffe0*/  LDCU UR69, c[0x0][0x398] ;  /* 0x00007300ff4577ac */ /* 0x000e620008000800 */
        /* <DEDUP_REMOVED lines=10> */
[----:B------:R-:W-:Y:S02]  /*50090*/  ISETP.LT.AND P3, PT, R163, UR4, !P0 ;  /* 0x00000004a3007c0c */ /* 0x000fe4000c761270 */
        /* <DEDUP_REMOVED lines=22> */
[----:B------:R-:W1:Y:S01]  /*50200*/  LDCU UR34, c[0x0][0x398] ;  /* 0x00007300ff2277ac */ /* 0x000e620008000800 */
[----:B------:R-:W1:Y:S07]  /*50210*/  LDCU UR56, c[0x0][0x398] ;  /* 0x00007300ff3877ac */ /* 0x000e6e0008000800 */
[----:B------:R-:W-:-:S04]  /*50220*/  @P3 LOP3.LUT R20, R20, 0x20000, RZ, 0xfc, !PT ;  /* 0x0002000014143812 */ /* 0x000fc800078efcff */
[----:B------:R-:W-:-:S04]  /*50230*/  LOP3.LUT R20, R20, 0xffefffff, RZ, 0xc0, !PT ;  /* 0xffefffff14147812 */ /* 0x000fc800078ec0ff */
[----:B------:R-:W-:-:S04]  /*50240*/  @P2 LOP3.LUT R20, R20, 0x100000, RZ, 0xfc, !PT ;  /* 0x0010000014142812 */ /* 0x000fc800078efcff */
[----:B------:R-:W-:-:S04]  /*50250*/  LOP3.LUT R20, R20, 0xfff7ffff, RZ, 0xc0, !PT ;  /* 0xfff7ffff14147812 */ /* 0x000fc800078ec0ff */
[----:B------:R-:W-:Y:S02]  /*50260*/  @P1 LOP3.LUT R20, R20, 0x80000, RZ, 0xfc, !PT ;  /* 0x0008000014141812 */ /* 0x000fe400078efcff */
[----:B------:R-:W-:Y:S01]  /*50270*/  ISETP.LT.AND P1, PT, R165, UR51, !P0 ;  /* 0x00000033a5007c0c */ /* 0x000fe2000c721270 */
[----:B------:R-:W2:Y:S01]  /*50280*/  LDCU UR51, c[0x0][0x398] ;  /* 0x00007300ff3377ac */ /* 0x000ea20008000800 */
[----:B------:R-:W-:Y:S02]  /*50290*/  ISETP.LT.AND P3, PT, R163, UR50, !P0 ;  /* 0x00000032a3007c0c */ /* 0x000fe4000c761270 */
[----:B------:R-:W-:Y:S01]  /*502a0*/  LOP3.LUT R20, R20, 0xfffbffff, RZ, 0xc0, !PT ;  /* 0xfffbffff14147812 */ /* 0x000fe200078ec0ff */
[----:B------:R-:W2:Y:S01]  /*502b0*/  LDCU UR50, c[0x0][0x398] ;  /* 0x00007300ff3277ac */ /* 0x000ea20008000800 */
[----:B-1----:R-:W-:Y:S01]  /*502c0*/  ISETP.LT.AND P2, PT, R162, UR34, !P0 ;  /* 0x00000022a2007c0c */ /* 0x002fe2000c741270 */
[----:B------:R-:W1:Y:S06]  /*502d0*/  LDCU UR34, c[0x0][0x398] ;  /* 0x00007300ff2277ac */ /* 0x000e6c0008000800 */
[----:B------:R-:W-:-:S04]  /*502e0*/  @P1 LOP3.LUT R20, R20, 0x40000, RZ, 0xfc, !PT ;  /* 0x0004000014141812 */ /* 0x000fc800078efcff */
        /* <DEDUP_REMOVED lines=13> */
[----:B------:R-:W1:Y:S01]  /*503c0*/  LDCU UR11, c[0x0][0x398] ;  /* 0x00007300ff0b77ac */ /* 0x000e620008000800 */
[----:B------:R-:W1:Y:S01]  /*503d0*/  LDS.128 R60, [R0] ;  /* 0x00000000003c7984 */ /* 0x000e620000000c00 */
[----:B------:R-:W-:-:S03]  /*503e0*/  NOP ;  /* 0x0000000000007918 */ /* 0x000fc60000000000 */
[----:B---3--:R3:W-:Y:S04]  /*503f0*/  STSM.16.M88.4 [R0], R56 ;  /* 0x0000003800007844 */ /* 0x0087e80000000200 */
[----:B-1----:R1:W-:Y:S04]  /*50400*/  STL.64 [R1+0x940], R60 ;  /* 0x0009403c01007387 */ /* 0x0023e80000100a00 */
[----:B------:R-:W-:Y:S04]  /*50410*/  STL.64 [R1+0x948], R62 ;  /* 0x0009483e01007387 */ /* 0x000fe80000100a00 */
[----:B---3--:R-:W3:Y:S04]  /*50420*/  LDL.LU R56, [R1+0x6c4] ;  /* 0x0006c40001387983 */ /* 0x008ee80000300800 */
[----:B------:R-:W3:Y:S04]  /*50430*/  LDL.LU R57, [R1+0x6cc] ;  /* 0x0006cc0001397983 */ /* 0x000ee80000300800 */
[----:B------:R-:W3:Y:S04]  /*50440*/  LDL.LU R58, [R1+0xa44] ;  /* 0x000a4400013a7983 */ /* 0x000ee80000300800 */
[----:B------:R-:W3:Y:S01]  /*50450*/  LDL.LU R59, [R1+0xa4c] ;  /* 0x000a4c00013b7983 */ /* 0x000ee20000300800 */
[----:B------:R-:W-:-:S02]  /*50460*/  ISETP.LT.AND P2, PT, R164, UR6, !P0 ;  /* 0x00000006a4007c0c */ /* 0x000fc4000c741270 */
[----:B------:R-:W-:Y:S01]  /*50470*/  ISETP.LT.AND P1, PT, R167, UR56, !P0 ;  /* 0x00000038a7007c0c */ /* 0x000fe2000c721270 */
[----:B------:R-:W4:Y:S01]  /*50480*/  LDCU UR56, c[0x0][0x398] ;  /* 0x00007300ff3877ac */ /* 0x000f220008000800 */
[----:B------:R-:W-:Y:S02]  /*50490*/  LOP3.LUT R20, R20, 0xfffffdff, RZ, 0xc0, !PT ;  /* 0xfffffdff14147812 */ /* 0x000fe400078ec0ff */
[----:B------:R-:W-:Y:S01]  /*504a0*/  ISETP.LT.AND P3, PT, R163, UR34, !P0 ;  /* 0x00000022a3007c0c */ /* 0x000fe2000c761270 */
[----:B------:R-:W4:Y:S01]  /*504b0*/  LDCU UR34, c[0x0][0x398] ;  /* 0x00007300ff2277ac */ /* 0x000f220008000800 */
[----:B-1----:R-:W-:Y:S01]  /*504c0*/  VIADD R60, R158, 0x35 ;  /* 0x000000359e3c7836 */ /* 0x002fe20000000000 */
[----:B------:R-:W-:-:S04]  /*504d0*/  NOP ;  /* 0x0000000000007918 */ /* 0x000fc80000000000 */
[----:B------:R-:W-:Y:S01]  /*504e0*/  @P2 LOP3.LUT R20, R20, 0x200, RZ, 0xfc, !PT ;  /* 0x0000020014142812 */ /* 0x000fe200078efcff */
[----:B------:R-:W1:Y:S01]  /*504f0*/  LDCU UR6, c[0x0][0x398] ;  /* 0x00007300ff0677ac */ /* 0x000e620008000800 */
[----:B--2---:R-:W-:Y:S02]  /*50500*/  ISETP.LT.AND P2, PT, R166, UR51, !P0 ;  /* 0x00000033a6007c0c */ /* 0x004fe4000c741270 */
[----:B------:R-:W-:Y:S01]  /*50510*/  LOP3.LUT R20, R20, 0xffffefff, RZ, 0xc0, !PT ;  /* 0xffffefff14147812 */ /* 0x000fe200078ec0ff */
[----:B------:R-:W2:Y:S03]  /*50520*/  LDCU UR51, c[0x0][0x398] ;  /* 0x00007300ff3377ac */ /* 0x000ea60008000800 */
[----:B------:R-:W-:Y:S02]  /*50530*/  @P1 LOP3.LUT R20, R20, 0x1000, RZ, 0xfc, !PT ;  /* 0x0000100014141812 */ /* 0x000fe400078efcff */
[----:B------:R-:W-:Y:S01]  /*50540*/  ISETP.LT.AND P1, PT, R165, UR50, !P0 ;  /* 0x00000032a5007c0c */ /* 0x000fe2000c721270 */
[----:B------:R-:W1:Y:S01]  /*50550*/  LDCU UR50, c[0x0][0x398] ;  /* 0x00007300ff3277ac */ /* 0x000e620008000800 */
[----:B------:R-:W-:-:S04]  /*50560*/  LOP3.LUT R20, R20, 0xfffff7ff, RZ, 0xc0, !PT ;  /* 0xfffff7ff14147812 */ /* 0x000fc800078ec0ff */
[----:B------:R-:W-:-:S04]  /*50570*/  @P2 LOP3.LUT R20, R20, 0x800, RZ, 0xfc, !PT ;  /* 0x0000080014142812 */ /* 0x000fc800078efcff */
[----:B------:R-:W-:-:S04]  /*50580*/  LOP3.LUT R20, R20, 0xfffffbff, RZ, 0xc0, !PT ;  /* 0xfffffbff14147812 */ /* 0x000fc800078ec0ff */
[----:B------:R-:W-:Y:S02]  /*50590*/  @P1 LOP3.LUT R20, R20, 0x400, RZ, 0xfc, !PT ;  /* 0x0000040014141812 */ /* 0x000fe400078efcff */
[----:B----4-:R-:W-:Y:S01]  /*505a0*/  ISETP.LT.AND P2, PT, R162, UR56, !P0 ;  /* 0x00000038a2007c0c */ /* 0x010fe2000c741270 */
[----:B------:R-:W4:Y:S01]  /*505b0*/  LDCU UR56, c[0x0][0x398] ;  /* 0x00007300ff3877ac */ /* 0x000f220008000800 */
        /* <DEDUP_REMOVED lines=11> */
[----:B------:R-:W-:Y:S01]  /*50670*/  ISETP.GE.AND P0, PT, R55, UR9, PT ;  /* 0x0000000937007c0c */ /* 0x000fe2000bf06270 */
[----:B------:R-:W1:Y:S03]  /*50680*/  LDCU.64 UR8, c[0x0][0x398] ;  /* 0x00007300ff0877ac */ /* 0x000e660008000a00 */
[----:B------:R-:W-:Y:S02]  /*50690*/  ISETP.LT.AND P3, PT, R164, UR4, !P0 ;  /* 0x00000004a4007c0c */ /* 0x000fe4000c761270 */
[----:B------:R-:W-:Y:S01]  /*506a0*/  LOP3.LUT R20, R20, 0xfffffffd, RZ, 0xc0, !PT ;  /* 0xfffffffd14147812 */ /* 0x000fe200078ec0ff */
[----:B------:R-:W-:Y:S01]  /*506b0*/  VIADD R55, R158, 0x34 ;  /* 0x000000349e377836 */ /* 0x000fe20000000000 */
[----:B------:R-:W-:Y:S01]  /*506c0*/  ISETP.LT.AND P2, PT, R167, UR34, !P0 ;  /* 0x00000022a7007c0c */ /* 0x000fe2000c741270 */
[----:B------:R-:W1:Y:S01]  /*506d0*/  LDCU UR34, c[0x0][0x398] ;  /* 0x00007300ff2277ac */ /* 0x000e620008000800 */
[----:B----4-:R-:W-:Y:S01]  /*506e0*/  ISETP.LT.AND P1, PT, R166, UR56, !P0 ;  /* 0x00000038a6007c0c */ /* 0x010fe2000c721270 */
[----:B------:R-:W4:Y:S06]  /*506f0*/  LDCU UR56, c[0x0][0x398] ;  /* 0x00007300ff3877ac */ /* 0x000f2c0008000800 */
[----:B------:R-:W-:Y:S01]  /*50700*/  @P3 LOP3.LUT R20, R20, 0x2, RZ, 0xfc, !PT ;  /* 0x0000000214143812 */ /* 0x000fe200078efcff */
[----:B------:R-:W1:Y:S03]  /*50710*/  LDCU UR4, c[0x0][0x398] ;  /* 0x00007300ff0477ac */ /* 0x000e660008000800 */
[----:B------:R-:W-:-:S04]  /*50720*/  LOP3.LUT R20, R20, 0xffffffef, RZ, 0xc0, !PT ;  /* 0xffffffef14147812 */ /* 0x000fc800078ec0ff */
[----:B------:R-:W-:-:S04]  /*50730*/  @P2 LOP3.LUT R20, R20, 0x10, RZ, 0xfc, !PT ;  /* 0x0000001014142812 */ /* 0x000fc800078efcff */
[----:B------:R-:W-:-:S04]  /*50740*/  LOP3.LUT R20, R20, 0xfffffff7, RZ, 0xc0, !PT ;  /* 0xfffffff714147812 */ /* 0x000fc800078ec0ff */
[----:B------:R-:W-:Y:S02]  /*50750*/  @P1 LOP3.LUT R20, R20, 0x8, RZ, 0xfc, !PT ;  /* 0x0000000814141812 */ /* 0x000fe400078efcff */
[----:B--2---:R-:W-:Y:S01]  /*50760*/  ISETP.LT.AND P1, PT, R165, UR51, !P0 ;  /* 0x00000033a5007c0c */ /* 0x004fe2000c721270 */
[----:B------:R-:W2:Y:S01]  /*50770*/  LDCU UR51, c[0x0][0x398] ;  /* 0x00007300ff3377ac */ /* 0x000ea20008000800 */
[----:B-1----:R-:W-:Y:S02]  /*50780*/  ISETP.LT.AND P2, PT, R162, UR34, !P0 ;  /* 0x00000022a2007c0c */ /* 0x002fe4000c741270 */
[----:B------:R-:W-:Y:S01]  /*50790*/  LOP3.LUT R20, R20, 0xfffffffb, RZ, 0xc0, !PT ;  /* 0xfffffffb14147812 */ /* 0x000fe200078ec0ff */
[----:B------:R-:W1:Y:S08]  /*507a0*/  LDCU UR34, c[0x0][0x398] ;  /* 0x00007300ff2277ac */ /* 0x000e700008000800 */
[----:B------:R-:W-:-:S02]  /*507b0*/  @P1 LOP3.LUT R20, R20, 0x4, RZ, 0xfc, !PT ;  /* 0x0000000414141812 */ /* 0x000fc400078efcff */
[----:B----4-:R-:W-:Y:S01]  /*507c0*/  ISETP.LT.AND P1, PT, R160, UR56, !P0 ;  /* 0x00000038a0007c0c */ /* 0x010fe2000c721270 */
[----:B------:R-:W4:Y:S01]  /*507d0*/  LDCU UR56, c[0x0][0x398] ;  /* 0x00007300ff3877ac */ /* 0x000f220008000800 */
[----:B------:R-:W-:Y:S02]  /*507e0*/  @P2 LOP3.LUT R21, R21, 0x80000000, RZ, 0xfc, !PT ;  /* 0x8000000015152812 */ /* 0x000fe400078efcff */
[----:B------:R-:W-:Y:S01]  /*507f0*/  ISETP.LT.AND P3, PT, R163, UR50, !P0 ;  /* 0x00000032a3007c0c */ /* 0x000fe2000c761270 */
[----:B------:R-:W1:Y:S01]  /*50800*/  LDCU UR50, c[0x0][0x398] ;  /* 0x00007300ff3277ac */ /* 0x000e620008000800 */
[----:B------:R-:W-:Y:S02]  /*50810*/  ISETP.LT.AND P0, PT, R159, UR42, !P0 ;  /* 0x0000002a9f007c0c */ /* 0x000fe4000c701270 */
[----:B------:R-:W-:Y:S01]  /*50820*/  LOP3.LUT R21, R21, 0xbfffffff, RZ, 0xc0, !PT ;  /* 0xbfffffff15157812 */ /* 0x000fe200078ec0ff */
[----:B------:R-:W1:Y:S04]  /*50830*/  LDCU UR42, c[0x0][0x398] ;  /* 0x00007300ff2a77ac */ /* 0x000e680008000800 */
[----:B------:R-:W-:-:S04]  /*50840*/  @P1 LOP3.LUT R21, R21, 0x40000000, RZ, 0xfc, !PT ;  /* 0x4000000015151812 */ /* 0x000fc800078efcff */
[----:B------:R-:W-:-:S04]  /*50850*/  LOP3.LUT R21, R21, 0xdfffffff, RZ, 0xc0, !PT ;  /* 0xdfffffff15157812 */ /* 0x000fc800078ec0ff */
[----:B------:R-:W-:Y:S02]  /*50860*/  @P0 LOP3.LUT R21, R21, 0x20000000, RZ, 0xfc, !PT ;  /* 0x2000000015150812 */ /* 0x000fe400078efcff */
[----:B------:R-:W-:Y:S01]  /*50870*/  ISETP.GE.AND P0, PT, R60, UR7, PT ;  /* 0x000000073c007c0c */ /* 0x000fe2000bf06270 */
[----:B------:R-:W1:Y:S01]  /*50880*/  LDCU UR7, c[0x0][0x398] ;  /* 0x00007300ff0777ac */ /* 0x000e620008000800 */
[----:B------:R-:W1:Y:S01]  /*50890*/  LDS.128 R60, [R0] ;  /* 0x00000000003c7984 */ /* 0x000e620000000c00 */
[----:B------:R-:W-:-:S03]  /*508a0*/  NOP ;  /* 0x0000000000007918 */ /* 0x000fc60000000000 */
[----:B-1----:R-:W-:Y:S04]  /*508b0*/  STL.64 [R1+0x930], R60 ;  /* 0x0009303c01007387 */ /* 0x002fe80000100a00 */
[----:B------:R-:W-:Y:S04]  /*508c0*/  STL.64 [R1+0x938], R62 ;  /* 0x0009383e01007387 */ /* 0x000fe80000100a00 */
[----:B---3--:R1:W-:Y:S04]  /*508d0*/  STSM.16.M88.4 [R0], R56 ;  /* 0x0000003800007844 */ /* 0x0083e80000000200 */
[----:B-1----:R-:W3:Y:S04]  /*508e0*/  LDL.LU R56, [R1+0x6a4] ;  /* 0x0006a40001387983 */ /* 0x002ee80000300800 */
[----:B------:R-:W3:Y:S04]  /*508f0*/  LDL.LU R57, [R1+0x6ac] ;  /* 0x0006ac0001397983 */ /* 0x000ee80000300800 */
[----:B------:R-:W3:Y:S04]  /*50900*/  LDL.LU R58, [R1+0xa34] ;  /* 0x000a3400013a7983 */ /* 0x000ee80000300800 */
[----:B------:R-:W3:Y:S01]  /*50910*/  LDL.LU R59, [R1+0xa3c] ;  /* 0x000a3c00013b7983 */ /* 0x000ee20000300800 */
[----:B------:R-:W-:-:S02]  /*50920*/  ISETP.LT.AND P1, PT, R164, UR8, !P0 ;  /* 0x00000008a4007c0c */ /* 0x000fc4000c721270 */
[----:B------:R-:W-:Y:S02]  /*50930*/  LOP3.LUT R20, R20, 0xfffffffe, RZ, 0xc0, !PT ;  /* 0xfffffffe14147812 */ /* 0x000fe400078ec0ff */
[----:B------:R-:W-:Y:S02]  /*50940*/  LOP3.LUT R21, R21, 0xfdffffff, RZ, 0xc0, !PT ;  /* 0xfdffffff15157812 */ /* 0x000fe400078ec0ff */
[----:B--2---:R-:W-:Y:S01]  /*50950*/  ISETP.LT.AND P2, PT, R166, UR51, !P0 ;  /* 0x00000033a6007c0c */ /* 0x004fe2000c741270 */
[----:B------:R-:W-:Y:S01]  /*50960*/  VIADD R60, R158, 0x33 ;  /* 0x000000339e3c7836 */ /* 0x000fe20000000000 */
[----:B------:R-:W-:Y:S01]  /*50970*/  @P3 LOP3.LUT R20, R20, 0x1, RZ, 0xfc, !PT ;  /* 0x0000000114143812 */ /* 0x000fe200078efcff */
[----:B------:R-:W-:Y:S01]  /*50980*/  NOP ;  /* 0x0000000000007918 */ /* 0x000fe20000000000 */
[----:B------:R-:W-:Y:S01]  /*50990*/  ISETP.LT.AND P3, PT, R167, UR52, !P0 ;  /* 0x00000034a7007c0c */ /* 0x000fe2000c761270 */
[----:B------:R-:W1:Y:S02]  /*509a0*/  LDCU UR51, c[0x0][0x398] ;  /* 0x00007300ff3377ac */ /* 0x000e640008000800 */
[----:B------:R-:W-:Y:S01]  /*509b0*/  @P1 LOP3.LUT R21, R21, 0x2000000, RZ, 0xfc, !PT ;  /* 0x0200000015151812 */ /* 0x000fe200078efcff */
[----:B------:R-:W2:Y:S03]  /*509c0*/  LDCU UR52, c[0x0][0x398] ;  /* 0x00007300ff3477ac */ /* 0x000ea60008000800 */
[----:B------:R-:W-:-:S02]  /*509d0*/  LOP3.LUT R21, R21, 0xefffffff, RZ, 0xc0, !PT ;  /* 0xefffffff15157812 */ /* 0x000fc400078ec0ff */
[----:B------:R-:W-:Y:S01]  /*509e0*/  ISETP.LT.AND P1, PT, R165, UR50, !P0 ;  /* 0x00000032a5007c0c */ /* 0x000fe2000c721270 */
[----:B------:R-:W1:Y:S03]  /*509f0*/  LDCU UR50, c[0x0][0x398] ;  /* 0x00007300ff3277ac */ /* 0x000e660008000800 */
[----:B------:R-:W-:Y:S01]  /*50a00*/  @P3 LOP3.LUT R21, R21, 0x10000000, RZ, 0xfc, !PT ;  /* 0x1000000015153812 */ /* 0x000fe200078efcff */
[----:B------:R-:W1:Y:S03]  /*50a10*/  LDCU UR8, c[0x0][0x398] ;  /* 0x00007300ff0877ac */ /* 0x000e660008000800 */
[----:B------:R-:W-:-:S04]  /*50a20*/  LOP3.LUT R21, R21, 0xf7ffffff, RZ, 0xc0, !PT ;  /* 0xf7ffffff15157812 */ /* 0x000fc800078ec0ff */
[----:B------:R-:W-:Y:S02]  /*50a30*/  @P2 LOP3.LUT R21, R21, 0x8000000, RZ, 0xfc, !PT ;  /* 0x0800000015152812 */ /* 0x000fe400078efcff */
[----:B----4-:R-:W-:Y:S01]  /*50a40*/  ISETP.LT.AND P3, PT, R163, UR56, !P0 ;  /* 0x00000038a3007c0c */ /* 0x010fe2000c761270 */
[----:B------:R-:W4:Y:S01]  /*50a50*/  LDCU UR56, c[0x0][0x398] ;  /* 0x00007300ff3877ac */ /* 0x000f220008000800 */
        /* <DEDUP_REMOVED lines=61> */
[----:B------:R-:W-:Y:S01]  /*50e30*/  ISETP.LT.AND P1, PT, R164, UR36, !P0 ;  /* 0x00000024a4007c0c */ /* 0x000fe2000c721270 */
[----:B------:R-:W1:Y:S01]  /*50e40*/  LDCU UR36, c[0x0][0x398] ;  /* 0x00007300ff2477ac */ /* 0x000e620008000800 */
[----:B------:R-:W-:-:S02]  /*50e50*/  ISETP.LT.AND P3, PT, R167, UR67, !P0 ;  /* 0x00000043a7007c0c */ /* 0x000fc4000c761270 */
[----:B------:R-:W-:Y:S02]  /*50e60*/  LOP3.LUT R21, R21, 0xfffffdff, RZ, 0xc0, !PT ;  /* 0xfffffdff15157812 */ /* 0x000fe400078ec0ff */
[----:B------:R-:W-:Y:S01]  /*50e70*/  ISETP.LT.AND P2, PT, R166, UR68, !P0 ;  /* 0x00000044a6007c0c */ /* 0x000fe2000c741270 */
[----:B------:R-:W-:Y:S01]  /*50e80*/  VIADD R60, R158, 0x31 ;  /* 0x000000319e3c7836 */ /* 0x000fe20000000000 */
[----:B------:R-:W-:-:S05]  /*50e90*/  NOP ;  /* 0x0000000000007918 */ /* 0x000fca0000000000 */
[----:B------:R-:W-:Y:S01]  /*50ea0*/  @P1 LOP3.LUT R21, R21, 0x200, RZ, 0xfc, !PT ;  /* 0x0000020015151812 */ /* 0x000fe200078efcff */
[----:B------:R-:W1:Y:S03]  /*50eb0*/  LDCU UR68, c[0x0][0x398] ;  /* 0x00007300ff4477ac */ /* 0x000e660008000800 */
[----:B------:R-:W-:Y:S01]  /*50ec0*/  LOP3.LUT R21, R21, 0xffffefff, RZ, 0xc0, !PT ;  /* 0xffffefff15157812 */ /* 0x000fe200078ec0ff */
[----:B------:R-:W1:Y:S03]  /*50ed0*/  LDCU UR67, c[0x0][0x398] ;  /* 0x00007300ff4377ac */ /* 0x000e660008000800 */
        /* <DEDUP_REMOVED lines=23> */
[----:B------:R-:W-:-:S04]  /*51050*/  ISETP.GE.AND P0, PT, R55, UR39, PT ;  /* 0x0000002737007c0c */ /* 0x000fc8000bf06270 */
[----:B------:R-:W-:Y:S01]  /*51060*/  ISETP.LT.AND P1, PT, R164, UR40, !P0 ;  /* 0x00000028a4007c0c */ /* 0x000fe2000c721270 */
[----:B------:R-:W2:Y:S01]  /*51070*/  LDCU UR40, c[0x0][0x398] ;  /* 0x00007300ff2877ac */ /* 0x000ea20008000800 */
[----:B-1----:R-:W-:Y:S02]  /*51080*/  ISETP.LT.AND P3, PT, R167, UR36, !P0 ;  /* 0x00000024a7007c0c */ /* 0x002fe4000c761270 */
[----:B------:R-:W-:Y:S01]  /*51090*/  LOP3.LUT R21, R21, 0xfffffffd, RZ, 0xc0, !PT ;  /* 0xfffffffd15157812 */ /* 0x000fe200078ec0ff */
[----:B------:R-:W1:Y:S01]  /*510a0*/  LDCU UR36, c[0x0][0x398] ;  /* 0x00007300ff2477ac */ /* 0x000e620008000800 */
[----:B------:R-:W-:Y:S01]  /*510b0*/  ISETP.LT.AND P2, PT, R166, UR38, !P0 ;  /* 0x00000026a6007c0c */ /* 0x000fe2000c741270 */
[----:B------:R-:W1:Y:S06]  /*510c0*/  LDCU.64 UR38, c[0x0][0x398] ;  /* 0x00007300ff2677ac */ /* 0x000e6c0008000a00 */
[----:B------:R-:W-:-:S04]  /*510d0*/  @P1 LOP3.LUT R21, R21, 0x2, RZ, 0xfc, !PT ;  /* 0x0000000215151812 */ /* 0x000fc800078efcff */
[----:B------:R-:W-:-:S04]  /*510e0*/  LOP3.LUT R21, R21, 0xffffffef, RZ, 0xc0, !PT ;  /* 0xffffffef15157812 */ /* 0x000fc800078ec0ff */
[----:B------:R-:W-:Y:S02]  /*510f0*/  @P3 LOP3.LUT R21, R21, 0x10, RZ, 0xfc, !PT ;  /* 0x0000001015153812 */ /* 0x000fe400078efcff */
[----:B------:R-:W-:Y:S01]  /*51100*/  ISETP.LT.AND P1, PT, R165, UR4, !P0 ;  /* 0x00000004a5007c0c */ /* 0x000fe2000c721270 */
[----:B------:R-:W-:Y:S01]  /*51110*/  VIADD R55, R158, 0x30 ;  /* 0x000000309e377836 */ /* 0x000fe20000000000 */
        /* <DEDUP_REMOVED lines=11> */
[----:B------:R-:W1:Y:S01]  /*511d0*/  LDCU UR77, c[0x0][0x398] ;  /* 0x00007300ff4d77ac */ /* 0x000e620008000800 */
[----:B------:R-:W-:Y:S02]  /*511e0*/  ISETP.LT.AND P0, PT, R159, UR66, !P0 ;  /* 0x000000429f007c0c */ /* 0x000fe4000c701270 */
[----:B------:R-:W-:Y:S01]  /*511f0*/  LOP3.LUT R22, R22, 0xbfffffff, RZ, 0xc0, !PT ;  /* 0xbfffffff16167812 */ /* 0x000fe200078ec0ff */
[----:B------:R-:W1:Y:S03]  /*51200*/  LDCU UR66, c[0x0][0x398] ;  /* 0x00007300ff4277ac */ /* 0x000e660008000800 */
        /* <DEDUP_REMOVED lines=8> */
[----:B------:R-:W-:Y:S01]  /*51290*/  STL.64 [R1+0x918], R62 ;  /* 0x0009183e01007387 */ /* 0x000fe20000100a00 */
[----:B------:R-:W-:Y:S01]  /*512a0*/  ISETP.LT.AND P1, PT, R164, UR38, !P0 ;  /* 0x00000026a4007c0c */ /* 0x000fe2000c721270 */
[----:B------:R-:W1:Y:S02]  /*512b0*/  LDCU UR38, c[0x0][0x398] ;  /* 0x00007300ff2677ac */ /* 0x000e640008000800 */
[----:B---3--:R3:W-:Y:S04]  /*512c0*/  STSM.16.M88.4 [R0], R56 ;  /* 0x0000003800007844 */ /* 0x0087e80000000200 */
[----:B---3--:R-:W3:Y:S04]  /*512d0*/  LDL.LU R56, [R1+0x674] ;  /* 0x0006740001387983 */ /* 0x008ee80000300800 */
[----:B------:R-:W3:Y:S04]  /*512e0*/  LDL.LU R57, [R1+0x67c] ;  /* 0x00067c0001397983 */ /* 0x000ee80000300800 */
[----:B------:R-:W3:Y:S04]  /*512f0*/  LDL.LU R58, [R1+0xa54] ;  /* 0x000a5400013a7983 */ /* 0x000ee80000300800 */
[----:B------:R-:W3:Y:S01]  /*51300*/  LDL.LU R59, [R1+0xa5c] ;  /* 0x000a5c00013b7983 */ /* 0x000ee20000300800 */
[----:B------:R-:W-:-:S02]  /*51310*/  LOP3.LUT R21, R21, 0xfffffffe, RZ, 0xc0, !PT ;  /* 0xfffffffe15157812 */ /* 0x000fc400078ec0ff */
[----:B------:R-:W-:Y:S02]  /*51320*/  LOP3.LUT R22, R22, 0xfdffffff, RZ, 0xc0, !PT ;  /* 0xfdffffff16167812 */ /* 0x000fe400078ec0ff */
[----:B------:R-:W-:Y:S01]  /*51330*/  ISETP.LT.AND P2, PT, R166, UR37, !P0 ;  /* 0x00000025a6007c0c */ /* 0x000fe2000c741270 */
[----:B------:R-:W-:Y:S01]  /*51340*/  VIADD R60, R158, 0x2f ;  /* 0x0000002f9e3c7836 */ /* 0x000fe20000000000 */
[----:B------:R-:W-:Y:S01]  /*51350*/  @P3 LOP3.LUT R21, R21, 0x1, RZ, 0xfc, !PT ;  /* 0x0000000115153812 */ /* 0x000fe200078efcff */
[----:B------:R-:W-:Y:S01]  /*51360*/  NOP ;  /* 0x0000000000007918 */ /* 0x000fe20000000000 */
[----:B-1----:R-:W-:Y:S01]  /*51370*/  ISETP.LT.AND P3, PT, R167, UR38, !P0 ;  /* 0x00000026a7007c0c */ /* 0x002fe2000c761270 */
[----:B------:R-:W1:Y:S01]  /*51380*/  LDCU UR38, c[0x0][0x398] ;  /* 0x00007300ff2677ac */ /* 0x000e620008000800 */
[----:B------:R-:W-:-:S04]  /*51390*/  @P1 LOP3.LUT R22, R22, 0x2000000, RZ, 0xfc, !PT ;  /* 0x0200000016161812 */ /* 0x000fc800078efcff */
[----:B------:R-:W-:Y:S02]  /*513a0*/  LOP3.LUT R22, R22, 0xefffffff, RZ, 0xc0, !PT ;  /* 0xefffffff16167812 */ /* 0x000fe400078ec0ff */
[----:B--2---:R-:W-:Y:S01]  /*513b0*/  ISETP.LT.AND P1, PT, R165, UR40, !P0 ;  /* 0x00000028a5007c0c */ /* 0x004fe2000c721270 */
[----:B------:R-:W2:Y:S04]  /*513c0*/  LDCU UR40, c[0x0][0x398] ;  /* 0x00007300ff2877ac */ /* 0x000ea80008000800 */
[----:B------:R-:W-:-:S04]  /*513d0*/  @P3 LOP3.LUT R22, R22, 0x10000000, RZ, 0xfc, !PT ;  /* 0x1000000016163812 */ /* 0x000fc800078efcff */
[----:B------:R-:W-:-:S04]  /*513e0*/  LOP3.LUT R22, R22, 0xf7ffffff, RZ, 0xc0, !PT ;  /* 0xf7ffffff16167812 */ /* 0x000fc800078ec0ff */
[----:B------:R-:W-:Y:S02]  /*513f0*/  @P2 LOP3.LUT R22, R22, 0x8000000, RZ, 0xfc, !PT ;  /* 0x0800000016162812 */ /* 0x000fe400078efcff */
[----:B------:R-:W-:Y:S01]  /*51400*/  ISETP.LT.AND P3, PT, R163, UR36, !P0 ;  /* 0x00000024a3007c0c */ /* 0x000fe2000c761270 */
[----:B------:R-:W1:Y:S01]  /*51410*/  LDCU.64 UR36, c[0x0][0x398] ;  /* 0x00007300ff2477ac */ /* 0x000e620008000a00 */
        /* <DEDUP_REMOVED lines=17> */
[----:B-1----:R-:W-:Y:S02]  /*51530*/  ISETP.LT.AND P1, PT, R164, UR36, !P0 ;  /* 0x00000024a4007c0c */ /* 0x002fe4000c721270 */
[----:B------:R-:W-:Y:S01]  /*51540*/  LOP3.LUT R22, R22, 0xfffdffff, RZ, 0xc0, !PT ;  /* 0xfffdffff16167812 */ /* 0x000fe200078ec0ff */
[----:B------:R-:W-:Y:S01]  /*51550*/  VIADD R55, R158, 0x2e ;  /* 0x0000002e9e377836 */ /* 0x000fe20000000000 */
[----:B------:R-:W-:Y:S01]  /*51560*/  ISETP.LT.AND P3, PT, R167, UR38, !P0 ;  /* 0x00000026a7007c0c */ /* 0x000fe2000c761270 */
[----:B------:R-:W1:Y:S01]  /*51570*/  LDCU UR36, c[0x0][0x398] ;  /* 0x00007300ff2477ac */ /* 0x000e620008000800 */
[----:B--2---:R-:W-:Y:S01]  /*51580*/  ISETP.LT.AND P2, PT, R166, UR40, !P0 ;  /* 0x00000028a6007c0c */ /* 0x004fe2000c741270 */
[----:B------:R-:W2:Y:S06]  /*51590*/  LDCU.64 UR40, c[0x0][0x398] ;  /* 0x00007300ff2877ac */ /* 0x000eac0008000a00 */
        /* <DEDUP_REMOVED lines=26> */
[----:B------:R-:W1:Y:S01]  /*51740*/  LDCU.64 UR38, c[0x0][0x398] ;  /* 0x00007300ff2677ac */ /* 0x000e620008000a00 */
        /* <DEDUP_REMOVED lines=9> */
[----:B--2---:R-:W-:-:S02]  /*517e0*/  ISETP.LT.AND P1, PT, R164, UR40, !P0 ;  /* 0x00000028a4007c0c */ /* 0x004fc4000c721270 */
[----:B------:R-:W-:Y:S02]  /*517f0*/  ISETP.LT.AND P3, PT, R167, UR43, !P0 ;  /* 0x0000002ba7007c0c */ /* 0x000fe4000c761270 */
[----:B------:R-:W-:Y:S02]  /*51800*/  LOP3.LUT R22, R22, 0xfffffdff, RZ, 0xc0, !PT ;  /* 0xfffffdff16167812 */ /* 0x000fe400078ec0ff */
[----:B------:R-:W-:Y:S01]  /*51810*/  ISETP.LT.AND P2, PT, R166, UR44, !P0 ;  /* 0x0000002ca6007c0c */ /* 0x000fe2000c741270 */
[----:B------:R-:W-:Y:S01]  /*51820*/  VIADD R60, R158, 0x2d ;  /* 0x0000002d9e3c7836 */ /* 0x000fe20000000000 */
[----:B------:R-:W-:-:S05]  /*51830*/  NOP ;  /* 0x0000000000007918 */ /* 0x000fca0000000000 */
[----:B------:R-:W-:Y:S01]  /*51840*/  @P1 LOP3.LUT R22, R22, 0x200, RZ, 0xfc, !PT ;  /* 0x0000020016161812 */ /* 0x000fe200078efcff */
[----:B------:R-:W1:Y:S03]  /*51850*/  LDCU UR44, c[0x0][0x398] ;  /* 0x00007300ff2c77ac */ /* 0x000e660008000800 */
[----:B------:R-:W-:Y:S01]  /*51860*/  LOP3.LUT R22, R22, 0xffffefff, RZ, 0xc0, !PT ;  /* 0xffffefff16167812 */ /* 0x000fe200078ec0ff */
[----:B------:R-:W2:Y:S03]  /*51870*/  LDCU UR43, c[0x0][0x398] ;  /* 0x00007300ff2b77ac */ /* 0x000ea60008000800 */
[----:B------:R-:W-:Y:S01]  /*51880*/  @P3 LOP3.LUT R22, R22, 0x1000, RZ, 0xfc, !PT ;  /* 0x0000100016163812 */ /* 0x000fe200078efcff */
[----:B------:R-:W1:Y:S01]  /*51890*/  LDCU UR40, c[0x0][0x398] ;  /* 0x00007300ff2877ac */ /* 0x000e620008000800 */
[----:B------:R-:W-:-:S02]  /*518a0*/  ISETP.LT.AND P1, PT, R165, UR45, !P0 ;  /* 0x0000002da5007c0c */ /* 0x000fc4000c721270 */
        /* <DEDUP_REMOVED lines=29> */
[----:B------:R-:W-:-:S02]  /*51a80*/  LOP3.LUT R24, R24, 0x7fffffff, RZ, 0xc0, !PT ;  /* 0x7fffffff18187812 */ /* 0x000fc400078ec0ff */
[----:B------:R-:W-:Y:S01]  /*51a90*/  LOP3.LUT R25, R25, 0x7fffffff, RZ, 0xc0, !PT ;  /* 0x7fffffff19197812 */ /* 0x000fe200078ec0ff */
[----:B------:R-:W1:Y:S04]  /*51aa0*/  LDCU UR38, c[0x0][0x398] ;  /* 0x00007300ff2677ac */ /* 0x000e680008000800 */
        /* <DEDUP_REMOVED lines=36> */
[----:B------:R-:W-:Y:S01]  /*51cf0*/  ISETP.LT.AND P2, PT, R166, UR15, !P0 ;  /* 0x0000000fa6007c0c */ /* 0x000fe2000c741270 */
[----:B------:R-:W-:Y:S01]  /*51d00*/  VIADD R60, R158, 0x2b ;  /* 0x0000002b9e3c7836 */ /* 0x000fe20000000000 */
[----:B------:R-:W-:Y:S01]  /*51d10*/  @P3 LOP3.LUT R22, R22, 0x1, RZ, 0xfc, !PT ;  /* 0x0000000116163812 */ /* 0x000fe200078efcff */
[----:B------:R-:W-:Y:S01]  /*51d20*/  NOP ;  /* 0x0000000000007918 */ /* 0x000fe20000000000 */
[----:B------:R-:W-:-:S03]  /*51d30*/  ISETP.LT.AND P3, PT, R167, UR13, !P0 ;  /* 0x0000000da7007c0c */ /* 0x000fc6000c761270 */
[----:B------:R-:W-:-:S04]  /*51d40*/  @P1 LOP3.LUT R23, R23, 0x2000000, RZ, 0xfc, !PT ;  /* 0x0200000017171812 */ /* 0x000fc800078efcff */
[----:B------:R-:W-:Y:S02]  /*51d50*/  LOP3.LUT R23, R23, 0xefffffff, RZ, 0xc0, !PT ;  /* 0xefffffff17177812 */ /* 0x000fe400078ec0ff */
[----:B------:R-:W-:Y:S01]  /*51d60*/  ISETP.LT.AND P1, PT, R165, UR12, !P0 ;  /* 0x0000000ca5007c0c */ /* 0x000fe2000c721270 */
[----:B------:R-:W1:Y:S03]  /*51d70*/  LDCU.64 UR12, c[0x0][0x398] ;  /* 0x00007300ff0c77ac */ /* 0x000e660008000a00 */
        /* <DEDUP_REMOVED lines=24> */
[----:B-1----:R-:W-:Y:S01]  /*51f00*/  ISETP.LT.AND P1, PT, R164, UR12, !P0 ;  /* 0x0000000ca4007c0c */ /* 0x002fe2000c721270 */
[----:B------:R-:W1:Y:S01]  /*51f10*/  LDCU UR39, c[0x0][0x398] ;  /* 0x00007300ff2777ac */ /* 0x000e620008000800 */
[----:B------:R-:W-:Y:S02]  /*51f20*/  ISETP.LT.AND P3, PT, R167, UR17, !P0 ;  /* 0x00000011a7007c0c */ /* 0x000fe4000c761270 */
[----:B------:R-:W-:Y:S01]  /*51f30*/  ISETP.LT.AND P2, PT, R166, UR22, !P0 ;  /* 0x00000016a6007c0c */ /* 0x000fe2000c741270 */
[----:B------:R-:W1:Y:S08]  /*51f40*/  LDCU UR22, c[0x0][0x398] ;  /* 0x00007300ff1677ac */ /* 0x000e700008000800 */
        /* <DEDUP_REMOVED lines=64> */
[----:B----4-:R-:W-:Y:S01]  /*52350*/  ISETP.LT.AND P0, PT, R159, UR56, !P0 ;  /* 0x000000389f007c0c */ /* 0x010fe2000c701270 */
[----:B------:R-:W4:Y:S01]  /*52360*/  LDCU UR56, c[0x0][0x398] ;  /* 0x00007300ff3877ac */ /* 0x000f220008000800 */
        /* <DEDUP_REMOVED lines=11> */
[----:B------:R-:W-:-:S02]  /*52420*/  ISETP.LT.AND P2, PT, R166, UR51, !P0 ;  /* 0x00000033a6007c0c */ /* 0x000fc4000c741270 */
[----:B------:R-:W-:Y:S01]  /*52430*/  LOP3.LUT R26, R26, 0x7fffffff, RZ, 0xc0, !PT ;  /* 0x7fffffff1a1a7812 */ /* 0x000fe200078ec0ff */
[----:B------:R-:W1:Y:S04]  /*52440*/  LDCU UR50, c[0x0][0x398] ;  /* 0x00007300ff3277ac */ /* 0x000e680008000800 */
        /* <DEDUP_REMOVED lines=23> */
[----:B------:R-:W-:Y:S02]  /*525c0*/  ISETP.GE.AND P0, PT, R60, UR15, PT ;  /* 0x0000000f3c007c0c */ /* 0x000fe4000bf06270 */
[----:B------:R-:W1:Y:S01]  /*525d0*/  LDS.128 R60, [R0] ;  /* 0x00000000003c7984 */ /* 0x000e620000000c00 */
[----:B------:R-:W-:-:S03]  /*525e0*/  NOP ;  /* 0x0000000000007918 */ /* 0x000fc60000000000 */
[----:B-1----:R-:W-:Y:S04]  /*525f0*/  STL.64 [R1+0x670], R60 ;  /* 0x0006703c01007387 */ /* 0x002fe80000100a00 */
[----:B------:R-:W-:Y:S04]  /*52600*/  STL.64 [R1+0x678], R62 ;  /* 0x0006783e01007387 */ /* 0x000fe80000100a00 */
[----:B---3--:R1:W-:Y:S01]  /*52610*/  STSM.16.M88.4 [R0], R56 ;  /* 0x0000003800007844 */ /* 0x0083e20000000200 */
[----:B------:R-:W-:-:S03]  /*52620*/  NOP ;  /* 0x0000000000007918 */ /* 0x000fc60000000000 */
[----:B------:R-:W3:Y:S04]  /*52630*/  LDS.128 R64, [R0] ;  /* 0x0000000000407984 */ /* 0x000ee80000000c00 */
[----:B-1----:R-:W2:Y:S04]  /*52640*/  LDL.LU R56, [R1+0xae0] ;  /* 0x000ae00001387983 */ /* 0x002ea80000300800 */
        /* <DEDUP_REMOVED lines=8> */
[----:B------:R-:W2:Y:S04]  /*526d0*/  LDS.128 R64, [R0] ;  /* 0x0000000000407984 */ /* 0x000ea80000000c00 */
[----:B-1----:R-:W3:Y:S04]  /*526e0*/  LDL.LU R56, [R1+0x980] ;  /* 0x0009800001387983 */ /* 0x002ee80000300800 */
[----:B------:R-:W3:Y:S04]  /*526f0*/  LDL.LU R57, [R1+0x988] ;  /* 0x0009880001397983 */ /* 0x000ee80000300800 */
[----:B------:R-:W3:Y:S04]  /*52700*/  LDL.LU R58, [R1+0xac0] ;  /* 0x000ac000013a7983 */ /* 0x000ee80000300800 */
[----:B------:R-:W3:Y:S01]  /*52710*/  LDL.LU R59, [R1+0xac8] ;  /* 0x000ac800013b7983 */ /* 0x000ee20000300800 */
[----:B------:R-:W-:-:S03]  /*52720*/  NOP ;  /* 0x0000000000007918 */ /* 0x000fc60000000000 */
[----:B--2---:R-:W-:Y:S04]  /*52730*/  STL.64 [R1+0xeb0], R64 ;  /* 0x000eb04001007387 */ /* 0x004fe80000100a00 */
[----:B------:R-:W-:Y:S04]  /*52740*/  STL.64 [R1+0xeb8], R66 ;  /* 0x000eb84201007387 */ /* 0x000fe80000100a00 */
[----:B---3--:R1:W-:Y:S01]  /*52750*/  STSM.16.M88.4 [R0], R56 ;  /* 0x0000003800007844 */ /* 0x0083e20000000200 */
        /* <DEDUP_REMOVED lines=148> */
[----:B------:R-:W-:Y:S01]  /*530a0*/  STL.64 [R1+0x648], R66 ;  /* 0x0006484201007387 */ /* 0x000fe20000100a00 */
[----:B------:R-:W-:Y:S02]  /*530b0*/  ISETP.LT.AND P1, PT, R164, UR12, !P0 ;  /* 0x0000000ca4007c0c */ /* 0x000fe4000c721270 */
[----:B------:R-:W-:Y:S02]  /*530c0*/  LOP3.LUT R23, R23, 0xfffffffe, RZ, 0xc0, !PT ;  /* 0xfffffffe17177812 */ /* 0x000fe400078ec0ff */
[----:B------:R-:W-:Y:S02]  /*530d0*/  LOP3.LUT R24, R24, 0xfdffffff, RZ, 0xc0, !PT ;  /* 0xfdffffff18187812 */ /* 0x000fe400078ec0ff */
[----:B------:R-:W-:-:S02]  /*530e0*/  @P3 LOP3.LUT R23, R23, 0x1, RZ, 0xfc, !PT ;  /* 0x0000000117173812 */ /* 0x000fc400078efcff */
[----:B------:R-:W-:Y:S02]  /*530f0*/  ISETP.LT.AND P3, PT, R167, UR5, !P0 ;  /* 0x00000005a7007c0c */ /* 0x000fe4000c761270 */
[----:B------:R-:W-:-:S03]  /*53100*/  ISETP.LT.AND P2, PT, R166, UR6, !P0 ;  /* 0x00000006a6007c0c */ /* 0x000fc6000c741270 */
[----:B------:R-:W-:-:S04]  /*53110*/  @P1 LOP3.LUT R24, R24, 0x2000000, RZ, 0xfc, !PT ;  /* 0x0200000018181812 */ /* 0x000fc800078efcff */
[----:B------:R-:W-:-:S04]  /*53120*/  LOP3.LUT R24, R24, 0xefffffff, RZ, 0xc0, !PT ;  /* 0xefffffff18187812 */ /* 0x000fc800078ec0ff */
[----:B------:R-:W-:Y:S02]  /*53130*/  @P3 LOP3.LUT R24, R24, 0x10000000, RZ, 0xfc, !PT ;  /* 0x1000000018183812 */ /* 0x000fe400078efcff */
[----:B------:R-:W-:Y:S01]  /*53140*/  ISETP.LT.AND P1, PT, R165, UR7, !P0 ;  /* 0x00000007a5007c0c */ /* 0x000fe2000c721270 */
[----:B---3--:R1:W-:Y:S01]  /*53150*/  STSM.16.M88.4 [R0], R56 ;  /* 0x0000003800007844 */ /* 0x0083e20000000200 */
[----:B------:R-:W-:Y:S01]  /*53160*/  LOP3.LUT R24, R24, 0xf7ffffff, RZ, 0xc0, !PT ;  /* 0xf7ffffff18187812 */ /* 0x000fe200078ec0ff */
[----:B------:R-:W-:Y:S01]  /*53170*/  NOP ;  /* 0x0000000000007918 */ /* 0x000fe20000000000 */
[----:B------:R-:W-:Y:S01]  /*53180*/  ISETP.LT.AND P3, PT, R163, UR8, !P0 ;  /* 0x00000008a3007c0c */ /* 0x000fe2000c761270 */
[----:B------:R-:W2:Y:S01]  /*53190*/  LDS.128 R64, [R0] ;  /* 0x0000000000407984 */ /* 0x000ea20000000c00 */
[----:B------:R-:W-:Y:S01]  /*531a0*/  UMOV UR5, UR24 ;  /* 0x0000001800057c82 */ /* 0x000fe20008000000 */
[----:B------:R-:W3:Y:S02]  /*531b0*/  LDCU.64 UR6, c[0x0][0x398] ;  /* 0x00007300ff0677ac */ /* 0x000ee40008000a00 */
[----:B-1----:R-:W4:Y:S01]  /*531c0*/  LDL.LU R56, [R1+0xaf0] ;  /* 0x000af00001387983 */ /* 0x002f220000300800 */
[----:B------:R-:W-:Y:S01]  /*531d0*/  @P2 LOP3.LUT R24, R24, 0x8000000, RZ, 0xfc, !PT ;  /* 0x0800000018182812 */ /* 0x000fe200078efcff */
[----:B------:R-:W-:Y:S01]  /*531e0*/  VIADD R60, R158, 0x1f ;  /* 0x0000001f9e3c7836 */ /* 0x000fe20000000000 */
[----:B------:R-:W-:Y:S01]  /*531f0*/  LOP3.LUT R27, R27, 0x7fffffff, RZ, 0xc0, !PT ;  /* 0x7fffffff1b1b7812 */ /* 0x000fe200078ec0ff */
[----:B------:R-:W4:Y:S01]  /*53200*/  LDL.LU R57, [R1+0xaf8] ;  /* 0x000af80001397983 */ /* 0x000f220000300800 */
[----:B------:R-:W1:Y:S03]  /*53210*/  LDCU UR24, c[0x0][0x398] ;  /* 0x00007300ff1877ac */ /* 0x000e660008000800 */
[----:B------:R-:W4:Y:S04]  /*53220*/  LDL.LU R58, [R1+0x960] ;  /* 0x00096000013a7983 */ /* 0x000f280000300800 */
[----:B------:R-:W4:Y:S01]  /*53230*/  LDL.LU R59, [R1+0x968] ;  /* 0x00096800013b7983 */ /* 0x000f220000300800 */
[----:B------:R-:W-:Y:S01]  /*53240*/  LOP3.LUT R24, R24, 0xfbffffff, RZ, 0xc0, !PT ;  /* 0xfbffffff18187812 */ /* 0x000fe200078ec0ff */
[----:B------:R-:W-:-:S03]  /*53250*/  NOP ;  /* 0x0000000000007918 */ /* 0x000fc60000000000 */
[----:B------:R-:W-:Y:S02]  /*53260*/  @P1 LOP3.LUT R24, R24, 0x4000000, RZ, 0xfc, !PT ;  /* 0x0400000018181812 */ /* 0x000fe400078efcff */
[----:B------:R-:W-:Y:S01]  /*53270*/  ISETP.LT.AND P2, PT, R162, UR9, !P0 ;  /* 0x00000009a2007c0c */ /* 0x000fe2000c741270 */
[----:B------:R-:W1:Y:S01]  /*53280*/  LDCU.64 UR8, c[0x0][0x398] ;  /* 0x00007300ff0877ac */ /* 0x000e620008000a00 */
[----:B------:R-:W-:-:S04]  /*53290*/  LOP3.LUT R24, R24, 0xfeffffff, RZ, 0xc0, !PT ;  /* 0xfeffffff18187812 */ /* 0x000fc800078ec0ff */
[----:B------:R-:W-:Y:S02]  /*532a0*/  @P3 LOP3.LUT R24, R24, 0x1000000, RZ, 0xfc, !PT ;  /* 0x0100000018183812 */ /* 0x000fe400078efcff */
[----:B------:R-:W-:Y:S02]  /*532b0*/  ISETP.LT.AND P1, PT, R160, UR10, !P0 ;  /* 0x0000000aa0007c0c */ /* 0x000fe4000c721270 */
[----:B------:R-:W-:Y:S02]  /*532c0*/  LOP3.LUT R24, R24, 0xff7fffff, RZ, 0xc0, !PT ;  /* 0xff7fffff18187812 */ /* 0x000fe400078ec0ff */
[----:B------:R-:W-:Y:S01]  /*532d0*/  ISETP.LT.AND P0, PT, R159, UR11, !P0 ;  /* 0x0000000b9f007c0c */ /* 0x000fe2000c701270 */
[----:B------:R-:W1:Y:S01]  /*532e0*/  LDCU.64 UR10, c[0x0][0x398] ;  /* 0x00007300ff0a77ac */ /* 0x000e620008000a00 */
[----:B------:R-:W-:-:S04]  /*532f0*/  @P2 LOP3.LUT R24, R24, 0x800000, RZ, 0xfc, !PT ;  /* 0x0080000018182812 */ /* 0x000fc800078efcff */
[----:B------:R-:W-:-:S04]  /*53300*/  LOP3.LUT R24, R24, 0xffbfffff, RZ, 0xc0, !PT ;  /* 0xffbfffff18187812 */ /* 0x000fc800078ec0ff */
[----:B------:R-:W-:-:S04]  /*53310*/  @P1 LOP3.LUT R24, R24, 0x400000, RZ, 0xfc, !PT ;  /* 0x0040000018181812 */ /* 0x000fc800078efcff */
[----:B------:R-:W-:-:S04]  /*53320*/  LOP3.LUT R24, R24, 0xffdfffff, RZ, 0xc0, !PT ;  /* 0xffdfffff18187812 */ /* 0x000fc800078ec0ff */
[----:B------:R-:W-:Y:S02]  /*53330*/  @P0 LOP3.LUT R24, R24, 0x200000, RZ, 0xfc, !PT ;  /* 0x0020000018180812 */ /* 0x000fe400078efcff */
[----:B------:R-:W-:-:S04]  /*53340*/  ISETP.GE.AND P0, PT, R55, UR17, PT ;  /* 0x0000001137007c0c */ /* 0x000fc8000bf06270 */
[----:B-1----:R-:W-:Y:S02]  /*53350*/  ISETP.LT.AND P1, PT, R164, UR10, !P0 ;  /* 0x0000000aa4007c0c */ /* 0x002fe4000c721270 */
[----:B------:R-:W-:Y:S02]  /*53360*/  ISETP.LT.AND P3, PT, R167, UR72, !P0 ;  /* 0x00000048a7007c0c */ /* 0x000fe4000c761270 */
[----:B------:R-:W-:Y:S01]  /*53370*/  LOP3.LUT R24, R24, 0xfffdffff, RZ, 0xc0, !PT ;  /* 0xfffdffff18187812 */ /* 0x000fe200078ec0ff */
[----:B------:R-:W-:Y:S01]  /*53380*/  VIADD R55, R158, 0x27 ;  /* 0x000000279e377836 */ /* 0x000fe20000000000 */
[----:B------:R-:W-:Y:S01]  /*53390*/  ISETP.LT.AND P2, PT, R166, UR69, !P0 ;  /* 0x00000045a6007c0c */ /* 0x000fe2000c741270 */
[----:B--2---:R-:W-:Y:S01]  /*533a0*/  STL.64 [R1+0xef0], R64 ;  /* 0x000ef04001007387 */ /* 0x004fe20000100a00 */
[----:B------:R-:W1:Y:S05]  /*533b0*/  LDCU UR72, c[0x0][0x398] ;  /* 0x00007300ff4877ac */ /* 0x000e6a0008000800 */
[----:B------:R-:W-:Y:S01]  /*533c0*/  @P1 LOP3.LUT R24, R24, 0x20000, RZ, 0xfc, !PT ;  /* 0x0002000018181812 */ /* 0x000fe200078efcff */
[----:B------:R-:W-:Y:S01]  /*533d0*/  IMAD.U32 R62, RZ, RZ, UR25 ;  /* 0x00000019ff3e7e24 */ /* 0x000fe2000f8e00ff */
[----:B------:R-:W-:Y:S01]  /*533e0*/  ISETP.LT.AND P1, PT, R165, UR68, !P0 ;  /* 0x00000044a5007c0c */ /* 0x000fe2000c721270 */
[----:B------:R-:W-:Y:S01]  /*533f0*/  STL.64 [R1+0xef8], R66 ;  /* 0x000ef84201007387 */ /* 0x000fe20000100a00 */
[----:B------:R-:W-:Y:S01]  /*53400*/  LOP3.LUT R24, R24, 0xffefffff, RZ, 0xc0, !PT ;  /* 0xffefffff18187812 */ /* 0x000fe200078ec0ff */
[----:B------:R-:W2:Y:S03]  /*53410*/  LDCU UR68, c[0x0][0x398] ;  /* 0x00007300ff4477ac */ /* 0x000ea60008000800 */
        /* <DEDUP_REMOVED lines=25> */
[----:B---3--:R-:W-:Y:S01]  /*535b0*/  ISETP.LT.AND P1, PT, R164, UR6, !P0 ;  /* 0x00000006a4007c0c */ /* 0x008fe2000c721270 */
[----:B-1----:R-:W-:Y:S01]  /*535c0*/  IMAD.U32 R61, RZ, RZ, UR5 ;  /* 0x00000005ff3d7e24 */ /* 0x002fe2000f8e00ff */
[----:B------:R-:W-:Y:S01]  /*535d0*/  ISETP.LT.AND P3, PT, R167, UR77, !P0 ;  /* 0x0000004da7007c0c */ /* 0x000fe2000c761270 */
[----:B------:R-:W1:Y:S01]  /*535e0*/  LDCU.64 UR12, c[0x0][0x398] ;  /* 0x00007300ff0c77ac */ /* 0x000e620008000a00 */
[----:B------:R-:W-:Y:S01]  /*535f0*/  ISETP.LT.AND P2, PT, R166, UR76, !P0 ;  /* 0x0000004ca6007c0c */ /* 0x000fe2000c741270 */
[----:B------:R-:W3:Y:S08]  /*53600*/  LDCU.64 UR76, c[0x0][0x398] ;  /* 0x00007300ff4c77ac */ /* 0x000ef00008000a00 */
        /* <DEDUP_REMOVED lines=28> */
[----:B------:R-:W-:Y:S02]  /*537d0*/  ISETP.LT.AND P3, PT, R167, UR34, !P0 ;  /* 0x00000022a7007c0c */ /* 0x000fe4000c761270 */
[----:B------:R-:W-:Y:S01]  /*537e0*/  LOP3.LUT R24, R24, 0xfffffffd, RZ, 0xc0, !PT ;  /* 0xfffffffd18187812 */ /* 0x000fe200078ec0ff */
[----:B----4-:R4:W-:Y:S08]  /*537f0*/  STSM.16.M88.4 [R0], R56 ;  /* 0x0000003800007844 */ /* 0x0109f00000000200 */
[----:B------:R-:W-:Y:S01]  /*53800*/  @P1 LOP3.LUT R24, R24, 0x2, RZ, 0xfc, !PT ;  /* 0x0000000218181812 */ /* 0x000fe200078efcff */
[----:B------:R-:W-:Y:S01]  /*53810*/  VIADD R55, R158, 0x25 ;  /* 0x000000259e377836 */ /* 0x000fe20000000000 */
[----:B------:R-:W-:Y:S01]  /*53820*/  ISETP.LT.AND P2, PT, R166, UR14, !P0 ;  /* 0x0000000ea6007c0c */ /* 0x000fe2000c741270 */
[----:B------:R-:W1:Y:S01]  /*53830*/  LDCU UR14, c[0x0][0x398] ;  /* 0x00007300ff0e77ac */ /* 0x000e620008000800 */
[----:B------:R-:W1:Y:S01]  /*53840*/  LDCU UR34, c[0x0][0x398] ;  /* 0x00007300ff2277ac */ /* 0x000e620008000800 */
[----:B----4-:R-:W4:Y:S01]  /*53850*/  LDL.LU R56, [R1+0xab0] ;  /* 0x000ab00001387983 */ /* 0x010f220000300800 */
[----:B------:R-:W-:-:S03]  /*53860*/  NOP ;  /* 0x0000000000007918 */ /* 0x000fc60000000000 */
[----:B------:R-:W4:Y:S04]  /*53870*/  LDL.LU R57, [R1+0xab8] ;  /* 0x000ab80001397983 */ /* 0x000f280000300800 */
[----:B------:R-:W4:Y:S04]  /*53880*/  LDL.LU R58, [R1+0x740] ;  /* 0x00074000013a7983 */ /* 0x000f280000300800 */
[----:B------:R-:W4:Y:S01]  /*53890*/  LDL.LU R59, [R1+0x748] ;  /* 0x00074800013b7983 */ /* 0x000f220000300800 */
[----:B------:R-:W-:Y:S02]  /*538a0*/  LOP3.LUT R24, R24, 0xffffffef, RZ, 0xc0, !PT ;  /* 0xffffffef18187812 */ /* 0x000fe400078ec0ff */
[----:B------:R-:W-:Y:S01]  /*538b0*/  ISETP.LT.AND P1, PT, R165, UR29, !P0 ;  /* 0x0000001da5007c0c */ /* 0x000fe2000c721270 */
[----:B------:R-:W1:Y:S01]  /*538c0*/  LDCU UR29, c[0x0][0x398] ;  /* 0x00007300ff1d77ac */ /* 0x000e620008000800 */
[----:B------:R-:W-:Y:S01]  /*538d0*/  @P3 LOP3.LUT R24, R24, 0x10, RZ, 0xfc, !PT ;  /* 0x0000001018183812 */ /* 0x000fe200078efcff */
[----:B------:R-:W1:Y:S01]  /*538e0*/  LDS.128 R64, [R0] ;  /* 0x0000000000407984 */ /* 0x000e620000000c00 */
[----:B------:R-:W-:Y:S01]  /*538f0*/  ISETP.LT.AND P3, PT, R163, UR28, !P0 ;  /* 0x0000001ca3007c0c */ /* 0x000fe2000c761270 */
[----:B------:R-:W1:Y:S01]  /*53900*/  LDCU UR28, c[0x0][0x398] ;  /* 0x00007300ff1c77ac */ /* 0x000e620008000800 */
[----:B------:R-:W-:Y:S01]  /*53910*/  LOP3.LUT R24, R24, 0xfffffff7, RZ, 0xc0, !PT ;  /* 0xfffffff718187812 */ /* 0x000fe200078ec0ff */
[----:B------:R-:W-:-:S03]  /*53920*/  NOP ;  /* 0x0000000000007918 */ /* 0x000fc60000000000 */
[----:B------:R-:W-:Y:S02]  /*53930*/  @P2 LOP3.LUT R24, R24, 0x8, RZ, 0xfc, !PT ;  /* 0x0000000818182812 */ /* 0x000fe400078efcff */
[----:B------:R-:W-:Y:S01]  /*53940*/  ISETP.LT.AND P2, PT, R162, UR65, !P0 ;  /* 0x00000041a2007c0c */ /* 0x000fe2000c741270 */
[----:B------:R-:W1:Y:S01]  /*53950*/  LDCU UR65, c[0x0][0x398] ;  /* 0x00007300ff4177ac */ /* 0x000e620008000800 */
[----:B------:R-:W-:-:S04]  /*53960*/  LOP3.LUT R24, R24, 0xfffffffb, RZ, 0xc0, !PT ;  /* 0xfffffffb18187812 */ /* 0x000fc800078ec0ff */
[----:B------:R-:W-:Y:S02]  /*53970*/  @P1 LOP3.LUT R24, R24, 0x4, RZ, 0xfc, !PT ;  /* 0x0000000418181812 */ /* 0x000fe400078efcff */
[----:B------:R-:W-:Y:S01]  /*53980*/  ISETP.LT.AND P1, PT, R160, UR64, !P0 ;  /* 0x00000040a0007c0c */ /* 0x000fe2000c721270 */
[----:B------:R-:W1:Y:S01]  /*53990*/  LDCU UR64, c[0x0][0x398] ;  /* 0x00007300ff4077ac */ /* 0x000e620008000800 */
[----:B---3--:R-:W-:-:S03]  /*539a0*/  ISETP.LT.AND P0, PT, R159, UR76, !P0 ;  /* 0x0000004c9f007c0c */ /* 0x008fc6000c701270 */
[----:B------:R-:W-:Y:S01]  /*539b0*/  @P2 LOP3.LUT R25, R25, 0x80000000, RZ, 0xfc, !PT ;  /* 0x8000000019192812 */ /* 0x000fe200078efcff */
[----:B------:R-:W3:Y:S03]  /*539c0*/  LDCU UR76, c[0x0][0x398] ;  /* 0x00007300ff4c77ac */ /* 0x000ee60008000800 */
[----:B------:R-:W-:-:S04]  /*539d0*/  LOP3.LUT R25, R25, 0xbfffffff, RZ, 0xc0, !PT ;  /* 0xbfffffff19197812 */ /* 0x000fc800078ec0ff */
        /* <DEDUP_REMOVED lines=8> */
[----:B------:R-:W1:Y:S01]  /*53a60*/  LDCU.64 UR6, c[0x0][0x398] ;  /* 0x00007300ff0677ac */ /* 0x000e620008000a00 */
[----:B------:R-:W-:-:S02]  /*53a70*/  @P3 LOP3.LUT R24, R24, 0x1, RZ, 0xfc, !PT ;  /* 0x0000000118183812 */ /* 0x000fc400078efcff */
[----:B------:R-:W-:Y:S01]  /*53a80*/  ISETP.LT.AND P3, PT, R167, UR54, !P0 ;  /* 0x00000036a7007c0c */ /* 0x000fe2000c761270 */
[----:B------:R-:W1:Y:S01]  /*53a90*/  LDCU UR54, c[0x0][0x398] ;  /* 0x00007300ff3677ac */ /* 0x000e620008000800 */
[----:B------:R-:W-:Y:S01]  /*53aa0*/  ISETP.LT.AND P2, PT, R166, UR14, !P0 ;  /* 0x0000000ea6007c0c */ /* 0x000fe2000c741270 */
[----:B------:R-:W1:Y:S06]  /*53ab0*/  LDCU UR14, c[0x0][0x398] ;  /* 0x00007300ff0e77ac */ /* 0x000e6c0008000800 */
[----:B------:R-:W-:-:S04]  /*53ac0*/  @P1 LOP3.LUT R25, R25, 0x2000000, RZ, 0xfc, !PT ;  /* 0x0200000019191812 */ /* 0x000fc800078efcff */
[----:B------:R-:W-:-:S04]  /*53ad0*/  LOP3.LUT R25, R25, 0xefffffff, RZ, 0xc0, !PT ;  /* 0xefffffff19197812 */ /* 0x000fc800078ec0ff */
[----:B------:R-:W-:Y:S02]  /*53ae0*/  @P3 LOP3.LUT R25, R25, 0x10000000, RZ, 0xfc, !PT ;  /* 0x1000000019193812 */ /* 0x000fe400078efcff */
[----:B------:R-:W-:Y:S01]  /*53af0*/  ISETP.LT.AND P1, PT, R165, UR29, !P0 ;  /* 0x0000001da5007c0c */ /* 0x000fe2000c721270 */
[----:B------:R-:W-:Y:S01]  /*53b00*/  STL.64 [R1+0xee0], R64 ;  /* 0x000ee04001007387 */ /* 0x000fe20000100a00 */
[----:B------:R-:W-:Y:S01]  /*53b10*/  LOP3.LUT R25, R25, 0xf7ffffff, RZ, 0xc0, !PT ;  /* 0xf7ffffff19197812 */ /* 0x000fe200078ec0ff */
[----:B------:R-:W1:Y:S03]  /*53b20*/  LDCU UR29, c[0x0][0x398] ;  /* 0x00007300ff1d77ac */ /* 0x000e660008000800 */
[----:B------:R-:W-:Y:S02]  /*53b30*/  @P2 LOP3.LUT R25, R25, 0x8000000, RZ, 0xfc, !PT ;  /* 0x0800000019192812 */ /* 0x000fe400078efcff */
[----:B------:R-:W-:Y:S01]  /*53b40*/  ISETP.LT.AND P3, PT, R163, UR28, !P0 ;  /* 0x0000001ca3007c0c */ /* 0x000fe2000c761270 */
[----:B------:R-:W-:Y:S01]  /*53b50*/  STL.64 [R1+0xee8], R66 ;  /* 0x000ee84201007387 */ /* 0x000fe20000100a00 */
        /* <DEDUP_REMOVED lines=21> */
[----:B------:R-:W2:Y:S01]  /*53cb0*/  LDCU.64 UR8, c[0x0][0x398] ;  /* 0x00007300ff0877ac */ /* 0x000ea20008000a00 */
[----:B-1----:R-:W-:Y:S02]  /*53cc0*/  ISETP.LT.AND P2, PT, R167, UR54, !P0 ;  /* 0x00000036a7007c0c */ /* 0x002fe4000c741270 */
        /* <DEDUP_REMOVED lines=13> */
[----:B-1----:R-:W-:Y:S02]  /*53da0*/  ISETP.LT.AND P2, PT, R162, UR54, !P0 ;  /* 0x00000036a2007c0c */ /* 0x002fe4000c741270 */
        /* <DEDUP_REMOVED lines=19> */
[----:B------:R-:W1:Y:S01]  /*53ee0*/  LDCU.64 UR10, c[0x0][0x398] ;  /* 0x00007300ff0a77ac */ /* 0x000e620008000a00 */
[----:B------:R-:W-:Y:S02]  /*53ef0*/  ISETP.LT.AND P3, PT, R167, UR59, !P0 ;  /* 0x0000003ba7007c0c */ /* 0x000fe4000c761270 */
[----:B------:R-:W-:Y:S01]  /*53f00*/  ISETP.LT.AND P2, PT, R166, UR58, !P0 ;  /* 0x0000003aa6007c0c */ /* 0x000fe2000c741270 */
[----:B------:R-:W1:Y:S01]  /*53f10*/  LDCU UR59, c[0x0][0x398] ;  /* 0x00007300ff3b77ac */ /* 0x000e620008000800 */
[----:B------:R-:W1:Y:S07]  /*53f20*/  LDCU UR58, c[0x0][0x398] ;  /* 0x00007300ff3a77ac */ /* 0x000e6e0008000800 */
        /* <DEDUP_REMOVED lines=18> */
[----:B--2---:R-:W-:Y:S01]  /*54050*/  ISETP.LT.AND P0, PT, R159, UR8, !P0 ;  /* 0x000000089f007c0c */ /* 0x004fe2000c701270 */
[----:B------:R-:W2:Y:S01]  /*54060*/  LDCU UR8, c[0x0][0x398] ;  /* 0x00007300ff0877ac */ /* 0x000ea20008000800 */
[----:B------:R-:W-:Y:S01]  /*54070*/  LOP3.LUT R25, R25, 0xffffffbf, RZ, 0xc0, !PT ;  /* 0xffffffbf19197812 */ /* 0x000fe200078ec0ff */
[----:B----4-:R4:W-:Y:S03]  /*54080*/  STSM.16.M88.4 [R0], R56 ;  /* 0x0000003800007844 */ /* 0x0109e60000000200 */
[----:B------:R-:W-:Y:S01]  /*54090*/  @P1 LOP3.LUT R25, R25, 0x40, RZ, 0xfc, !PT ;  /* 0x0000004019191812 */ /* 0x000fe200078efcff */
[----:B------:R-:W-:Y:S01]  /*540a0*/  NOP ;  /* 0x0000000000007918 */ /* 0x000fe20000000000 */
[----:B----4-:R-:W4:Y:S04]  /*540b0*/  LDL.LU R56, [R1+0xa90] ;  /* 0x000a900001387983 */ /* 0x010f280000300800 */
[----:B------:R-:W4:Y:S04]  /*540c0*/  LDL.LU R57, [R1+0xa98] ;  /* 0x000a980001397983 */ /* 0x000f280000300800 */
[----:B------:R-:W4:Y:S04]  /*540d0*/  LDL.LU R58, [R1+0xc0] ;  /* 0x0000c000013a7983 */ /* 0x000f280000300800 */
[----:B------:R-:W4:Y:S01]  /*540e0*/  LDL.LU R59, [R1+0xc8] ;  /* 0x0000c800013b7983 */ /* 0x000f220000300800 */
[----:B------:R-:W-:-:S03]  /*540f0*/  LOP3.LUT R25, R25, 0xffffffdf, RZ, 0xc0, !PT ;  /* 0xffffffdf19197812 */ /* 0x000fc600078ec0ff */
[----:B------:R-:W2:Y:S01]  /*54100*/  LDS.128 R64, [R0] ;  /* 0x0000000000407984 */ /* 0x000ea20000000c00 */
[----:B------:R-:W-:Y:S01]  /*54110*/  @P0 LOP3.LUT R25, R25, 0x20, RZ, 0xfc, !PT ;  /* 0x0000002019190812 */ /* 0x000fe200078efcff */
[----:B------:R-:W-:Y:S01]  /*54120*/  NOP ;  /* 0x0000000000007918 */ /* 0x000fe20000000000 */
        /* <DEDUP_REMOVED lines=21> */
[----:B------:R-:W-:-:S03]  /*54280*/  ISETP.LT.AND P3, PT, R163, UR43, !P0 ;  /* 0x0000002ba3007c0c */ /* 0x000fc6000c761270 */
[----:B------:R-:W-:Y:S02]  /*54290*/  @P2 LOP3.LUT R26, R26, 0x80000000, RZ, 0xfc, !PT ;  /* 0x800000001a1a2812 */ /* 0x000fe400078efcff */
[----:B------:R-:W-:Y:S01]  /*542a0*/  ISETP.LT.AND P0, PT, R159, UR10, !P0 ;  /* 0x0000000a9f007c0c */ /* 0x000fe2000c701270 */
[----:B--2---:R-:W-:Y:S01]  /*542b0*/  STL.64 [R1+0xed0], R64 ;  /* 0x000ed04001007387 */ /* 0x004fe20000100a00 */
[----:B------:R-:W-:Y:S01]  /*542c0*/  LOP3.LUT R26, R26, 0xbfffffff, RZ, 0xc0, !PT ;  /* 0xbfffffff1a1a7812 */ /* 0x000fe200078ec0ff */
[----:B------:R-:W2:Y:S03]  /*542d0*/  LDCU UR10, c[0x0][0x398] ;  /* 0x00007300ff0a77ac */ /* 0x000ea60008000800 */
        /* <DEDUP_REMOVED lines=32> */
[----:B------:R-:W-:Y:S01]  /*544e0*/  ISETP.LT.AND P0, PT, R159, UR12, !P0 ;  /* 0x0000000c9f007c0c */ /* 0x000fe2000c701270 */
[----:B------:R-:W-:Y:S01]  /*544f0*/  STL.64 [R1+0xed8], R66 ;  /* 0x000ed84201007387 */ /* 0x000fe20000100a00 */
[----:B------:R-:W-:Y:S01]  /*54500*/  LOP3.LUT R26, R26, 0xffbfffff, RZ, 0xc0, !PT ;  /* 0xffbfffff1a1a7812 */ /* 0x000fe200078ec0ff */
[----:B------:R-:W2:Y:S03]  /*54510*/  LDCU UR12, c[0x0][0x398] ;  /* 0x00007300ff0c77ac */ /* 0x000ea60008000800 */
[----:B------:R-:W-:-:S04]  /*54520*/  @P1 LOP3.LUT R26, R26, 0x400000, RZ, 0xfc, !PT ;  /* 0x004000001a1a1812 */ /* 0x000fc800078efcff */
[----:B------:R-:W-:-:S04]  /*54530*/  LOP3.LUT R26, R26, 0xffdfffff, RZ, 0xc0, !PT ;  /* 0xffdfffff1a1a7812 */ /* 0x000fc800078ec0ff */
[----:B------:R-:W-:Y:S02]  /*54540*/  @P0 LOP3.LUT R26, R26, 0x200000, RZ, 0xfc, !PT ;  /* 0x002000001a1a0812 */ /* 0x000fe400078efcff */
[----:B------:R-:W-:Y:S01]  /*54550*/  ISETP.GE.AND P0, PT, R55, UR17, PT ;  /* 0x0000001137007c0c */ /* 0x000fe2000bf06270 */
[----:B------:R-:W2:Y:S03]  /*54560*/  LDCU.64 UR16, c[0x0][0x398] ;  /* 0x00007300ff1077ac */ /* 0x000ea60008000a00 */
[----:B-1----:R-:W-:Y:S02]  /*54570*/  ISETP.LT.AND P2, PT, R164, UR20, !P0 ;  /* 0x00000014a4007c0c */ /* 0x002fe4000c741270 */
[----:B------:R-:W-:Y:S01]  /*54580*/  ISETP.LT.AND P1, PT, R167, UR58, !P0 ;  /* 0x0000003aa7007c0c */ /* 0x000fe2000c721270 */
[----:B------:R-:W1:Y:S01]  /*54590*/  LDCU UR58, c[0x0][0x398] ;  /* 0x00007300ff3a77ac */ /* 0x000e620008000800 */
[----:B------:R-:W-:-:S09]  /*545a0*/  LOP3.LUT R26, R26, 0xfffdffff, RZ, 0xc0, !PT ;  /* 0xfffdffff1a1a7812 */ /* 0x000fd200078ec0ff */
[----:B------:R-:W-:Y:S02]  /*545b0*/  @P2 LOP3.LUT R26, R26, 0x20000, RZ, 0xfc, !PT ;  /* 0x000200001a1a2812 */ /* 0x000fe400078efcff */
[----:B------:R-:W-:Y:S01]  /*545c0*/  ISETP.LT.AND P2, PT, R166, UR67, !P0 ;  /* 0x00000043a6007c0c */ /* 0x000fe2000c741270 */
[----:B------:R-:W-:Y:S01]  /*545d0*/  VIADD R55, R158, 0x1e ;  /* 0x0000001e9e377836 */ /* 0x000fe20000000000 */
[----:B------:R-:W-:Y:S01]  /*545e0*/  LOP3.LUT R26, R26, 0xffefffff, RZ, 0xc0, !PT ;  /* 0xffefffff1a1a7812 */ /* 0x000fe200078ec0ff */
[----:B------:R-:W1:Y:S03]  /*545f0*/  LDCU UR67, c[0x0][0x398] ;  /* 0x00007300ff4377ac */ /* 0x000e660008000800 */
[----:B------:R-:W-:Y:S02]  /*54600*/  @P1 LOP3.LUT R26, R26, 0x100000, RZ, 0xfc, !PT ;  /* 0x001000001a1a1812 */ /* 0x000fe400078efcff */
[----:B------:R-:W-:Y:S01]  /*54610*/  ISETP.LT.AND P1, PT, R165, UR68, !P0 ;  /* 0x00000044a5007c0c */ /* 0x000fe2000c721270 */
[----:B------:R-:W2:Y:S01]  /*54620*/  LDCU UR68, c[0x0][0x398] ;  /* 0x00007300ff4477ac */ /* 0x000ea20008000800 */
[----:B------:R-:W-:-:S04]  /*54630*/  LOP3.LUT R26, R26, 0xfff7ffff, RZ, 0xc0, !PT ;  /* 0xfff7ffff1a1a7812 */ /* 0x000fc800078ec0ff */
[----:B------:R-:W-:Y:S02]  /*54640*/  @P2 LOP3.LUT R26, R26, 0x80000, RZ, 0xfc, !PT ;  /* 0x000800001a1a2812 */ /* 0x000fe400078efcff */
[----:B------:R-:W-:Y:S01]  /*54650*/  ISETP.LT.AND P3, PT, R163, UR59, !P0 ;  /* 0x0000003ba3007c0c */ /* 0x000fe2000c761270 */
[----:B------:R-:W2:Y:S01]  /*54660*/  LDCU UR59, c[0x0][0x398] ;  /* 0x00007300ff3b77ac */ /* 0x000ea20008000800 */
[----:B------:R-:W-:-:S04]  /*54670*/  LOP3.LUT R26, R26, 0xfffbffff, RZ, 0xc0, !PT ;  /* 0xfffbffff1a1a7812 */ /* 0x000fc800078ec0ff */
[----:B------:R-:W-:Y:S02]  /*54680*/  @P1 LOP3.LUT R26, R26, 0x40000, RZ, 0xfc, !PT ;  /* 0x000400001a1a1812 */ /* 0x000fe400078efcff */
[----:B-1----:R-:W-:Y:S01]  /*54690*/  ISETP.LT.AND P2, PT, R162, UR58, !P0 ;  /* 0x0000003aa2007c0c */ /* 0x002fe2000c741270 */
        /* <DEDUP_REMOVED lines=17> */
[----:B----4-:R4:W-:Y:S01]  /*547b0*/  STSM.16.M88.4 [R0], R56 ;  /* 0x0000003800007844 */ /* 0x0109e20000000200 */
[----:B------:R-:W-:Y:S01]  /*547c0*/  ISETP.LT.AND P3, PT, R167, UR60, !P0 ;  /* 0x0000003ca7007c0c */ /* 0x000fe2000c761270 */
[----:B------:R-:W-:-:S08]  /*547d0*/  VIADD R60, R158, 0x1d ;  /* 0x0000001d9e3c7836 */ /* 0x000fd00000000000 */
[----:B------:R-:W-:Y:S01]  /*547e0*/  @P1 LOP3.LUT R26, R26, 0x200, RZ, 0xfc, !PT ;  /* 0x000002001a1a1812 */ /* 0x000fe200078efcff */
[----:B------:R-:W-:Y:S01]  /*547f0*/  NOP ;  /* 0x0000000000007918 */ /* 0x000fe20000000000 */
[----:B---3--:R-:W-:Y:S01]  /*54800*/  ISETP.LT.AND P2, PT, R166, UR76, !P0 ;  /* 0x0000004ca6007c0c */ /* 0x008fe2000c741270 */
[----:B------:R-:W3:Y:S01]  /*54810*/  LDS.128 R64, [R0] ;  /* 0x0000000000407984 */ /* 0x000ee20000000c00 */
[----:B------:R-:W-:Y:S01]  /*54820*/  LOP3.LUT R26, R26, 0xffffefff, RZ, 0xc0, !PT ;  /* 0xffffefff1a1a7812 */ /* 0x000fe200078ec0ff */
[----:B------:R-:W3:Y:S03]  /*54830*/  LDCU UR76, c[0x0][0x398] ;  /* 0x00007300ff4c77ac */ /* 0x000ee60008000800 */
[----:B------:R-:W-:Y:S01]  /*54840*/  @P3 LOP3.LUT R26, R26, 0x1000, RZ, 0xfc, !PT ;  /* 0x000010001a1a3812 */ /* 0x000fe200078efcff */
[----:B----4-:R-:W4:Y:S01]  /*54850*/  LDL.LU R56, [R1+0xa60] ;  /* 0x000a600001387983 */ /* 0x010f220000300800 */
[----:B--2---:R-:W-:Y:S01]  /*54860*/  ISETP.LT.AND P1, PT, R165, UR59, !P0 ;  /* 0x0000003ba5007c0c */ /* 0x004fe2000c721270 */
[----:B------:R-:W2:Y:S01]  /*54870*/  LDCU UR60, c[0x0][0x398] ;  /* 0x00007300ff3c77ac */ /* 0x000ea20008000800 */
[----:B------:R-:W-:Y:S01]  /*54880*/  LOP3.LUT R26, R26, 0xfffff7ff, RZ, 0xc0, !PT ;  /* 0xfffff7ff1a1a7812 */ /* 0x000fe200078ec0ff */
[----:B------:R-:W4:Y:S01]  /*54890*/  LDL.LU R57, [R1+0xa68] ;  /* 0x000a680001397983 */ /* 0x000f220000300800 */
[----:B-1----:R-:W-:Y:S01]  /*548a0*/  ISETP.LT.AND P3, PT, R163, UR58, !P0 ;  /* 0x0000003aa3007c0c */ /* 0x002fe2000c761270 */
[----:B------:R-:W1:Y:S01]  /*548b0*/  LDCU UR59, c[0x0][0x398] ;  /* 0x00007300ff3b77ac */ /* 0x000e620008000800 */
[----:B------:R-:W-:Y:S01]  /*548c0*/  @P2 LOP3.LUT R26, R26, 0x800, RZ, 0xfc, !PT ;  /* 0x000008001a1a2812 */ /* 0x000fe200078efcff */
[----:B------:R-:W4:Y:S01]  /*548d0*/  LDL.LU R58, [R1+0x710] ;  /* 0x00071000013a7983 */ /* 0x000f220000300800 */
[----:B------:R-:W-:Y:S01]  /*548e0*/  LOP3.LUT R49, R49, 0x7fffffff, RZ, 0xc0, !PT ;  /* 0x7fffffff31317812 */ /* 0x000fe200078ec0ff */
[----:B------:R-:W1:Y:S01]  /*548f0*/  LDCU UR58, c[0x0][0x398] ;  /* 0x00007300ff3a77ac */ /* 0x000e620008000800 */
[----:B------:R-:W-:Y:S01]  /*54900*/  LOP3.LUT R26, R26, 0xfffffbff, RZ, 0xc0, !PT ;  /* 0xfffffbff1a1a7812 */ /* 0x000fe200078ec0ff */
[----:B------:R-:W4:Y:S01]  /*54910*/  LDL.LU R59, [R1+0x718] ;  /* 0x00071800013b7983 */ /* 0x000f220000300800 */
[----:B------:R-:W-:-:S02]  /*54920*/  NOP ;  /* 0x0000000000007918 */ /* 0x000fc40000000000 */
        /* <DEDUP_REMOVED lines=11> */
[----:B---3--:R-:W-:Y:S01]  /*549e0*/  STL.64 [R1+0xec0], R64 ;  /* 0x000ec04001007387 */ /* 0x008fe20000100a00 */
[----:B------:R-:W-:Y:S01]  /*549f0*/  LOP3.LUT R26, R26, 0xffffffbf, RZ, 0xc0, !PT ;  /* 0xffffffbf1a1a7812 */ /* 0x000fe200078ec0ff */
[----:B------:R-:W3:Y:S03]  /*54a00*/  LDCU UR16, c[0x0][0x398] ;  /* 0x00007300ff1077ac */ /* 0x000ee60008000800 */
        /* <DEDUP_REMOVED lines=9> */
[----:B------:R-:W-:Y:S01]  /*54aa0*/  STL.64 [R1+0xec8], R66 ;  /* 0x000ec84201007387 */ /* 0x000fe20000100a00 */
[----:B------:R-:W-:Y:S01]  /*54ab0*/  ISETP.LT.AND P2, PT, R166, UR41, !P0 ;  /* 0x00000029a6007c0c */ /* 0x000fe2000c741270 */
[----:B------:R-:W1:Y:S01]  /*54ac0*/  LDCU.64 UR40, c[0x0][0x398] ;  /* 0x00007300ff2877ac */ /* 0x000e620008000a00 */
[----:B------:R-:W-:Y:S01]  /*54ad0*/  LOP3.LUT R50, R50, 0x7fffffff, RZ, 0xc0, !PT ;  /* 0x7fffffff32327812 */ /* 0x000fe200078ec0ff */
[----:B------:R-:W1:Y:S04]  /*54ae0*/  LDCU UR42, c[0x0][0x398] ;  /* 0x00007300ff2a77ac */ /* 0x000e680008000800 */
        /* <DEDUP_REMOVED lines=63> */
[----:B------:R-:W1:Y:S08]  /*54ee0*/  LDCU.64 UR24, c[0x0][0x398] ;  /* 0x00007300ff1877ac */ /* 0x000e700008000a00 */
[----:B------:R-:W-:-:S04]  /*54ef0*/  @P1 LOP3.LUT R27, R27, 0x20000, RZ, 0xfc, !PT ;  /* 0x000200001b1b1812 */ /* 0x000fc800078efcff */
        /* <DEDUP_REMOVED lines=24> */
[----:B----4-:R4:W-:Y:S01]  /*55080*/  STSM.16.M88.4 [R0], R56 ;  /* 0x0000003800007844 */ /* 0x0109e20000000200 */
[----:B-1----:R-:W-:Y:S01]  /*55090*/  ISETP.LT.AND P1, PT, R164, UR30, !P0 ;  /* 0x0000001ea4007c0c */ /* 0x002fe2000c721270 */
[----:B------:R-:W-:Y:S01]  /*550a0*/  VIADD R60, R158, 0x19 ;  /* 0x000000199e3c7836 */ /* 0x000fe20000000000 */
[----:B------:R-:W-:Y:S01]  /*550b0*/  ISETP.LT.AND P3, PT, R167, UR26, !P0 ;  /* 0x0000001aa7007c0c */ /* 0x000fe2000c761270 */
[----:B------:R-:W1:Y:S01]  /*550c0*/  LDCU.64 UR40, c[0x0][0x398] ;  /* 0x00007300ff2877ac */ /* 0x000e620008000a00 */
[----:B------:R-:W-:Y:S01]  /*550d0*/  ISETP.LT.AND P2, PT, R166, UR27, !P0 ;  /* 0x0000001ba6007c0c */ /* 0x000fe2000c741270 */
[----:B------:R-:W-:Y:S01]  /*550e0*/  NOP ;  /* 0x0000000000007918 */ /* 0x000fe20000000000 */
[----:B------:R-:W1:Y:S01]  /*550f0*/  LDCU.64 UR26, c[0x0][0x398] ;  /* 0x00007300ff1a77ac */ /* 0x000e620008000a00 */
[----:B------:R-:W1:Y:S06]  /*55100*/  LDS.128 R64, [R0] ;  /* 0x0000000000407984 */ /* 0x000e6c0000000c00 */
[----:B------:R-:W-:Y:S01]  /*55110*/  @P1 LOP3.LUT R27, R27, 0x200, RZ, 0xfc, !PT ;  /* 0x000002001b1b1812 */ /* 0x000fe200078efcff */
[----:B----4-:R-:W4:Y:S03]  /*55120*/  LDL.LU R56, [R1+0x9f0] ;  /* 0x0009f00001387983 */ /* 0x010f260000300800 */
[----:B------:R-:W-:-:S02]  /*55130*/  LOP3.LUT R27, R27, 0xffffefff, RZ, 0xc0, !PT ;  /* 0xffffefff1b1b7812 */ /* 0x000fc400078ec0ff */
[----:B------:R-:W-:Y:S01]  /*55140*/  ISETP.LT.AND P1, PT, R165, UR32, !P0 ;  /* 0x00000020a5007c0c */ /* 0x000fe2000c721270 */
[----:B------:R-:W4:Y:S01]  /*55150*/  LDL.LU R57, [R1+0x9f8] ;  /* 0x0009f80001397983 */ /* 0x000f220000300800 */
[----:B------:R-:W-:-:S03]  /*55160*/  @P3 LOP3.LUT R27, R27, 0x1000, RZ, 0xfc, !PT ;  /* 0x000010001b1b3812 */ /* 0x000fc600078efcff */
[----:B------:R-:W4:Y:S01]  /*55170*/  LDL.LU R58, [R1+0x1060] ;  /* 0x00106000013a7983 */ /* 0x000f220000300800 */
[----:B------:R-:W-:Y:S02]  /*55180*/  LOP3.LUT R27, R27, 0xfffff7ff, RZ, 0xc0, !PT ;  /* 0xfffff7ff1b1b7812 */ /* 0x000fe400078ec0ff */
[----:B------:R-:W-:Y:S01]  /*55190*/  ISETP.LT.AND P3, PT, R163, UR33, !P0 ;  /* 0x00000021a3007c0c */ /* 0x000fe2000c761270 */
[----:B------:R-:W1:Y:S01]  /*551a0*/  LDCU.64 UR32, c[0x0][0x398] ;  /* 0x00007300ff2077ac */ /* 0x000e620008000a00 */
[----:B------:R-:W-:Y:S01]  /*551b0*/  @P2 LOP3.LUT R27, R27, 0x800, RZ, 0xfc, !PT ;  /* 0x000008001b1b2812 */ /* 0x000fe200078efcff */
[----:B------:R-:W4:Y:S01]  /*551c0*/  LDL.LU R59, [R1+0x1068] ;  /* 0x00106800013b7983 */ /* 0x000f220000300800 */
[----:B------:R-:W-:Y:S02]  /*551d0*/  NOP ;  /* 0x0000000000007918 */ /* 0x000fe40000000000 */
        /* <DEDUP_REMOVED lines=9> */
[----:B------:R-:W-:Y:S01]  /*55270*/  ISETP.LT.AND P0, PT, R159, UR24, !P0 ;  /* 0x000000189f007c0c */ /* 0x000fe2000c701270 */
[----:B-1----:R-:W-:Y:S01]  /*55280*/  STL.64 [R1+0xae0], R64 ;  /* 0x000ae04001007387 */ /* 0x002fe20000100a00 */
[----:B------:R-:W-:Y:S01]  /*55290*/  LOP3.LUT R27, R27, 0xffffffbf, RZ, 0xc0, !PT ;  /* 0xffffffbf1b1b7812 */ /* 0x000fe200078ec0ff */
[----:B------:R-:W1:Y:S03]  /*552a0*/  LDCU UR24, c[0x0][0x398] ;  /* 0x00007300ff1877ac */ /* 0x000e660008000800 */
        /* <DEDUP_REMOVED lines=8> */
[----:B------:R-:W-:Y:S01]  /*55330*/  VIADD R55, R158, 0x18 ;  /* 0x000000189e377836 */ /* 0x000fe20000000000 */
[----:B------:R-:W-:Y:S01]  /*55340*/  ISETP.LT.AND P2, PT, R166, UR52, !P0 ;  /* 0x00000034a6007c0c */ /* 0x000fe2000c741270 */
[----:B------:R-:W1:Y:S01]  /*55350*/  LDCU UR52, c[0x0][0x398] ;  /* 0x00007300ff3477ac */ /* 0x000e620008000800 */
[----:B------:R-:W-:Y:S01]  /*55360*/  STL.64 [R1+0xae8], R66 ;  /* 0x000ae84201007387 */ /* 0x000fe20000100a00 */
        /* <DEDUP_REMOVED lines=23> */
[----:B------:R-:W1:Y:S03]  /*554e0*/  LDCU.64 UR30, c[0x0][0x398] ;  /* 0x00007300ff1e77ac */ /* 0x000e660008000a00 */
[----:B--2---:R-:W-:Y:S02]  /*554f0*/  ISETP.LT.AND P1, PT, R164, UR34, !P0 ;  /* 0x00000022a4007c0c */ /* 0x004fe4000c721270 */
[----:B------:R-:W-:Y:S02]  /*55500*/  LOP3.LUT R27, R27, 0xfffffffe, RZ, 0xc0, !PT ;  /* 0xfffffffe1b1b7812 */ /* 0x000fe400078ec0ff */
[----:B------:R-:W-:-:S02]  /*55510*/  LOP3.LUT R48, R48, 0xfdffffff, RZ, 0xc0, !PT ;  /* 0xfdffffff30307812 */ /* 0x000fc400078ec0ff */
[----:B------:R-:W-:Y:S02]  /*55520*/  @P3 LOP3.LUT R27, R27, 0x1, RZ, 0xfc, !PT ;  /* 0x000000011b1b3812 */ /* 0x000fe400078efcff */
[----:B------:R-:W-:Y:S01]  /*55530*/  ISETP.LT.AND P3, PT, R167, UR62, !P0 ;  /* 0x0000003ea7007c0c */ /* 0x000fe2000c761270 */
[----:B------:R-:W-:Y:S01]  /*55540*/  VIADD R60, R158, 0x17 ;  /* 0x000000179e3c7836 */ /* 0x000fe20000000000 */
[----:B------:R-:W-:Y:S01]  /*55550*/  ISETP.LT.AND P2, PT, R166, UR61, !P0 ;  /* 0x0000003da6007c0c */ /* 0x000fe2000c741270 */
[----:B------:R-:W2:Y:S02]  /*55560*/  LDCU UR62, c[0x0][0x398] ;  /* 0x00007300ff3e77ac */ /* 0x000ea40008000800 */
        /* <DEDUP_REMOVED lines=34> */
[----:B------:R-:W1:Y:S05]  /*55790*/  LDCU UR10, c[0x0][0x398] ;  /* 0x00007300ff0a77ac */ /* 0x000e6a0008000800 */
        /* <DEDUP_REMOVED lines=14> */
[----:B------:R-:W2:Y:S01]  /*55880*/  LDCU UR8, c[0x0][0x398] ;  /* 0x00007300ff0877ac */ /* 0x000ea20008000800 */
[----:B------:R-:W-:-:S04]  /*55890*/  LOP3.LUT R48, R48, 0xffff7fff, RZ, 0xc0, !PT ;  /* 0xffff7fff30307812 */ /* 0x000fc800078ec0ff */
[----:B------:R-:W-:Y:S02]  /*558a0*/  @P2 LOP3.LUT R48, R48, 0x8000, RZ, 0xfc, !PT ;  /* 0x0000800030302812 */ /* 0x000fe400078efcff */
[----:B------:R-:W-:Y:S01]  /*558b0*/  ISETP.LT.AND P0, PT, R159, UR30, !P0 ;  /* 0x0000001e9f007c0c */ /* 0x000fe2000c701270 */
[----:B-1----:R-:W-:Y:S01]  /*558c0*/  IMAD.U32 R153, RZ, RZ, UR65 ;  /* 0x00000041ff997e24 */ /* 0x002fe2000f8e00ff */
[----:B------:R-:W-:Y:S01]  /*558d0*/  LOP3.LUT R48, R48, 0xffffbfff, RZ, 0xc0, !PT ;  /* 0xffffbfff30307812 */ /* 0x000fe200078ec0ff */
[----:B------:R-:W1:Y:S03]  /*558e0*/  LDCU UR65, c[0x0][0x398] ;  /* 0x00007300ff4177ac */ /* 0x000e660008000800 */
[----:B------:R-:W-:Y:S01]  /*558f0*/  @P1 LOP3.LUT R48, R48, 0x4000, RZ, 0xfc, !PT ;  /* 0x0000400030301812 */ /* 0x000fe200078efcff */
[----:B------:R-:W1:Y:S03]  /*55900*/  LDCU UR30, c[0x0][0x398] ;  /* 0x00007300ff1e77ac */ /* 0x000e660008000800 */
        /* <DEDUP_REMOVED lines=11> */
[----:B------:R-:W-:Y:S01]  /*559c0*/  ISETP.LT.AND P2, PT, R166, UR74, !P0 ;  /* 0x0000004aa6007c0c */ /* 0x000fe2000c741270 */
[----:B------:R-:W1:Y:S01]  /*559d0*/  LDS.128 R64, [R0] ;  /* 0x0000000000407984 */ /* 0x000e620000000c00 */
[----:B------:R-:W-:Y:S01]  /*559e0*/  LOP3.LUT R48, R48, 0xffffefff, RZ, 0xc0, !PT ;  /* 0xffffefff30307812 */ /* 0x000fe200078ec0ff */
[----:B------:R-:W1:Y:S03]  /*559f0*/  LDCU UR40, c[0x0][0x398] ;  /* 0x00007300ff2877ac */ /* 0x000e660008000800 */
[----:B------:R-:W-:Y:S01]  /*55a00*/  @P3 LOP3.LUT R48, R48, 0x1000, RZ, 0xfc, !PT ;  /* 0x0000100030303812 */ /* 0x000fe200078efcff */
[----:B----4-:R-:W4:Y:S01]  /*55a10*/  LDL.LU R56, [R1+0x6f0] ;  /* 0x0006f00001387983 */ /* 0x010f220000300800 */
[----:B------:R-:W-:Y:S01]  /*55a20*/  ISETP.LT.AND P1, PT, R165, UR73, !P0 ;  /* 0x00000049a5007c0c */ /* 0x000fe2000c721270 */
[----:B------:R-:W1:Y:S01]  /*55a30*/  LDCU UR75, c[0x0][0x398] ;  /* 0x00007300ff4b77ac */ /* 0x000e620008000800 */
[----:B------:R-:W-:Y:S01]  /*55a40*/  LOP3.LUT R48, R48, 0xfffff7ff, RZ, 0xc0, !PT ;  /* 0xfffff7ff30307812 */ /* 0x000fe200078ec0ff */
[----:B------:R-:W4:Y:S01]  /*55a50*/  LDL.LU R57, [R1+0x6f8] ;  /* 0x0006f80001397983 */ /* 0x000f220000300800 */
[----:B------:R-:W-:Y:S01]  /*55a60*/  ISETP.LT.AND P3, PT, R163, UR72, !P0 ;  /* 0x00000048a3007c0c */ /* 0x000fe2000c761270 */
        /* <DEDUP_REMOVED lines=27> */
[----:B--2---:R-:W-:Y:S01]  /*55c20*/  ISETP.LT.AND P3, PT, R167, UR62, !P0 ;  /* 0x0000003ea7007c0c */ /* 0x004fe2000c761270 */
[----:B------:R-:W2:Y:S01]  /*55c30*/  LDCU UR62, c[0x0][0x398] ;  /* 0x00007300ff3e77ac */ /* 0x000ea20008000800 */
[----:B------:R-:W-:-:S02]  /*55c40*/  LOP3.LUT R48, R48, 0xfffffffd, RZ, 0xc0, !PT ;  /* 0xfffffffd30307812 */ /* 0x000fc400078ec0ff */
[----:B------:R-:W-:Y:S01]  /*55c50*/  ISETP.LT.AND P2, PT, R166, UR51, !P0 ;  /* 0x00000033a6007c0c */ /* 0x000fe2000c741270 */
[----:B------:R-:W-:Y:S01]  /*55c60*/  VIADD R55, R158, 0x14 ;  /* 0x000000149e377836 */ /* 0x000fe20000000000 */
        /* <DEDUP_REMOVED lines=13> */
[----:B------:R-:W-:Y:S02]  /*55d40*/  ISETP.LT.AND P1, PT, R160, UR67, !P0 ;  /* 0x00000043a0007c0c */ /* 0x000fe4000c721270 */
[----:B------:R-:W-:Y:S01]  /*55d50*/  ISETP.LT.AND P3, PT, R163, UR53, !P0 ;  /* 0x00000035a3007c0c */ /* 0x000fe2000c761270 */
[----:B------:R-:W1:Y:S02]  /*55d60*/  LDCU UR53, c[0x0][0x398] ;  /* 0x00007300ff3577ac */ /* 0x000e640008000800 */
[----:B------:R-:W-:Y:S02]  /*55d70*/  @P2 LOP3.LUT R49, R49, 0x80000000, RZ, 0xfc, !PT ;  /* 0x8000000031312812 */ /* 0x000fe400078efcff */
[----:B------:R-:W-:Y:S02]  /*55d80*/  ISETP.LT.AND P0, PT, R159, UR34, !P0 ;  /* 0x000000229f007c0c */ /* 0x000fe4000c701270 */
[----:B------:R-:W-:-:S04]  /*55d90*/  LOP3.LUT R49, R49, 0xbfffffff, RZ, 0xc0, !PT ;  /* 0xbfffffff31317812 */ /* 0x000fc800078ec0ff */
[----:B------:R-:W-:-:S04]  /*55da0*/  @P1 LOP3.LUT R49, R49, 0x40000000, RZ, 0xfc, !PT ;  /* 0x4000000031311812 */ /* 0x000fc800078efcff */
[----:B------:R-:W-:-:S04]  /*55db0*/  LOP3.LUT R49, R49, 0xdfffffff, RZ, 0xc0, !PT ;  /* 0xdfffffff31317812 */ /* 0x000fc800078ec0ff */
[----:B------:R-:W-:Y:S02]  /*55dc0*/  @P0 LOP3.LUT R49, R49, 0x20000000, RZ, 0xfc, !PT ;  /* 0x2000000031310812 */ /* 0x000fe400078efcff */
[----:B------:R-:W-:Y:S02]  /*55dd0*/  ISETP.GE.AND P0, PT, R60, UR41, PT ;  /* 0x000000293c007c0c */ /* 0x000fe4000bf06270 */
[----:B------:R-:W-:Y:S02]  /*55de0*/  LOP3.LUT R49, R49, 0xfdffffff, RZ, 0xc0, !PT ;  /* 0xfdffffff31317812 */ /* 0x000fe400078ec0ff */
[----:B------:R-:W-:Y:S01]  /*55df0*/  LOP3.LUT R48, R48, 0xfffffffe, RZ, 0xc0, !PT ;  /* 0xfffffffe30307812 */ /* 0x000fe200078ec0ff */
[----:B------:R-:W-:Y:S01]  /*55e00*/  UMOV UR34, UR64 ;  /* 0x0000004000227c82 */ /* 0x000fe20008000000 */
[----:B-1----:R-:W-:Y:S01]  /*55e10*/  ISETP.LT.AND P2, PT, R164, UR36, !P0 ;  /* 0x00000024a4007c0c */ /* 0x002fe2000c741270 */
[----:B------:R-:W1:Y:S01]  /*55e20*/  LDCU UR64, c[0x0][0x398] ;  /* 0x00007300ff4077ac */ /* 0x000e620008000800 */
[----:B--2---:R-:W-:Y:S01]  /*55e30*/  ISETP.LT.AND P1, PT, R167, UR62, !P0 ;  /* 0x0000003ea7007c0c */ /* 0x004fe2000c721270 */
[----:B------:R-:W2:Y:S01]  /*55e40*/  LDCU UR62, c[0x0][0x398] ;  /* 0x00007300ff3e77ac */ /* 0x000ea20008000800 */
[----:B------:R-:W-:Y:S01]  /*55e50*/  VIADD R60, R158, 0x13 ;  /* 0x000000139e3c7836 */ /* 0x000fe20000000000 */
[----:B------:R-:W-:Y:S01]  /*55e60*/  LOP3.LUT R52, R52, 0x7fffffff, RZ, 0xc0, !PT ;  /* 0x7fffffff34347812 */ /* 0x000fe200078ec0ff */
[----:B------:R-:W1:Y:S07]  /*55e70*/  LDCU UR41, c[0x0][0x398] ;  /* 0x00007300ff2977ac */ /* 0x000e6e0008000800 */
[----:B------:R-:W-:-:S02]  /*55e80*/  @P2 LOP3.LUT R49, R49, 0x2000000, RZ, 0xfc, !PT ;  /* 0x0200000031312812 */ /* 0x000fc400078efcff */
[----:B------:R-:W-:Y:S01]  /*55e90*/  ISETP.LT.AND P2, PT, R166, UR65, !P0 ;  /* 0x00000041a6007c0c */ /* 0x000fe2000c741270 */
[----:B------:R-:W1:Y:S01]  /*55ea0*/  LDCU UR65, c[0x0][0x398] ;  /* 0x00007300ff4177ac */ /* 0x000e620008000800 */
[----:B------:R-:W-:-:S04]  /*55eb0*/  LOP3.LUT R49, R49, 0xefffffff, RZ, 0xc0, !PT ;  /* 0xefffffff31317812 */ /* 0x000fc800078ec0ff */
[----:B------:R-:W-:Y:S02]  /*55ec0*/  @P1 LOP3.LUT R49, R49, 0x10000000, RZ, 0xfc, !PT ;  /* 0x1000000031311812 */ /* 0x000fe400078efcff */
[----:B------:R-:W-:Y:S01]  /*55ed0*/  ISETP.LT.AND P1, PT, R165, UR66, !P0 ;  /* 0x00000042a5007c0c */ /* 0x000fe2000c721270 */
[----:B------:R-:W1:Y:S01]  /*55ee0*/  LDCU UR66, c[0x0][0x398] ;  /* 0x00007300ff4277ac */ /* 0x000e620008000800 */
[----:B------:R-:W-:Y:S02]  /*55ef0*/  LOP3.LUT R49, R49, 0xf7ffffff, RZ, 0xc0, !PT ;  /* 0xf7ffffff31317812 */ /* 0x000fe400078ec0ff */
[----:B------:R-:W-:Y:S02]  /*55f00*/  @P3 LOP3.LUT R48, R48, 0x1, RZ, 0xfc, !PT ;  /* 0x0000000130303812 */ /* 0x000fe400078efcff */
[----:B------:R-:W-:Y:S02]  /*55f10*/  @P2 LOP3.LUT R49, R49, 0x8000000, RZ, 0xfc, !PT ;  /* 0x0800000031312812 */ /* 0x000fe400078efcff */
[----:B------:R-:W-:Y:S01]  /*55f20*/  ISETP.LT.AND P3, PT, R163, UR56, !P0 ;  /* 0x00000038a3007c0c */ /* 0x000fe2000c761270 */
[----:B------:R-:W1:Y:S01]  /*55f30*/  LDCU UR56, c[0x0][0x398] ;  /* 0x00007300ff3877ac */ /* 0x000e620008000800 */
[----:B--2---:R-:W-:-:S02]  /*55f40*/  ISETP.LT.AND P2, PT, R162, UR62, !P0 ;  /* 0x0000003ea2007c0c */ /* 0x004fc4000c741270 */
[----:B------:R-:W-:Y:S01]  /*55f50*/  LOP3.LUT R49, R49, 0xfbffffff, RZ, 0xc0, !PT ;  /* 0xfbffffff31317812 */ /* 0x000fe200078ec0ff */
[----:B------:R-:W2:Y:S03]  /*55f60*/  LDCU.64 UR62, c[0x0][0x398] ;  /* 0x00007300ff3e77ac */ /* 0x000ea60008000a00 */
[----:B------:R-:W-:-:S04]  /*55f70*/  @P1 LOP3.LUT R49, R49, 0x4000000, RZ, 0xfc, !PT ;  /* 0x0400000031311812 */ /* 0x000fc800078efcff */
[----:B------:R-:W-:-:S04]  /*55f80*/  LOP3.LUT R49, R49, 0xfeffffff, RZ, 0xc0, !PT ;  /* 0xfeffffff31317812 */ /* 0x000fc800078ec0ff */
[----:B------:R-:W-:Y:S02]  /*55f90*/  @P3 LOP3.LUT R49, R49, 0x1000000, RZ, 0xfc, !PT ;  /* 0x0100000031313812 */ /* 0x000fe400078efcff */
[----:B------:R-:W-:Y:S01]  /*55fa0*/  ISETP.LT.AND P1, PT, R160, UR76, !P0 ;  /* 0x0000004ca0007c0c */ /* 0x000fe2000c721270 */
[----:B------:R-:W1:Y:S01]  /*55fb0*/  LDCU UR76, c[0x0][0x398] ;  /* 0x00007300ff4c77ac */ /* 0x000e620008000800 */
[----:B------:R-:W-:Y:S01]  /*55fc0*/  LOP3.LUT R49, R49, 0xff7fffff, RZ, 0xc0, !PT ;  /* 0xff7fffff31317812 */ /* 0x000fe200078ec0ff */
[----:B--2---:R-:W-:Y:S01]  /*55fd0*/  IMAD.U32 R152, RZ, RZ, UR63 ;  /* 0x0000003fff987e24 */ /* 0x004fe2000f8e00ff */
[----:B------:R-:W-:Y:S02]  /*55fe0*/  UMOV UR38, UR62 ;  /* 0x0000003e00267c82 */ /* 0x000fe40008000000 */
[----:B------:R-:W-:Y:S01]  /*55ff0*/  @P2 LOP3.LUT R49, R49, 0x800000, RZ, 0xfc, !PT ;  /* 0x0080000031312812 */ /* 0x000fe200078efcff */
[----:B------:R-:W2:Y:S01]  /*56000*/  LDCU.64 UR62, c[0x0][0x398] ;  /* 0x00007300ff3e77ac */ /* 0x000ea20008000a00 */
[----:B------:R-:W-:-:S02]  /*56010*/  ISETP.LT.AND P0, PT, R159, UR34, !P0 ;  /* 0x000000229f007c0c */ /* 0x000fc4000c701270 */
[----:B------:R-:W-:Y:S01]  /*56020*/  LOP3.LUT R49, R49, 0xffbfffff, RZ, 0xc0, !PT ;  /* 0xffbfffff31317812 */ /* 0x000fe200078ec0ff */
[----:B------:R-:W1:Y:S03]  /*56030*/  LDCU UR34, c[0x0][0x398] ;  /* 0x00007300ff2277ac */ /* 0x000e660008000800 */
[----:B------:R-:W-:-:S04]  /*56040*/  @P1 LOP3.LUT R49, R49, 0x400000, RZ, 0xfc, !PT ;  /* 0x0040000031311812 */ /* 0x000fc800078efcff */
[----:B------:R-:W-:-:S04]  /*56050*/  LOP3.LUT R49, R49, 0xffdfffff, RZ, 0xc0, !PT ;  /* 0xffdfffff31317812 */ /* 0x000fc800078ec0ff */
[----:B------:R-:W-:Y:S02]  /*56060*/  @P0 LOP3.LUT R49, R49, 0x200000, RZ, 0xfc, !PT ;  /* 0x0020000031310812 */ /* 0x000fe400078efcff */
[----:B------:R-:W-:Y:S01]  /*56070*/  ISETP.GE.AND P0, PT, R55, UR39, PT ;  /* 0x0000002737007c0c */ /* 0x000fe2000bf06270 */
[----:B--2---:R-:W-:Y:S01]  /*56080*/  UMOV UR36, UR62 ;  /* 0x0000003e00247c82 */ /* 0x004fe20008000000 */
[----:B------:R-:W2:Y:S02]  /*56090*/  LDCU UR62, c[0x0][0x398] ;  /* 0x00007300ff3e77ac */ /* 0x000ea40008000800 */
[----:B------:R-:W-:Y:S02]  /*560a0*/  ISETP.LT.AND P3, PT, R164, UR38, !P0 ;  /* 0x00000026a4007c0c */ /* 0x000fe4000c761270 */
[----:B-1----:R-:W-:Y:S01]  /*560b0*/  ISETP.LT.AND P2, PT, R167, UR56, !P0 ;  /* 0x00000038a7007c0c */ /* 0x002fe2000c741270 */
[----:B------:R-:W1:Y:S01]  /*560c0*/  LDCU UR56, c[0x0][0x398] ;  /* 0x00007300ff3877ac */ /* 0x000e620008000800 */
[----:B------:R-:W-:Y:S01]  /*560d0*/  LOP3.LUT R49, R49, 0xfffdffff, RZ, 0xc0, !PT ;  /* 0xfffdffff31317812 */ /* 0x000fe200078ec0ff */
[----:B------:R-:W1:Y:S08]  /*560e0*/  LDCU.64 UR38, c[0x0][0x398] ;  /* 0x00007300ff2677ac */ /* 0x000e700008000a00 */
[----:B------:R-:W-:-:S02]  /*560f0*/  @P3 LOP3.LUT R49, R49, 0x20000, RZ, 0xfc, !PT ;  /* 0x0002000031313812 */ /* 0x000fc400078efcff */
[----:B--2---:R-:W-:Y:S01]  /*56100*/  ISETP.LT.AND P1, PT, R166, UR62, !P0 ;  /* 0x0000003ea6007c0c */ /* 0x004fe2000c721270 */
[----:B------:R-:W2:Y:S01]  /*56110*/  LDCU UR62, c[0x0][0x398] ;  /* 0x00007300ff3e77ac */ /* 0x000ea20008000800 */
[----:B------:R-:W-:-:S04]  /*56120*/  LOP3.LUT R49, R49, 0xffefffff, RZ, 0xc0, !PT ;  /* 0xffefffff31317812 */ /* 0x000fc800078ec0ff */
[----:B------:R-:W-:-:S04]  /*56130*/  @P2 LOP3.LUT R49, R49, 0x100000, RZ, 0xfc, !PT ;  /* 0x0010000031312812 */ /* 0x000fc800078efcff */
[----:B------:R-:W-:-:S04]  /*56140*/  LOP3.LUT R49, R49, 0xfff7ffff, RZ, 0xc0, !PT ;  /* 0xfff7ffff31317812 */ /* 0x000fc800078ec0ff */
[----:B------:R-:W-:Y:S02]  /*56150*/  @P1 LOP3.LUT R49, R49, 0x80000, RZ, 0xfc, !PT ;  /* 0x0008000031311812 */ /* 0x000fe400078efcff */
[----:B------:R-:W-:Y:S01]  /*56160*/  ISETP.LT.AND P1, PT, R165, UR65, !P0 ;  /* 0x00000041a5007c0c */ /* 0x000fe2000c721270 */
[----:B------:R-:W-:Y:S01]  /*56170*/  IMAD.U32 R151, RZ, RZ, UR63 ;  /* 0x0000003fff977e24 */ /* 0x000fe2000f8e00ff */
[----:B------:R-:W-:Y:S01]  /*56180*/  ISETP.LT.AND P3, PT, R163, UR66, !P0 ;  /* 0x00000042a3007c0c */ /* 0x000fe2000c761270 */
[----:B------:R-:W2:Y:S01]  /*56190*/  LDCU UR65, c[0x0][0x398] ;  /* 0x00007300ff4177ac */ /* 0x000ea20008000800 */
[----:B------:R-:W-:Y:S02]  /*561a0*/  LOP3.LUT R49, R49, 0xfffbffff, RZ, 0xc0, !PT ;  /* 0xfffbffff31317812 */ /* 0x000fe400078ec0ff */
[----:B-1----:R-:W-:Y:S01]  /*561b0*/  ISETP.LT.AND P2, PT, R162, UR56, !P0 ;  /* 0x00000038a2007c0c */ /* 0x002fe2000c741270 */
[----:B------:R-:W1:Y:S01]  /*561c0*/  LDCU UR66, c[0x0][0x398] ;  /* 0x00007300ff4277ac */ /* 0x000e620008000800 */
[----:B------:R-:W-:-:S02]  /*561d0*/  VIADD R55, R158, 0x12 ;  /* 0x000000129e377836 */ /* 0x000fc40000000000 */
[----:B------:R-:W-:Y:S01]  /*561e0*/  IMAD.U32 R150, RZ, RZ, UR39 ;  /* 0x00000027ff967e24 */ /* 0x000fe2000f8e00ff */
[----:B------:R-:W1:Y:S02]  /*561f0*/  LDCU UR56, c[0x0][0x398] ;  /* 0x00007300ff3877ac */ /* 0x000e640008000800 */
[----:B------:R-:W-:-:S04]  /*56200*/  @P1 LOP3.LUT R49, R49, 0x40000, RZ, 0xfc, !PT ;  /* 0x0004000031311812 */ /* 0x000fc800078efcff */
[----:B------:R-:W-:-:S04]  /*56210*/  LOP3.LUT R49, R49, 0xfffeffff, RZ, 0xc0, !PT ;  /* 0xfffeffff31317812 */ /* 0x000fc800078ec0ff */
[----:B------:R-:W-:Y:S02]  /*56220*/  @P3 LOP3.LUT R49, R49, 0x10000, RZ, 0xfc, !PT ;  /* 0x0001000031313812 */ /* 0x000fe400078efcff */
[----:B--2---:R-:W-:Y:S01]  /*56230*/  ISETP.LT.AND P1, PT, R160, UR62, !P0 ;  /* 0x0000003ea0007c0c */ /* 0x004fe2000c721270 */
[----:B------:R-:W2:Y:S01]  /*56240*/  LDCU.64 UR62, c[0x0][0x398] ;  /* 0x00007300ff3e77ac */ /* 0x000ea20008000a00 */
[----:B------:R-:W-:-:S04]  /*56250*/  LOP3.LUT R49, R49, 0xffff7fff, RZ, 0xc0, !PT ;  /* 0xffff7fff31317812 */ /* 0x000fc800078ec0ff */
[----:B------:R-:W-:Y:S02]  /*56260*/  @P2 LOP3.LUT R49, R49, 0x8000, RZ, 0xfc, !PT ;  /* 0x0000800031312812 */ /* 0x000fe400078efcff */
[----:B------:R-:W-:Y:S02]  /*56270*/  ISETP.LT.AND P0, PT, R159, UR36, !P0 ;  /* 0x000000249f007c0c */ /* 0x000fe4000c701270 */
[----:B------:R-:W-:-:S04]  /*56280*/  LOP3.LUT R49, R49, 0xffffbfff, RZ, 0xc0, !PT ;  /* 0xffffbfff31317812 */ /* 0x000fc800078ec0ff */
[----:B------:R-:W-:-:S04]  /*56290*/  @P1 LOP3.LUT R49, R49, 0x4000, RZ, 0xfc, !PT ;  /* 0x0000400031311812 */ /* 0x000fc800078efcff */
[----:B------:R-:W-:-:S04]  /*562a0*/  LOP3.LUT R49, R49, 0xffffdfff, RZ, 0xc0, !PT ;  /* 0xffffdfff31317812 */ /* 0x000fc800078ec0ff */
[----:B------:R-:W-:Y:S02]  /*562b0*/  @P0 LOP3.LUT R49, R49, 0x2000, RZ, 0xfc, !PT ;  /* 0x0000200031310812 */ /* 0x000fe400078efcff */
[----:B------:R-:W-:-:S04]  /*562c0*/  ISETP.GE.AND P0, PT, R60, UR37, PT ;  /* 0x000000253c007c0c */ /* 0x000fc8000bf06270 */
[----:B------:R-:W-:Y:S01]  /*562d0*/  ISETP.LT.AND P1, PT, R164, UR38, !P0 ;  /* 0x00000026a4007c0c */ /* 0x000fe2000c721270 */
[----:B--2---:R-:W-:Y:S01]  /*562e0*/  UMOV UR36, UR62 ;  /* 0x0000003e00247c82 */ /* 0x004fe20008000000 */
[----:B------:R-:W-:Y:S01]  /*562f0*/  ISETP.LT.AND P3, PT, R167, UR64, !P0 ;  /* 0x00000040a7007c0c */ /* 0x000fe2000c761270 */
[----:B------:R-:W2:Y:S01]  /*56300*/  LDCU UR62, c[0x0][0x398] ;  /* 0x00007300ff3e77ac */ /* 0x000ea20008000800 */
[----:B------:R-:W-:Y:S02]  /*56310*/  LOP3.LUT R49, R49, 0xfffffdff, RZ, 0xc0, !PT ;  /* 0xfffffdff31317812 */ /* 0x000fe400078ec0ff */
[----:B------:R-:W-:Y:S01]  /*56320*/  ISETP.LT.AND P2, PT, R166, UR65, !P0 ;  /* 0x00000041a6007c0c */ /* 0x000fe2000c741270 */
[----:B------:R-:W1:Y:S01]  /*56330*/  LDCU.64 UR38, c[0x0][0x398] ;  /* 0x00007300ff2677ac */ /* 0x000e620008000a00 */
[----:B----4-:R4:W-:Y:S05]  /*56340*/  STSM.16.M88.4 [R0], R56 ;  /* 0x0000003800007844 */ /* 0x0109ea0000000200 */
[----:B------:R-:W-:Y:S01]  /*56350*/  @P1 LOP3.LUT R49, R49, 0x200, RZ, 0xfc, !PT ;  /* 0x0000020031311812 */ /* 0x000fe200078efcff */
[----:B------:R-:W-:Y:S01]  /*56360*/  VIADD R60, R158, 0x11 ;  /* 0x000000119e3c7836 */ /* 0x000fe20000000000 */
[----:B------:R-:W-:-:S02]  /*56370*/  NOP ;  /* 0x0000000000007918 */ /* 0x000fc40000000000 */
[----:B------:R-:W-:Y:S01]  /*56380*/  LOP3.LUT R49, R49, 0xffffefff, RZ, 0xc0, !PT ;  /* 0xffffefff31317812 */ /* 0x000fe200078ec0ff */
[----:B-1----:R-:W-:Y:S01]  /*56390*/  IMAD.U32 R147, RZ, RZ, UR39 ;  /* 0x00000027ff937e24 */ /* 0x002fe2000f8e00ff */
[----:B------:R-:W-:Y:S01]  /*563a0*/  ISETP.LT.AND P1, PT, R165, UR66, !P0 ;  /* 0x00000042a5007c0c */ /* 0x000fe2000c721270 */
[----:B------:R-:W1:Y:S01]  /*563b0*/  LDS.128 R64, [R0] ;  /* 0x0000000000407984 */ /* 0x000e620000000c00 */
[----:B------:R-:W-:Y:S01]  /*563c0*/  @P3 LOP3.LUT R49, R49, 0x1000, RZ, 0xfc, !PT ;  /* 0x0000100031313812 */ /* 0x000fe200078efcff */
[----:B------:R-:W1:Y:S02]  /*563d0*/  LDCU.64 UR66, c[0x0][0x398] ;  /* 0x00007300ff4277ac */ /* 0x000e640008000a00 */
[----:B----4-:R-:W4:Y:S01]  /*563e0*/  LDL.LU R56, [R1+0x630] ;  /* 0x0006300001387983 */ /* 0x010f220000300800 */
[----:B------:R-:W-:Y:S01]  /*563f0*/  LOP3.LUT R49, R49, 0xfffff7ff, RZ, 0xc0, !PT ;  /* 0xfffff7ff31317812 */ /* 0x000fe200078ec0ff */
[----:B------:R-:W1:Y:S01]  /*56400*/  LDCU.64 UR64, c[0x0][0x398] ;  /* 0x00007300ff4077ac */ /* 0x000e620008000a00 */
[----:B--2---:R-:W-:Y:S01]  /*56410*/  ISETP.LT.AND P3, PT, R163, UR62, !P0 ;  /* 0x0000003ea3007c0c */ /* 0x004fe2000c761270 */
[----:B------:R-:W4:Y:S01]  /*56420*/  LDL.LU R57, [R1+0x638] ;  /* 0x0006380001397983 */ /* 0x000f220000300800 */
[----:B------:R-:W-:-:S03]  /*56430*/  @P2 LOP3.LUT R49, R49, 0x800, RZ, 0xfc, !PT ;  /* 0x0000080031312812 */ /* 0x000fc600078efcff */
[----:B------:R-:W4:Y:S01]  /*56440*/  LDL.LU R58, [R1+0xfb0] ;  /* 0x000fb000013a7983 */ /* 0x000f220000300800 */
[----:B------:R-:W-:Y:S02]  /*56450*/  LOP3.LUT R49, R49, 0xfffffbff, RZ, 0xc0, !PT ;  /* 0xfffffbff31317812 */ /* 0x000fe400078ec0ff */
[----:B------:R-:W-:Y:S01]  /*56460*/  ISETP.LT.AND P2, PT, R162, UR71, !P0 ;  /* 0x00000047a2007c0c */ /* 0x000fe2000c741270 */
[----:B------:R-:W4:Y:S01]  /*56470*/  LDL.LU R59, [R1+0xfb8] ;  /* 0x000fb800013b7983 */ /* 0x000f220000300800 */
[----:B------:R-:W-:Y:S01]  /*56480*/  @P1 LOP3.LUT R49, R49, 0x400, RZ, 0xfc, !PT ;  /* 0x0000040031311812 */ /* 0x000fe200078efcff */
[----:B------:R-:W-:-:S03]  /*56490*/  NOP ;  /* 0x0000000000007918 */ /* 0x000fc60000000000 */
[----:B------:R-:W-:-:S04]  /*564a0*/  LOP3.LUT R49, R49, 0xfffffeff, RZ, 0xc0, !PT ;  /* 0xfffffeff31317812 */ /* 0x000fc800078ec0ff */
[----:B------:R-:W-:Y:S02]  /*564b0*/  @P3 LOP3.LUT R49, R49, 0x100, RZ, 0xfc, !PT ;  /* 0x0000010031313812 */ /* 0x000fe400078efcff */
[----:B------:R-:W-:Y:S02]  /*564c0*/  ISETP.LT.AND P1, PT, R160, UR70, !P0 ;  /* 0x00000046a0007c0c */ /* 0x000fe4000c721270 */
[----:B------:R-:W-:Y:S02]  /*564d0*/  LOP3.LUT R49, R49, 0xffffff7f, RZ, 0xc0, !PT ;  /* 0xffffff7f31317812 */ /* 0x000fe400078ec0ff */
[----:B------:R-:W-:Y:S01]  /*564e0*/  ISETP.LT.AND P0, PT, R159, UR36, !P0 ;  /* 0x000000249f007c0c */ /* 0x000fe2000c701270 */
[----:B------:R-:W2:Y:S01]  /*564f0*/  LDCU.64 UR36, c[0x0][0x398] ;  /* 0x00007300ff2477ac */ /* 0x000ea20008000a00 */
[----:B------:R-:W-:-:S04]  /*56500*/  @P2 LOP3.LUT R49, R49, 0x80, RZ, 0xfc, !PT ;  /* 0x0000008031312812 */ /* 0x000fc800078efcff */
[----:B------:R-:W-:-:S04]  /*56510*/  LOP3.LUT R49, R49, 0xffffffbf, RZ, 0xc0, !PT ;  /* 0xffffffbf31317812 */ /* 0x000fc800078ec0ff */
[----:B------:R-:W-:-:S04]  /*56520*/  @P1 LOP3.LUT R49, R49, 0x40, RZ, 0xfc, !PT ;  /* 0x0000004031311812 */ /* 0x000fc800078efcff */
[----:B------:R-:W-:-:S04]  /*56530*/  LOP3.LUT R49, R49, 0xffffffdf, RZ, 0xc0, !PT ;  /* 0xffffffdf31317812 */ /* 0x000fc800078ec0ff */
[----:B------:R-:W-:Y:S01]  /*56540*/  @P0 LOP3.LUT R49, R49, 0x20, RZ, 0xfc, !PT ;  /* 0x0000002031310812 */ /* 0x000fe200078efcff */
[----:B--2---:R-:W-:Y:S01]  /*56550*/  IMAD.U32 R148, RZ, RZ, UR37 ;  /* 0x00000025ff947e24 */ /* 0x004fe2000f8e00ff */
[----:B------:R-:W-:Y:S01]  /*56560*/  ISETP.GE.AND P0, PT, R55, UR35, PT ;  /* 0x0000002337007c0c */ /* 0x000fe2000bf06270 */
[----:B------:R-:W-:-:S03]  /*56570*/  UMOV UR37, UR36 ;  /* 0x0000002400257c82 */ /* 0x000fc60008000000 */
[----:B------:R-:W-:Y:S02]  /*56580*/  ISETP.LT.AND P1, PT, R164, UR37, !P0 ;  /* 0x00000025a4007c0c */ /* 0x000fe4000c721270 */
[----:B------:R-:W-:Y:S02]  /*56590*/  ISETP.LT.AND P3, PT, R167, UR60, !P0 ;  /* 0x0000003ca7007c0c */ /* 0x000fe4000c761270 */
[----:B------:R-:W-:Y:S02]  /*565a0*/  LOP3.LUT R49, R49, 0xfffffffd, RZ, 0xc0, !PT ;  /* 0xfffffffd31317812 */ /* 0x000fe400078ec0ff */
[----:B------:R-:W-:-:S07]  /*565b0*/  ISETP.LT.AND P2, PT, R166, UR59, !P0 ;  /* 0x0000003ba6007c0c */ /* 0x000fce000c741270 */
[----:B------:R-:W-:-:S04]  /*565c0*/  @P1 LOP3.LUT R49, R49, 0x2, RZ, 0xfc, !PT ;  /* 0x0000000231311812 */ /* 0x000fc800078efcff */
[----:B------:R-:W-:-:S04]  /*565d0*/  LOP3.LUT R49, R49, 0xffffffef, RZ, 0xc0, !PT ;  /* 0xffffffef31317812 */ /* 0x000fc800078ec0ff */
[----:B------:R-:W-:Y:S02]  /*565e0*/  @P3 LOP3.LUT R49, R49, 0x10, RZ, 0xfc, !PT ;  /* 0x0000001031313812 */ /* 0x000fe400078efcff */
[----:B------:R-:W-:Y:S01]  /*565f0*/  ISETP.LT.AND P1, PT, R165, UR58, !P0 ;  /* 0x0000003aa5007c0c */ /* 0x000fe2000c721270 */
[----:B------:R-:W-:Y:S01]  /*56600*/  UMOV UR36, UR38 ;  /* 0x0000002600247c82 */ /* 0x000fe20008000000 */
[----:B------:R-:W-:Y:S01]  /*56610*/  LOP3.LUT R49, R49, 0xfffffff7, RZ, 0xc0, !PT ;  /* 0xfffffff731317812 */ /* 0x000fe200078ec0ff */
[----:B------:R-:W2:Y:S03]  /*56620*/  LDCU.64 UR38, c[0x0][0x398] ;  /* 0x00007300ff2677ac */ /* 0x000ea60008000a00 */
[----:B------:R-:W-:Y:S01]  /*56630*/  @P2 LOP3.LUT R49, R49, 0x8, RZ, 0xfc, !PT ;  /* 0x0000000831312812 */ /* 0x000fe200078efcff */
[----:B------:R-:W-:Y:S01]  /*56640*/  VIADD R55, R158, 0x10 ;  /* 0x000000109e377836 */ /* 0x000fe20000000000 */
[----:B------:R-:W-:Y:S01]  /*56650*/  ISETP.LT.AND P2, PT, R162, UR50, !P0 ;  /* 0x00000032a2007c0c */ /* 0x000fe2000c741270 */
[----:B-1----:R-:W-:Y:S01]  /*56660*/  STL.64 [R1+0xac0], R64 ;  /* 0x000ac04001007387 */ /* 0x002fe20000100a00 */
[----:B------:R-:W-:Y:S01]  /*56670*/  LOP3.LUT R49, R49, 0xfffffffb, RZ, 0xc0, !PT ;  /* 0xfffffffb31317812 */ /* 0x000fe200078ec0ff */
[----:B------:R-:W-:Y:S01]  /*56680*/  IMAD.U32 R149, RZ, RZ, UR63 ;  /* 0x0000003fff957e24 */ /* 0x000fe2000f8e00ff */
[----:B------:R-:W-:Y:S01]  /*56690*/  ISETP.LT.AND P3, PT, R163, UR57, !P0 ;  /* 0x00000039a3007c0c */ /* 0x000fe2000c761270 */
[----:B------:R-:W1:Y:S01]  /*566a0*/  LDCU UR50, c[0x0][0x398] ;  /* 0x00007300ff3277ac */ /* 0x000e620008000800 */
[----:B------:R-:W-:-:S02]  /*566b0*/  @P1 LOP3.LUT R49, R49, 0x4, RZ, 0xfc, !PT ;  /* 0x0000000431311812 */ /* 0x000fc400078efcff */
[----:B------:R-:W-:Y:S01]  /*566c0*/  ISETP.LT.AND P1, PT, R160, UR48, !P0 ;  /* 0x00000030a0007c0c */ /* 0x000fe2000c721270 */
[----:B------:R-:W1:Y:S01]  /*566d0*/  LDCU.64 UR58, c[0x0][0x398] ;  /* 0x00007300ff3a77ac */ /* 0x000e620008000a00 */
[----:B------:R-:W-:-:S03]  /*566e0*/  ISETP.LT.AND P0, PT, R159, UR36, !P0 ;  /* 0x000000249f007c0c */ /* 0x000fc6000c701270 */
[----:B------:R-:W-:Y:S01]  /*566f0*/  @P2 LOP3.LUT R50, R50, 0x80000000, RZ, 0xfc, !PT ;  /* 0x8000000032322812 */ /* 0x000fe200078efcff */
[----:B------:R-:W1:Y:S03]  /*56700*/  LDCU.64 UR36, c[0x0][0x398] ;  /* 0x00007300ff2477ac */ /* 0x000e660008000a00 */
[----:B------:R-:W-:Y:S01]  /*56710*/  LOP3.LUT R50, R50, 0xbfffffff, RZ, 0xc0, !PT ;  /* 0xbfffffff32327812 */ /* 0x000fe200078ec0ff */
[----:B--2---:R-:W-:Y:S01]  /*56720*/  UMOV UR35, UR38 ;  /* 0x0000002600237c82 */ /* 0x004fe20008000000 */
[----:B------:R-:W-:Y:S01]  /*56730*/  LOP3.LUT R49, R49, 0xfffffffe, RZ, 0xc0, !PT ;  /* 0xfffffffe31317812 */ /* 0x000fe200078ec0ff */
[----:B------:R-:W-:Y:S01]  /*56740*/  STL.64 [R1+0xac8], R66 ;  /* 0x000ac84201007387 */ /* 0x000fe20000100a00 */
[----:B------:R-:W-:Y:S01]  /*56750*/  @P1 LOP3.LUT R50, R50, 0x40000000, RZ, 0xfc, !PT ;  /* 0x4000000032321812 */ /* 0x000fe200078efcff */
[----:B------:R-:W2:Y:S03]  /*56760*/  LDCU.64 UR62, c[0x0][0x398] ;  /* 0x00007300ff3e77ac */ /* 0x000ea60008000a00 */
[----:B------:R-:W-:Y:S01]  /*56770*/  LOP3.LUT R50, R50, 0xdfffffff, RZ, 0xc0, !PT ;  /* 0xdfffffff32327812 */ /* 0x000fe200078ec0ff */
[----:B------:R-:W2:Y:S03]  /*56780*/  LDCU UR57, c[0x0][0x398] ;  /* 0x00007300ff3977ac */ /* 0x000ea60008000800 */
[----:B------:R-:W-:Y:S01]  /*56790*/  @P0 LOP3.LUT R50, R50, 0x20000000, RZ, 0xfc, !PT ;  /* 0x2000000032320812 */ /* 0x000fe200078efcff */
[----:B------:R-:W2:Y:S01]  /*567a0*/  LDCU UR48, c[0x0][0x398] ;  /* 0x00007300ff3077ac */ /* 0x000ea20008000800 */
[----:B------:R-:W-:Y:S01]  /*567b0*/  ISETP.GE.AND P0, PT, R60, UR33, PT ;  /* 0x000000213c007c0c */ /* 0x000fe2000bf06270 */
[----:B-1----:R-:W-:Y:S01]  /*567c0*/  IMAD.U32 R146, RZ, RZ, UR37 ;  /* 0x00000025ff927e24 */ /* 0x002fe2000f8e00ff */
[----:B----4-:R1:W-:Y:S02]  /*567d0*/  STSM.16.M88.4 [R0], R56 ;  /* 0x0000003800007844 */ /* 0x0103e40000000200 */
[----:B------:R-:W-:Y:S01]  /*567e0*/  ISETP.LT.AND P1, PT, R164, UR36, !P0 ;  /* 0x00000024a4007c0c */ /* 0x000fe2000c721270 */
[----:B------:R-:W4:Y:S01]  /*567f0*/  LDCU.64 UR36, c[0x0][0x398] ;  /* 0x00007300ff2477ac */ /* 0x000f220008000a00 */
[----:B------:R-:W-:Y:S01]  /*56800*/  @P3 LOP3.LUT R49, R49, 0x1, RZ, 0xfc, !PT ;  /* 0x0000000131313812 */ /* 0x000fe200078efcff */
[----:B------:R-:W-:Y:S01]  /*56810*/  NOP ;  /* 0x0000000000007918 */ /* 0x000fe20000000000 */
[----:B------:R-:W-:Y:S01]  /*56820*/  ISETP.LT.AND P3, PT, R167, UR44, !P0 ;  /* 0x0000002ca7007c0c */ /* 0x000fe2000c761270 */
[----:B------:R-:W2:Y:S01]  /*56830*/  LDS.128 R64, [R0] ;  /* 0x0000000000407984 */ /* 0x000ea20000000c00 */
[----:B------:R-:W-:Y:S01]  /*56840*/  LOP3.LUT R50, R50, 0xfdffffff, RZ, 0xc0, !PT ;  /* 0xfdffffff32327812 */ /* 0x000fe200078ec0ff */
[----:B------:R-:W2:Y:S06]  /*56850*/  LDCU UR44, c[0x0][0x398] ;  /* 0x00007300ff2c77ac */ /* 0x000eac0008000800 */
[----:B------:R-:W-:Y:S01]  /*56860*/  @P1 LOP3.LUT R50, R50, 0x2000000, RZ, 0xfc, !PT ;  /* 0x0200000032321812 */ /* 0x000fe200078efcff */
[----:B-1----:R-:W3:Y:S01]  /*56870*/  LDL.LU R56, [R1+0xb04] ;  /* 0x000b040001387983 */ /* 0x002ee20000300800 */
[----:B------:R-:W-:Y:S01]  /*56880*/  ISETP.LT.AND P2, PT, R166, UR45, !P0 ;  /* 0x0000002da6007c0c */ /* 0x000fe2000c741270 */
[----:B------:R-:W1:Y:S01]  /*56890*/  LDCU UR45, c[0x0][0x398] ;  /* 0x00007300ff2d77ac */ /* 0x000e620008000800 */
[----:B------:R-:W-:Y:S01]  /*568a0*/  LOP3.LUT R50, R50, 0xefffffff, RZ, 0xc0, !PT ;  /* 0xefffffff32327812 */ /* 0x000fe200078ec0ff */
[----:B------:R-:W3:Y:S01]  /*568b0*/  LDL.LU R57, [R1+0xb0c] ;  /* 0x000b0c0001397983 */ /* 0x000ee20000300800 */
[----:B------:R-:W-:Y:S01]  /*568c0*/  IMAD.U32 R145, RZ, RZ, UR39 ;  /* 0x00000027ff917e24 */ /* 0x000fe2000f8e00ff */
[----:B------:R-:W-:Y:S01]  /*568d0*/  ISETP.LT.AND P1, PT, R165, UR43, !P0 ;  /* 0x0000002ba5007c0c */ /* 0x000fe2000c721270 */
[----:B------:R-:W1:Y:S01]  /*568e0*/  LDCU UR43, c[0x0][0x398] ;  /* 0x00007300ff2b77ac */ /* 0x000e620008000800 */
[----:B------:R-:W-:Y:S01]  /*568f0*/  @P3 LOP3.LUT R50, R50, 0x10000000, RZ, 0xfc, !PT ;  /* 0x1000000032323812 */ /* 0x000fe200078efcff */
[----:B------:R-:W3:Y:S01]  /*56900*/  LDL.LU R58, [R1+0x9a4] ;  /* 0x0009a400013a7983 */ /* 0x000ee20000300800 */
[----:B----4-:R-:W-:Y:S01]  /*56910*/  MOV R144, UR37 ;  /* 0x0000002500907c02 */ /* 0x010fe20008000f00 */
[----:B------:R-:W4:Y:S01]  /*56920*/  LDCU UR39, c[0x0][0x398] ;  /* 0x00007300ff2777ac */ /* 0x000f220008000800 */
        /* <DEDUP_REMOVED lines=9> */
[----:B------:R-:W-:-:S02]  /*569c0*/  ISETP.LT.AND P2, PT, R162, UR46, !P0 ;  /* 0x0000002ea2007c0c */ /* 0x000fc4000c741270 */
        /* <DEDUP_REMOVED lines=8> */
[----:B------:R-:W-:-:S04]  /*56a50*/  @P1 LOP3.LUT R50, R50, 0x400000, RZ, 0xfc, !PT ;  /* 0x0040000032321812 */ /* 0x000fc800078efcff */
[----:B------:R-:W-:Y:S01]  /*56a60*/  LOP3.LUT R50, R50, 0xffdfffff, RZ, 0xc0, !PT ;  /* 0xffdfffff32327812 */ /* 0x000fe200078ec0ff */
[----:B------:R-:W-:Y:S01]  /*56a70*/  UMOV UR35, UR36 ;  /* 0x0000002400237c82 */ /* 0x000fe20008000000 */
[----:B------:R-:W2:Y:S02]  /*56a80*/  LDCU.64 UR36, c[0x0][0x398] ;  /* 0x00007300ff2477ac */ /* 0x000ea40008000a00 */
[----:B------:R-:W-:Y:S02]  /*56a90*/  @P0 LOP3.LUT R50, R50, 0x200000, RZ, 0xfc, !PT ;  /* 0x0020000032320812 */ /* 0x000fe400078efcff */
[----:B------:R-:W-:Y:S02]  /*56aa0*/  ISETP.GE.AND P0, PT, R55, UR31, PT ;  /* 0x0000001f37007c0c */ /* 0x000fe4000bf06270 */
[----:B------:R-:W-:Y:S01]  /*56ab0*/  LOP3.LUT R50, R50, 0xfffdffff, RZ, 0xc0, !PT ;  /* 0xfffdffff32327812 */ /* 0x000fe200078ec0ff */
[----:B------:R-:W-:Y:S01]  /*56ac0*/  VIADD R55, R158, 0xf ;  /* 0x0000000f9e377836 */ /* 0x000fe20000000000 */
[----:B------:R-:W-:Y:S01]  /*56ad0*/  ISETP.LT.AND P1, PT, R164, UR35, !P0 ;  /* 0x00000023a4007c0c */ /* 0x000fe2000c721270 */
[----:B-1----:R-:W-:Y:S01]  /*56ae0*/  UMOV UR70, UR47 ;  /* 0x0000002f00467c82 */ /* 0x002fe20008000000 */
[----:B------:R-:W-:Y:S01]  /*56af0*/  ISETP.LT.AND P3, PT, R167, UR18, !P0 ;  /* 0x00000012a7007c0c */ /* 0x000fe2000c761270 */
[----:B--2---:R-:W-:Y:S01]  /*56b00*/  STL.64 [R1+0xaa0], R64 ;  /* 0x000aa04001007387 */ /* 0x004fe20000100a00 */
[----:B------:R-:W-:Y:S01]  /*56b10*/  ISETP.LT.AND P2, PT, R166, UR20, !P0 ;  /* 0x00000014a6007c0c */ /* 0x000fe2000c741270 */
[----:B------:R-:W1:Y:S01]  /*56b20*/  LDCU UR35, c[0x0][0x398] ;  /* 0x00007300ff2377ac */ /* 0x000e620008000800 */
[----:B------:R-:W-:Y:S01]  /*56b30*/  VIADD R60, R158, 0x7 ;  /* 0x000000079e3c7836 */ /* 0x000fe20000000000 */
[----:B------:R-:W2:Y:S06]  /*56b40*/  LDCU UR31, c[0x0][0x398] ;  /* 0x00007300ff1f77ac */ /* 0x000eac0008000800 */
[----:B------:R-:W-:-:S04]  /*56b50*/  @P1 LOP3.LUT R50, R50, 0x20000, RZ, 0xfc, !PT ;  /* 0x0002000032321812 */ /* 0x000fc800078efcff */
[----:B------:R-:W-:-:S04]  /*56b60*/  LOP3.LUT R50, R50, 0xffefffff, RZ, 0xc0, !PT ;  /* 0xffefffff32327812 */ /* 0x000fc800078ec0ff */
[----:B------:R-:W-:Y:S02]  /*56b70*/  @P3 LOP3.LUT R50, R50, 0x100000, RZ, 0xfc, !PT ;  /* 0x0010000032323812 */ /* 0x000fe400078efcff */
[----:B------:R-:W-:Y:S01]  /*56b80*/  ISETP.LT.AND P1, PT, R165, UR22, !P0 ;  /* 0x00000016a5007c0c */ /* 0x000fe2000c721270 */
[----:B------:R-:W-:Y:S01]  /*56b90*/  UMOV UR33, UR36 ;  /* 0x0000002400217c82 */ /* 0x000fe20008000000 */
[----:B------:R-:W-:Y:S01]  /*56ba0*/  LOP3.LUT R50, R50, 0xfff7ffff, RZ, 0xc0, !PT ;  /* 0xfff7ffff32327812 */ /* 0x000fe200078ec0ff */
[----:B------:R-:W-:Y:S01]  /*56bb0*/  UMOV UR20, UR46 ;  /* 0x0000002e00147c82 */ /* 0x000fe20008000000 */
[----:B------:R-:W-:Y:S01]  /*56bc0*/  ISETP.LT.AND P3, PT, R163, UR24, !P0 ;  /* 0x00000018a3007c0c */ /* 0x000fe2000c761270 */
[----:B------:R-:W1:Y:S01]  /*56bd0*/  LDCU.64 UR46, c[0x0][0x398] ;  /* 0x00007300ff2e77ac */ /* 0x000e620008000a00 */
[----:B------:R-:W-:Y:S01]  /*56be0*/  @P2 LOP3.LUT R50, R50, 0x80000, RZ, 0xfc, !PT ;  /* 0x0008000032322812 */ /* 0x000fe200078efcff */
[----:B------:R-:W-:Y:S01]  /*56bf0*/  STL.64 [R1+0xaa8], R66 ;  /* 0x000aa84201007387 */ /* 0x000fe20000100a00 */
[----:B------:R-:W-:Y:S01]  /*56c00*/  IMAD.U32 R143, RZ, RZ, UR37 ;  /* 0x00000025ff8f7e24 */ /* 0x000fe2000f8e00ff */
[----:B------:R-:W-:Y:S01]  /*56c10*/  ISETP.LT.AND P2, PT, R162, UR26, !P0 ;  /* 0x0000001aa2007c0c */ /* 0x000fe2000c741270 */
[----:B------:R-:W2:Y:S01]  /*56c20*/  LDCU UR37, c[0x0][0x398] ;  /* 0x00007300ff2577ac */ /* 0x000ea20008000800 */
[----:B------:R-:W-:Y:S01]  /*56c30*/  LOP3.LUT R50, R50, 0xfffbffff, RZ, 0xc0, !PT ;  /* 0xfffbffff32327812 */ /* 0x000fe200078ec0ff */
[----:B------:R-:W2:Y:S03]  /*56c40*/  LDCU UR36, c[0x0][0x398] ;  /* 0x00007300ff2477ac */ /* 0x000ea60008000800 */
[----:B------:R-:W-:Y:S01]  /*56c50*/  @P1 LOP3.LUT R50, R50, 0x40000, RZ, 0xfc, !PT ;  /* 0x0004000032321812 */ /* 0x000fe200078efcff */
[----:B------:R-:W2:Y:S03]  /*56c60*/  LDCU UR26, c[0x0][0x398] ;  /* 0x00007300ff1a77ac */ /* 0x000ea60008000800 */
[----:B------:R-:W-:Y:S01]  /*56c70*/  LOP3.LUT R50, R50, 0xfffeffff, RZ, 0xc0, !PT ;  /* 0xfffeffff32327812 */ /* 0x000fe200078ec0ff */
[----:B------:R-:W2:Y:S03]  /*56c80*/  LDCU UR22, c[0x0][0x398] ;  /* 0x00007300ff1677ac */ /* 0x000ea60008000800 */
[----:B------:R-:W-:-:S02]  /*56c90*/  @P3 LOP3.LUT R50, R50, 0x10000, RZ, 0xfc, !PT ;  /* 0x0001000032323812 */ /* 0x000fc400078efcff */
[----:B------:R-:W-:Y:S01]  /*56ca0*/  ISETP.LT.AND P1, PT, R160, UR28, !P0 ;  /* 0x0000001ca0007c0c */ /* 0x000fe2000c721270 */
[----:B-1----:R-:W-:Y:S01]  /*56cb0*/  UMOV UR18, UR46 ;  /* 0x0000002e00127c82 */ /* 0x002fe20008000000 */
[----:B------:R-:W-:Y:S01]  /*56cc0*/  LOP3.LUT R50, R50, 0xffff7fff, RZ, 0xc0, !PT ;  /* 0xffff7fff32327812 */ /* 0x000fe200078ec0ff */
[----:B------:R-:W-:Y:S01]  /*56cd0*/  UMOV UR71, UR47 ;  /* 0x0000002f00477c82 */ /* 0x000fe20008000000 */
[----:B------:R-:W-:Y:S01]  /*56ce0*/  ISETP.LT.AND P0, PT, R159, UR33, !P0 ;  /* 0x000000219f007c0c */ /* 0x000fe2000c701270 */
[----:B------:R-:W1:Y:S01]  /*56cf0*/  LDCU UR47, c[0x0][0x398] ;  /* 0x00007300ff2f77ac */ /* 0x000e620008000800 */
[----:B------:R-:W-:Y:S01]  /*56d00*/  @P2 LOP3.LUT R50, R50, 0x8000, RZ, 0xfc, !PT ;  /* 0x0000800032322812 */ /* 0x000fe200078efcff */
[----:B------:R-:W1:Y:S03]  /*56d10*/  LDCU UR46, c[0x0][0x398] ;  /* 0x00007300ff2e77ac */ /* 0x000e660008000800 */
[----:B------:R-:W-:Y:S01]  /*56d20*/  LOP3.LUT R50, R50, 0xffffbfff, RZ, 0xc0, !PT ;  /* 0xffffbfff32327812 */ /* 0x000fe200078ec0ff */
[----:B------:R-:W1:Y:S03]  /*56d30*/  LDCU UR33, c[0x0][0x398] ;  /* 0x00007300ff2177ac */ /* 0x000e660008000800 */
[----:B------:R-:W-:Y:S01]  /*56d40*/  @P1 LOP3.LUT R50, R50, 0x4000, RZ, 0xfc, !PT ;  /* 0x0000400032321812 */ /* 0x000fe200078efcff */
[----:B------:R-:W1:Y:S03]  /*56d50*/  LDCU UR28, c[0x0][0x398] ;  /* 0x00007300ff1c77ac */ /* 0x000e660008000800 */
[----:B------:R-:W-:Y:S01]  /*56d60*/  LOP3.LUT R50, R50, 0xffffdfff, RZ, 0xc0, !PT ;  /* 0xffffdfff32327812 */ /* 0x000fe200078ec0ff */
[----:B------:R-:W1:Y:S03]  /*56d70*/  LDCU UR24, c[0x0][0x398] ;  /* 0x00007300ff1877ac */ /* 0x000e660008000800 */
[----:B------:R-:W-:-:S02]  /*56d80*/  @P0 LOP3.LUT R50, R50, 0x2000, RZ, 0xfc, !PT ;  /* 0x0000200032320812 */ /* 0x000fc400078efcff */
        /* <DEDUP_REMOVED lines=25> */
[----:B---3--:R-:W-:Y:S01]  /*56f20*/  ISETP.LT.AND P1, PT, R160, UR16, !P0 ;  /* 0x00000010a0007c0c */ /* 0x008fe2000c721270 */
[----:B------:R-:W3:Y:S01]  /*56f30*/  LDCU UR16, c[0x0][0x398] ;  /* 0x00007300ff1077ac */ /* 0x000ee20008000800 */
        /* <DEDUP_REMOVED lines=16> */
[----:B------:R-:W-:-:S02]  /*57040*/  LOP3.LUT R53, R53, 0x7fffffff, RZ, 0xc0, !PT ;  /* 0x7fffffff35357812 */ /* 0x000fc400078ec0ff */
[----:B------:R-:W-:Y:S01]  /*57050*/  LOP3.LUT R54, R54, 0xdfffffff, RZ, 0xc0, !PT ;  /* 0xdfffffff36367812 */ /* 0x000fe200078ec0ff */
[----:B------:R-:W1:Y:S04]  /*57060*/  LDCU UR68, c[0x0][0x398] ;  /* 0x00007300ff4477ac */ /* 0x000e680008000800 */
        /* <DEDUP_REMOVED lines=24> */
[----:B------:R-:W-:Y:S01]  /*571f0*/  ISETP.LT.AND P1, PT, R164, UR64, !P0 ;  /* 0x00000040a4007c0c */ /* 0x000fe2000c721270 */
[----:B------:R-:W1:Y:S01]  /*57200*/  LDCU UR25, c[0x0][0x398] ;  /* 0x00007300ff1977ac */ /* 0x000e620008000800 */
[----:B------:R-:W-:-:S02]  /*57210*/  @P3 LOP3.LUT R50, R50, 0x1, RZ, 0xfc, !PT ;  /* 0x0000000132323812 */ /* 0x000fc400078efcff */
[----:B------:R-:W-:Y:S01]  /*57220*/  ISETP.LT.AND P3, PT, R167, UR55, !P0 ;  /* 0x00000037a7007c0c */ /* 0x000fe2000c761270 */
[----:B------:R-:W1:Y:S01]  /*57230*/  LDCU UR64, c[0x0][0x398] ;  /* 0x00007300ff4077ac */ /* 0x000e620008000800 */
[----:B------:R-:W-:Y:S01]  /*57240*/  ISETP.LT.AND P2, PT, R166, UR54, !P0 ;  /* 0x00000036a6007c0c */ /* 0x000fe2000c741270 */
[----:B------:R-:W1:Y:S06]  /*57250*/  LDCU.64 UR54, c[0x0][0x398] ;  /* 0x00007300ff3677ac */ /* 0x000e6c0008000a00 */
        /* <DEDUP_REMOVED lines=13> */
[----:B------:R-:W-:Y:S02]  /*57330*/  ISETP.LT.AND P1, PT, R160, UR34, !P0 ;  /* 0x00000022a0007c0c */ /* 0x000fe4000c721270 */
[----:B------:R-:W-:-:S04]  /*57340*/  LOP3.LUT R51, R51, 0xff7fffff, RZ, 0xc0, !PT ;  /* 0xff7fffff33337812 */ /* 0x000fc800078ec0ff */
[----:B------:R-:W-:Y:S02]  /*57350*/  @P2 LOP3.LUT R51, R51, 0x800000, RZ, 0xfc, !PT ;  /* 0x0080000033332812 */ /* 0x000fe400078efcff */
[----:B------:R-:W-:Y:S01]  /*57360*/  ISETP.LT.AND P0, PT, R159, UR62, !P0 ;  /* 0x0000003e9f007c0c */ /* 0x000fe2000c701270 */
[----:B----4-:R4:W-:Y:S01]  /*57370*/  STSM.16.M88.4 [R0], R56 ;  /* 0x0000003800007844 */ /* 0x0109e20000000200 */
[----:B------:R-:W-:Y:S01]  /*57380*/  LOP3.LUT R51, R51, 0xffbfffff, RZ, 0xc0, !PT ;  /* 0xffbfffff33337812 */ /* 0x000fe200078ec0ff */
[----:B------:R-:W-:-:S03]  /*57390*/  NOP ;  /* 0x0000000000007918 */ /* 0x000fc60000000000 */
[----:B------:R-:W-:Y:S01]  /*573a0*/  @P1 LOP3.LUT R51, R51, 0x400000, RZ, 0xfc, !PT ;  /* 0x0040000033331812 */ /* 0x000fe200078efcff */
[----:B------:R-:W2:Y:S01]  /*573b0*/  LDS.128 R64, [R0] ;  /* 0x0000000000407984 */ /* 0x000ea20000000c00 */
[----:B------:R-:W2:Y:S02]  /*573c0*/  LDCU UR62, c[0x0][0x398] ;  /* 0x00007300ff3e77ac */ /* 0x000ea40008000800 */
[----:B------:R-:W-:-:S04]  /*573d0*/  LOP3.LUT R51, R51, 0xffdfffff, RZ, 0xc0, !PT ;  /* 0xffdfffff33337812 */ /* 0x000fc800078ec0ff */
[----:B------:R-:W-:Y:S01]  /*573e0*/  @P0 LOP3.LUT R51, R51, 0x200000, RZ, 0xfc, !PT ;  /* 0x0020000033330812 */ /* 0x000fe200078efcff */
[----:B----4-:R-:W4:Y:S01]  /*573f0*/  LDL.LU R56, [R1+0xaf4] ;  /* 0x000af40001387983 */ /* 0x010f220000300800 */
[----:B------:R-:W-:Y:S02]  /*57400*/  ISETP.GE.AND P0, PT, R55, UR23, PT ;  /* 0x0000001737007c0c */ /* 0x000fe4000bf06270 */
[----:B------:R-:W-:Y:S01]  /*57410*/  LOP3.LUT R51, R51, 0xfffdffff, RZ, 0xc0, !PT ;  /* 0xfffdffff33337812 */ /* 0x000fe200078ec0ff */
[----:B------:R-:W-:Y:S01]  /*57420*/  VIADD R55, R158, 0xb ;  /* 0x0000000b9e377836 */ /* 0x000fe20000000000 */
[----:B-1----:R-:W-:Y:S01]  /*57430*/  ISETP.LT.AND P1, PT, R164, UR60, !P0 ;  /* 0x0000003ca4007c0c */ /* 0x002fe2000c721270 */
[----:B------:R-:W4:Y:S01]  /*57440*/  LDL.LU R57, [R1+0xafc] ;  /* 0x000afc0001397983 */ /* 0x000f220000300800 */
[----:B------:R-:W-:Y:S01]  /*57450*/  ISETP.LT.AND P3, PT, R167, UR45, !P0 ;  /* 0x0000002da7007c0c */ /* 0x000fe2000c761270 */
[----:B------:R-:W1:Y:S01]  /*57460*/  LDCU UR45, c[0x0][0x398] ;  /* 0x00007300ff2d77ac */ /* 0x000e620008000800 */
[----:B------:R-:W-:Y:S01]  /*57470*/  ISETP.LT.AND P2, PT, R166, UR50, !P0 ;  /* 0x00000032a6007c0c */ /* 0x000fe2000c741270 */
[----:B------:R-:W4:Y:S01]  /*57480*/  LDL.LU R58, [R1+0x964] ;  /* 0x00096400013a7983 */ /* 0x000f220000300800 */
[----:B------:R-:W1:Y:S03]  /*57490*/  LDCU UR50, c[0x0][0x398] ;  /* 0x00007300ff3277ac */ /* 0x000e660008000800 */
[----:B------:R-:W4:Y:S01]  /*574a0*/  LDL.LU R59, [R1+0x96c] ;  /* 0x00096c00013b7983 */ /* 0x000f220000300800 */
[----:B------:R-:W-:-:S03]  /*574b0*/  NOP ;  /* 0x0000000000007918 */ /* 0x000fc60000000000 */
[----:B------:R-:W-:Y:S01]  /*574c0*/  @P1 LOP3.LUT R51, R51, 0x20000, RZ, 0xfc, !PT ;  /* 0x0002000033331812 */ /* 0x000fe200078efcff */
[----:B------:R-:W1:Y:S03]  /*574d0*/  LDCU UR23, c[0x0][0x3b8] ;  /* 0x00007700ff1777ac */ /* 0x000e660008000800 */
[----:B------:R-:W-:Y:S01]  /*574e0*/  LOP3.LUT R51, R51, 0xffefffff, RZ, 0xc0, !PT ;  /* 0xffefffff33337812 */ /* 0x000fe200078ec0ff */
[----:B------:R-:W1:Y:S03]  /*574f0*/  LDCU UR60, c[0x0][0x398] ;  /* 0x00007300ff3c77ac */ /* 0x000e660008000800 */
[----:B------:R-:W-:Y:S02]  /*57500*/  @P3 LOP3.LUT R51, R51, 0x100000, RZ, 0xfc, !PT ;  /* 0x0010000033333812 */ /* 0x000fe400078efcff */
[----:B------:R-:W-:-:S02]  /*57510*/  ISETP.LT.AND P1, PT, R165, UR57, !P0 ;  /* 0x00000039a5007c0c */ /* 0x000fc4000c721270 */
        /* <DEDUP_REMOVED lines=32> */
[----:B------:R-:W-:-:S04]  /*57720*/  @P2 LOP3.LUT R51, R51, 0x1000, RZ, 0xfc, !PT ;  /* 0x0000100033332812 */ /* 0x000fc800078efcff */
[----:B------:R-:W-:-:S04]  /*57730*/  LOP3.LUT R51, R51, 0xfffff7ff, RZ, 0xc0, !PT ;  /* 0xfffff7ff33337812 */ /* 0x000fc800078ec0ff */
[----:B------:R-:W-:Y:S02]  /*57740*/  @P1 LOP3.LUT R51, R51, 0x800, RZ, 0xfc, !PT ;  /* 0x0000080033331812 */ /* 0x000fe400078efcff */
[----:B------:R-:W-:Y:S02]  /*57750*/  ISETP.LT.AND P1, PT, R165, UR47, !P0 ;  /* 0x0000002fa5007c0c */ /* 0x000fe4000c721270 */
[----:B------:R-:W-:Y:S01]  /*57760*/  ISETP.LT.AND P3, PT, R163, UR46, !P0 ;  /* 0x0000002ea3007c0c */ /* 0x000fe2000c761270 */
[----:B------:R-:W2:Y:S01]  /*57770*/  LDCU UR46, c[0x0][0x398] ;  /* 0x00007300ff2e77ac */ /* 0x000ea20008000800 */
[----:B------:R-:W-:Y:S02]  /*57780*/  LOP3.LUT R51, R51, 0xfffffbff, RZ, 0xc0, !PT ;  /* 0xfffffbff33337812 */ /* 0x000fe400078ec0ff */
[----:B-1----:R-:W-:Y:S01]  /*57790*/  ISETP.LT.AND P2, PT, R162, UR45, !P0 ;  /* 0x0000002da2007c0c */ /* 0x002fe2000c741270 */
[----:B------:R-:W1:Y:S06]  /*577a0*/  LDCU UR45, c[0x0][0x398] ;  /* 0x00007300ff2d77ac */ /* 0x000e6c0008000800 */
        /* <DEDUP_REMOVED lines=17> */
[----:B------:R-:W3:Y:S01]  /*578c0*/  LDCU UR19, c[0x0][0x3b8] ;  /* 0x00007700ff1377ac */ /* 0x000ee20008000800 */
[----:B--2---:R-:W-:Y:S02]  /*578d0*/  ISETP.LT.AND P3, PT, R167, UR46, !P0 ;  /* 0x0000002ea7007c0c */ /* 0x004fe4000c761270 */
[----:B-1----:R-:W-:Y:S01]  /*578e0*/  ISETP.LT.AND P2, PT, R166, UR45, !P0 ;  /* 0x0000002da6007c0c */ /* 0x002fe2000c741270 */
[----:B------:R-:W1:Y:S01]  /*578f0*/  LDCU UR45, c[0x0][0x398] ;  /* 0x00007300ff2d77ac */ /* 0x000e620008000800 */
[----:B------:R-:W2:Y:S07]  /*57900*/  LDCU.64 UR46, c[0x0][0x398] ;  /* 0x00007300ff2e77ac */ /* 0x000eae0008000a00 */
[----:B------:R-:W-:Y:S01]  /*57910*/  @P1 LOP3.LUT R51, R51, 0x2, RZ, 0xfc, !PT ;  /* 0x0000000233331812 */ /* 0x000fe200078efcff */
[----:B------:R-:W1:Y:S03]  /*57920*/  LDCU UR52, c[0x0][0x398] ;  /* 0x00007300ff3477ac */ /* 0x000e660008000800 */
        /* <DEDUP_REMOVED lines=47> */
[----:B--2---:R-:W-:Y:S01]  /*57c20*/  ISETP.LT.AND P0, PT, R159, UR46, !P0 ;  /* 0x0000002e9f007c0c */ /* 0x004fe2000c701270 */
[----:B------:R-:W2:Y:S01]  /*57c30*/  LDCU UR46, c[0x0][0x3b8] ;  /* 0x00007700ff2e77ac */ /* 0x000ea20008000800 */
        /* <DEDUP_REMOVED lines=11> */
[----:B------:R-:W1:Y:S01]  /*57cf0*/  LDCU.64 UR38, c[0x0][0x398] ;  /* 0x00007300ff2677ac */ /* 0x000e620008000a00 */
[----:B----4-:R-:W-:Y:S01]  /*57d00*/  STSM.16.M88.4 [R0], R56 ;  /* 0x0000003800007844 */ /* 0x010fe20000000200 */
[----:B------:R-:W4:Y:S06]  /*57d10*/  LDCU UR44, c[0x0][0x3b8] ;  /* 0x00007700ff2c77ac */ /* 0x000f2c0008000800 */
        /* <DEDUP_REMOVED lines=19> */
[----:B------:R-:W-:Y:S01]  /*57e50*/  VIADD R142, R158, 0x41 ;  /* 0x000000419e8e7836 */ /* 0x000fe20000000000 */
[----:B------:R-:W-:Y:S01]  /*57e60*/  LOP3.LUT R52, R52, 0xffffbfff, RZ, 0xc0, !PT ;  /* 0xffffbfff34347812 */ /* 0x000fe200078ec0ff */
[----:B------:R-:W-:Y:S01]  /*57e70*/  VIADD R141, R158, 0x42 ;  /* 0x000000429e8d7836 */ /* 0x000fe20000000000 */
[----:B------:R-:W1:Y:S02]  /*57e80*/  LDCU UR42, c[0x0][0x3b8] ;  /* 0x00007700ff2a77ac */ /* 0x000e640008000800 */
[----:B------:R-:W-:-:S04]  /*57e90*/  @P1 LOP3.LUT R52, R52, 0x4000, RZ, 0xfc, !PT ;  /* 0x0000400034341812 */ /* 0x000fc800078efcff */
[----:B------:R-:W-:-:S04]  /*57ea0*/  LOP3.LUT R52, R52, 0xffffdfff, RZ, 0xc0, !PT ;  /* 0xffffdfff34347812 */ /* 0x000fc800078ec0ff */
[----:B------:R-:W-:Y:S02]  /*57eb0*/  @P0 LOP3.LUT R52, R52, 0x2000, RZ, 0xfc, !PT ;  /* 0x0000200034340812 */ /* 0x000fe400078efcff */
[----:B------:R-:W-:Y:S01]  /*57ec0*/  ISETP.GE.AND P0, PT, R60, UR13, PT ;  /* 0x0000000d3c007c0c */ /* 0x000fe2000bf06270 */
[----:B------:R-:W1:Y:S03]  /*57ed0*/  LDCU UR13, c[0x0][0x3b8] ;  /* 0x00007700ff0d77ac */ /* 0x000e660008000800 */
[----:B------:R-:W-:Y:S01]  /*57ee0*/  ISETP.LT.AND P1, PT, R164, UR40, !P0 ;  /* 0x00000028a4007c0c */ /* 0x000fe2000c721270 */
[----:B------:R-:W-:Y:S01]  /*57ef0*/  VIADD R139, R158, 0x44 ;  /* 0x000000449e8b7836 */ /* 0x000fe20000000000 */
[----:B------:R-:W-:Y:S01]  /*57f00*/  ISETP.LT.AND P3, PT, R167, UR4, !P0 ;  /* 0x00000004a7007c0c */ /* 0x000fe2000c761270 */
[----:B------:R-:W1:Y:S01]  /*57f10*/  LDCU UR4, c[0x0][0x3b8] ;  /* 0x00007700ff0477ac */ /* 0x000e620008000800 */
[----:B------:R-:W-:-:S02]  /*57f20*/  LOP3.LUT R52, R52, 0xfffffdff, RZ, 0xc0, !PT ;  /* 0xfffffdff34347812 */ /* 0x000fc400078ec0ff */
[----:B------:R-:W-:Y:S01]  /*57f30*/  ISETP.LT.AND P2, PT, R166, UR6, !P0 ;  /* 0x00000006a6007c0c */ /* 0x000fe2000c741270 */
[----:B------:R-:W1:Y:S01]  /*57f40*/  LDCU UR6, c[0x0][0x3b8] ;  /* 0x00007700ff0677ac */ /* 0x000e620008000800 */
[C---:B------:R-:W-:Y:S02]  /*57f50*/  VIADD R140, R158.reuse, 0x43 ;  /* 0x000000439e8c7836 */ /* 0x040fe40000000000 */
[----:B------:R-:W-:Y:S01]  /*57f60*/  VIADD R138, R158, 0x45 ;  /* 0x000000459e8a7836 */ /* 0x000fe20000000000 */
[----:B------:R-:W1:Y:S02]  /*57f70*/  LDCU UR40, c[0x0][0x3b8] ;  /* 0x00007700ff2877ac */ /* 0x000e640008000800 */
        /* <DEDUP_REMOVED lines=15> */
[----:B------:R-:W-:Y:S02]  /*58070*/  ISETP.LT.AND P1, PT, R160, UR27, !P0 ;  /* 0x0000001ba0007c0c */ /* 0x000fe4000c721270 */
[----:B------:R-:W-:-:S04]  /*58080*/  LOP3.LUT R52, R52, 0xffffff7f, RZ, 0xc0, !PT ;  /* 0xffffff7f34347812 */ /* 0x000fc800078ec0ff */
[----:B------:R-:W-:Y:S02]  /*58090*/  @P2 LOP3.LUT R52, R52, 0x80, RZ, 0xfc, !PT ;  /* 0x0000008034342812 */ /* 0x000fe400078efcff */
[----:B-1----:R-:W-:Y:S01]  /*580a0*/  ISETP.LT.AND P0, PT, R159, UR38, !P0 ;  /* 0x000000269f007c0c */ /* 0x002fe2000c701270 */
[----:B------:R-:W-:Y:S01]  /*580b0*/  VIADD R137, R158, 0x46 ;  /* 0x000000469e897836 */ /* 0x000fe20000000000 */
[----:B------:R-:W-:Y:S01]  /*580c0*/  LOP3.LUT R52, R52, 0xffffffbf, RZ, 0xc0, !PT ;  /* 0xffffffbf34347812 */ /* 0x000fe200078ec0ff */
[----:B------:R-:W-:Y:S01]  /*580d0*/  VIADD R136, R158, 0x47 ;  /* 0x000000479e887836 */ /* 0x000fe20000000000 */
[----:B------:R-:W1:Y:S02]  /*580e0*/  LDCU UR38, c[0x0][0x398] ;  /* 0x00007300ff2677ac */ /* 0x000e640008000800 */
        /* <DEDUP_REMOVED lines=35> */
[----:B------:R-:W-:Y:S01]  /*58320*/  IMAD R55, R158, UR15, RZ ;  /* 0x0000000f9e377c24 */ /* 0x000fe2000f8e02ff */
[----:B------:R-:W-:-:S04]  /*58330*/  NOP ;  /* 0x0000000000007918 */ /* 0x000fc80000000000 */
[----:B------:R1:W-:Y:S01]  /*58340*/  STL [R1+0x11ec], R55 ;  /* 0x0011ec3701007387 */ /* 0x0003e20000100800 */
[----:B------:R-:W-:Y:S01]  /*58350*/  ISETP.LT.AND P2, PT, R164, UR32, !P0 ;  /* 0x00000020a4007c0c */ /* 0x000fe2000c741270 */
[----:B------:R-:W2:Y:S02]  /*58360*/  LDCU UR9, c[0x0][0x3b8] ;  /* 0x00007700ff0977ac */ /* 0x000ea40008000800 */
[----:B------:R-:W-:Y:S01]  /*58370*/  STL.64 [R1+0xa80], R64 ;  /* 0x000a804001007387 */ /* 0x000fe20000100a00 */
[----:B------:R-:W-:Y:S01]  /*58380*/  ISETP.LT.AND P1, PT, R167, UR62, !P0 ;  /* 0x0000003ea7007c0c */ /* 0x000fe2000c721270 */
[----:B------:R-:W2:Y:S02]  /*58390*/  LDCU UR15, c[0x0][0x3b8] ;  /* 0x00007700ff0f77ac */ /* 0x000ea40008000800 */
[----:B------:R-:W-:Y:S01]  /*583a0*/  STL.64 [R1+0xa88], R66 ;  /* 0x000a884201007387 */ /* 0x000fe20000100a00 */
[----:B-1----:R-:W-:Y:S01]  /*583b0*/  VIADD R55, R55, UR17 ;  /* 0x0000001137377c36 */ /* 0x002fe20008000000 */
[----:B------:R-:W-:-:S02]  /*583c0*/  LOP3.LUT R53, R53, 0xfdffffff, RZ, 0xc0, !PT ;  /* 0xfdffffff35357812 */ /* 0x000fc400078ec0ff */
[----:B------:R-:W2:Y:S01]  /*583d0*/  LDL.LU R56, [R1+0xab4] ;  /* 0x000ab40001387983 */ /* 0x000ea20000300800 */
[----:B------:R-:W-:Y:S01]  /*583e0*/  LOP3.LUT R52, R52, 0xfffffffe, RZ, 0xc0, !PT ;  /* 0xfffffffe34347812 */ /* 0x000fe200078ec0ff */
[----:B------:R-:W1:Y:S02]  /*583f0*/  LDCU UR17, c[0x0][0x3b8] ;  /* 0x00007700ff1177ac */ /* 0x000e640008000800 */
[----:B------:R-:W2:Y:S01]  /*58400*/  LDL.LU R57, [R1+0xabc] ;  /* 0x000abc0001397983 */ /* 0x000ea20000300800 */
[----:B------:R-:W1:Y:S03]  /*58410*/  LDCU UR32, c[0x0][0x398] ;  /* 0x00007300ff2077ac */ /* 0x000e660008000800 */
[----:B------:R3:W-:Y:S04]  /*58420*/  STL [R1+0x11e8], R55 ;  /* 0x0011e83701007387 */ /* 0x0007e80000100800 */
[----:B------:R-:W2:Y:S04]  /*58430*/  LDL.LU R58, [R1+0x744] ;  /* 0x00074400013a7983 */ /* 0x000ea80000300800 */
[----:B------:R-:W2:Y:S04]  /*58440*/  LDL.LU R59, [R1+0x74c] ;  /* 0x00074c00013b7983 */ /* 0x000ea80000300800 */
[----:B------:R-:W1:Y:S01]  /*58450*/  LDS.128 R64, [R0] ;  /* 0x0000000000407984 */ /* 0x000e620000000c00 */
[----:B---3--:R-:W-:Y:S01]  /*58460*/  VIADD R55, R55, UR19 ;  /* 0x0000001337377c36 */ /* 0x008fe20008000000 */
[----:B------:R-:W-:-:S04]  /*58470*/  NOP ;  /* 0x0000000000007918 */ /* 0x000fc80000000000 */
[----:B------:R3:W-:Y:S01]  /*58480*/  STL [R1+0x11dc], R55 ;  /* 0x0011dc3701007387 */ /* 0x0007e20000100800 */
[----:B------:R-:W-:Y:S01]  /*58490*/  @P2 LOP3.LUT R53, R53, 0x2000000, RZ, 0xfc, !PT ;  /* 0x0200000035352812 */ /* 0x000fe200078efcff */
[----:B------:R-:W1:Y:S01]  /*584a0*/  LDCU UR19, c[0x0][0x3b8] ;  /* 0x00007700ff1377ac */ /* 0x000e620008000800 */
[----:B---3--:R-:W-:Y:S01]  /*584b0*/  VIADD R55, R55, UR21 ;  /* 0x0000001537377c36 */ /* 0x008fe20008000000 */
[----:B--2---:R-:W-:Y:S01]  /*584c0*/  STSM.16.M88.4 [R0], R56 ;  /* 0x0000003800007844 */ /* 0x004fe20000000200 */
[----:B------:R-:W-:Y:S01]  /*584d0*/  LOP3.LUT R53, R53, 0xefffffff, RZ, 0xc0, !PT ;  /* 0xefffffff35357812 */ /* 0x000fe200078ec0ff */
[----:B------:R-:W2:Y:S02]  /*584e0*/  LDCU UR21, c[0x0][0x3b8] ;  /* 0x00007700ff1577ac */ /* 0x000ea40008000800 */
[----:B------:R3:W-:Y:S04]  /*584f0*/  STL [R1+0x1194], R55 ;  /* 0x0011943701007387 */ /* 0x0007e80000100800 */
[----:B-1----:R-:W-:Y:S04]  /*58500*/  STL.64 [R1+0xa10], R64 ;  /* 0x000a104001007387 */ /* 0x002fe80000100a00 */
[----:B------:R-:W-:Y:S01]  /*58510*/  STL.64 [R1+0xa18], R66 ;  /* 0x000a184201007387 */ /* 0x000fe20000100a00 */
[----:B------:R-:W-:Y:S01]  /*58520*/  NOP ;  /* 0x0000000000007918 */ /* 0x000fe20000000000 */
[----:B---3--:R-:W-:-:S02]  /*58530*/  VIADD R55, R55, UR23 ;  /* 0x0000001737377c36 */ /* 0x008fc40008000000 */
[----:B------:R-:W3:Y:S01]  /*58540*/  LDL.LU R56, [R1+0xa94] ;  /* 0x000a940001387983 */ /* 0x000ee20000300800 */
[----:B------:R-:W-:Y:S01]  /*58550*/  @P1 LOP3.LUT R53, R53, 0x10000000, RZ, 0xfc, !PT ;  /* 0x1000000035351812 */ /* 0x000fe200078efcff */
[----:B------:R-:W1:Y:S02]  /*58560*/  LDCU UR23, c[0x0][0x3b8] ;  /* 0x00007700ff1777ac */ /* 0x000e640008000800 */
[----:B------:R-:W3:Y:S04]  /*58570*/  LDL.LU R57, [R1+0xa9c] ;  /* 0x000a9c0001397983 */ /* 0x000ee80000300800 */
[----:B------:R1:W-:Y:S04]  /*58580*/  STL [R1+0xb8], R55 ;  /* 0x0000b83701007387 */ /* 0x0003e80000100800 */
[----:B------:R-:W3:Y:S04]  /*58590*/  LDL.LU R58, [R1+0xc4] ;  /* 0x0000c400013a7983 */ /* 0x000ee80000300800 */
[----:B------:R-:W3:Y:S04]  /*585a0*/  LDL.LU R59, [R1+0xcc] ;  /* 0x0000cc00013b7983 */ /* 0x000ee80000300800 */
[----:B------:R-:W2:Y:S01]  /*585b0*/  LDS.128 R64, [R0] ;  /* 0x0000000000407984 */ /* 0x000ea20000000c00 */
[----:B-1----:R-:W-:Y:S01]  /*585c0*/  VIADD R55, R55, UR4 ;  /* 0x0000000437377c36 */ /* 0x002fe20008000000 */
[----:B------:R-:W-:-:S04]  /*585d0*/  NOP ;  /* 0x0000000000007918 */ /* 0x000fc80000000000 */
[----:B------:R-:W-:Y:S01]  /*585e0*/  STL [R1+0x48], R55 ;  /* 0x0000483701007387 */ /* 0x000fe20000100800 */
[----:B------:R-:W-:Y:S01]  /*585f0*/  ISETP.LT.AND P1, PT, R165, UR12, !P0 ;  /* 0x0000000ca5007c0c */ /* 0x000fe2000c721270 */
[----:B------:R-:W1:Y:S01]  /*58600*/  LDCU UR12, c[0x0][0x3b8] ;  /* 0x00007700ff0c77ac */ /* 0x000e620008000800 */
[----:B------:R-:W-:Y:S02]  /*58610*/  ISETP.LT.AND P2, PT, R166, UR25, !P0 ;  /* 0x00000019a6007c0c */ /* 0x000fe4000c741270 */
[----:B------:R-:W-:Y:S01]  /*58620*/  @P3 LOP3.LUT R52, R52, 0x1, RZ, 0xfc, !PT ;  /* 0x0000000134343812 */ /* 0x000fe200078efcff */
        /* <DEDUP_REMOVED lines=22> */
[----:B------:R-:W-:Y:S01]  /*58790*/  STL.64 [R1+0x748], R66 ;  /* 0x0007484201007387 */ /* 0x000fe20000100a00 */
[----:B------:R-:W-:Y:S01]  /*587a0*/  VIADD R55, R55, UR13 ;  /* 0x0000000d37377c36 */ /* 0x000fe20008000000 */
[----:B------:R-:W-:Y:S01]  /*587b0*/  ISETP.LT.AND P3, PT, R163, UR14, !P0 ;  /* 0x0000000ea3007c0c */ /* 0x000fe2000c761270 */
[----:B------:R-:W3:Y:S02]  /*587c0*/  LDCU UR14, c[0x0][0x3b8] ;  /* 0x00007700ff0e77ac */ /* 0x000ee40008000800 */
[----:B------:R-:W-:Y:S01]  /*587d0*/  VIADD R236, R55, UR8 ;  /* 0x0000000837ec7c36 */ /* 0x000fe20008000000 */
[----:B------:R-:W-:Y:S01]  /*587e0*/  LOP3.LUT R53, R53, 0xf7ffffff, RZ, 0xc0, !PT ;  /* 0xf7ffffff35357812 */ /* 0x000fe200078ec0ff */
[----:B------:R-:W1:Y:S01]  /*587f0*/  LDCU UR13, c[0x0][0x3b8] ;  /* 0x00007700ff0d77ac */ /* 0x000e620008000800 */
[----:B--2---:R2:W-:Y:S01]  /*58800*/  STSM.16.M88.4 [R0], R56 ;  /* 0x0000003800007844 */ /* 0x0045e20000000200 */
[----:B------:R-:W-:-:S03]  /*58810*/  NOP ;  /* 0x0000000000007918 */ /* 0x000fc60000000000 */
[----:B------:R-:W1:Y:S01]  /*58820*/  LDS.128 R64, [R0] ;  /* 0x0000000000407984 */ /* 0x000e620000000c00 */
[----:B------:R-:W1:Y:S03]  /*58830*/  LDCU UR8, c[0x0][0x3b8] ;  /* 0x00007700ff0877ac */ /* 0x000e660008000800 */
[----:B--2---:R-:W2:Y:S04]  /*58840*/  LDL.LU R56, [R1+0x6f4] ;  /* 0x0006f40001387983 */ /* 0x004ea80000300800 */
[----:B------:R-:W2:Y:S04]  /*58850*/  LDL.LU R57, [R1+0x6fc] ;  /* 0x0006fc0001397983 */ /* 0x000ea80000300800 */
[----:B------:R-:W2:Y:S04]  /*58860*/  LDL.LU R58, [R1+0x1024] ;  /* 0x00102400013a7983 */ /* 0x000ea80000300800 */
[----:B------:R-:W2:Y:S01]  /*58870*/  LDL.LU R59, [R1+0x102c] ;  /* 0x00102c00013b7983 */ /* 0x000ea20000300800 */
[----:B------:R-:W-:Y:S01]  /*58880*/  VIADD R237, R236, UR6 ;  /* 0x00000006eced7c36 */ /* 0x000fe20008000000 */
[----:B------:R-:W-:-:S03]  /*58890*/  NOP ;  /* 0x0000000000007918 */ /* 0x000fc60000000000 */
[----:B------:R-:W-:Y:S01]  /*588a0*/  VIADD R238, R237, UR10 ;  /* 0x0000000aedee7c36 */ /* 0x000fe20008000000 */
[----:B------:R-:W-:Y:S01]  /*588b0*/  @P2 LOP3.LUT R53, R53, 0x8000000, RZ, 0xfc, !PT ;  /* 0x0800000035352812 */ /* 0x000fe200078efcff */
[----:B------:R-:W2:Y:S02]  /*588c0*/  LDCU UR6, c[0x0][0x3b8] ;  /* 0x00007700ff0677ac */ /* 0x000ea40008000800 */
[----:B------:R-:W-:Y:S01]  /*588d0*/  VIADD R239, R238, UR24 ;  /* 0x00000018eeef7c36 */ /* 0x000fe20008000000 */
[----:B-1----:R-:W-:Y:S03]  /*588e0*/  STL.64 [R1+0x710], R64 ;  /* 0x0007104001007387 */ /* 0x002fe60000100a00 */
[----:B------:R-:W-:Y:S01]  /*588f0*/  VIADD R240, R239, UR26 ;  /* 0x0000001aeff07c36 */ /* 0x000fe20008000000 */
[----:B--2---:R1:W-:Y:S03]  /*58900*/  STSM.16.M88.4 [R0], R56 ;  /* 0x0000003800007844 */ /* 0x0043e60000000200 */
[----:B------:R-:W-:Y:S01]  /*58910*/  VIADD R241, R240, UR11 ;  /* 0x0000000bf0f17c36 */ /* 0x000fe20008000000 */
[----:B------:R-:W-:Y:S01]  /*58920*/  ISETP.LT.AND P2, PT, R162, UR16, !P0 ;  /* 0x00000010a2007c0c */ /* 0x000fe2000c741270 */
[----:B------:R-:W2:Y:S02]  /*58930*/  LDCU UR16, c[0x0][0x3b8] ;  /* 0x00007700ff1077ac */ /* 0x000ea40008000800 */
[----:B------:R-:W-:Y:S01]  /*58940*/  VIADD R242, R241, UR20 ;  /* 0x00000014f1f27c36 */ /* 0x000fe20008000000 */
[----:B------:R-:W-:Y:S01]  /*58950*/  STL.64 [R1+0x718], R66 ;  /* 0x0007184201007387 */ /* 0x000fe20000100a00 */
[----:B------:R-:W-:-:S02]  /*58960*/  NOP ;  /* 0x0000000000007918 */ /* 0x000fc40000000000 */
[----:B------:R-:W-:Y:S01]  /*58970*/  VIADD R243, R242, UR22 ;  /* 0x00000016f2f37c36 */ /* 0x000fe20008000000 */
[----:B------:R-:W2:Y:S01]  /*58980*/  LDS.128 R64, [R0] ;  /* 0x0000000000407984 */ /* 0x000ea20000000c00 */
[----:B------:R-:W2:Y:S02]  /*58990*/  LDCU UR10, c[0x0][0x3b8] ;  /* 0x00007700ff0a77ac */ /* 0x000ea40008000800 */
[----:B------:R-:W-:Y:S01]  /*589a0*/  VIADD R252, R243, UR9 ;  /* 0x00000009f3fc7c36 */ /* 0x000fe20008000000 */
[----:B-1----:R-:W2:Y:S01]  /*589b0*/  LDL.LU R56, [R1+0x634] ;  /* 0x0006340001387983 */ /* 0x002ea20000300800 */
[----:B------:R-:W-:Y:S01]  /*589c0*/  LOP3.LUT R53, R53, 0xfbffffff, RZ, 0xc0, !PT ;  /* 0xfbffffff35357812 */ /* 0x000fe200078ec0ff */
[----:B------:R-:W1:Y:S01]  /*589d0*/  LDCU UR11, c[0x0][0x3b8] ;  /* 0x00007700ff0b77ac */ /* 0x000e620008000800 */
[----:B------:R-:W-:Y:S01]  /*589e0*/  VIADD R60, R252, UR12 ;  /* 0x0000000cfc3c7c36 */ /* 0x000fe20008000000 */
[----:B------:R-:W2:Y:S01]  /*589f0*/  LDL.LU R57, [R1+0x63c] ;  /* 0x00063c0001397983 */ /* 0x000ea20000300800 */
[----:B------:R-:W1:Y:S03]  /*58a00*/  LDCU UR20, c[0x0][0x3b8] ;  /* 0x00007700ff1477ac */ /* 0x000e660008000800 */
[----:B------:R3:W-:Y:S01]  /*58a10*/  STL [R1+0x40], R60 ;  /* 0x0000403c01007387 */ /* 0x0007e20000100800 */
[----:B------:R-:W1:Y:S03]  /*58a20*/  LDCU UR22, c[0x0][0x3b8] ;  /* 0x00007700ff1677ac */ /* 0x000e660008000800 */
[----:B------:R-:W2:Y:S01]  /*58a30*/  LDL.LU R58, [R1+0xfb4] ;  /* 0x000fb400013a7983 */ /* 0x000ea20000300800 */
[----:B------:R-:W1:Y:S03]  /*58a40*/  LDCU.64 UR26, c[0x0][0x398] ;  /* 0x00007300ff1a77ac */ /* 0x000e660008000a00 */
[----:B------:R-:W2:Y:S01]  /*58a50*/  LDL.LU R59, [R1+0xfbc] ;  /* 0x000fbc00013b7983 */ /* 0x000ea20000300800 */
[----:B------:R-:W-:Y:S01]  /*58a60*/  NOP ;  /* 0x0000000000007918 */ /* 0x000fe20000000000 */
[----:B---3--:R-:W-:Y:S01]  /*58a70*/  VIADD R60, R60, UR14 ;  /* 0x0000000e3c3c7c36 */ /* 0x008fe20008000000 */
[----:B------:R-:W-:Y:S01]  /*58a80*/  @P1 LOP3.LUT R53, R53, 0x4000000, RZ, 0xfc, !PT ;  /* 0x0400000035351812 */ /* 0x000fe200078efcff */
[----:B------:R-:W3:Y:S03]  /*58a90*/  LDCU UR9, c[0x0][0x3b8] ;  /* 0x00007700ff0977ac */ /* 0x000ee60008000800 */
[----:B------:R1:W-:Y:S01]  /*58aa0*/  STL [R1+0x44], R60 ;  /* 0x0000443c01007387 */ /* 0x0003e20000100800 */
[----:B------:R-:W2:Y:S01]  /*58ab0*/  LDCU UR12, c[0x0][0x3b8] ;  /* 0x00007700ff0c77ac */ /* 0x000ea20008000800 */
[----:B------:R-:W2:Y:S01]  /*58ac0*/  LDCU UR14, c[0x0][0x3b8] ;  /* 0x00007700ff0e77ac */ /* 0x000ea20008000800 */
[----:B------:R-:W2:Y:S01]  /*58ad0*/  LDCU UR24, c[0x0][0x3b8] ;  /* 0x00007700ff1877ac */ /* 0x000ea20008000800 */
[----:B-1----:R-:W-:Y:S01]  /*58ae0*/  VIADD R60, R60, UR15 ;  /* 0x0000000f3c3c7c36 */ /* 0x002fe20008000000 */
[----:B--2---:R-:W-:Y:S01]  /*58af0*/  STSM.16.M88.4 [R0], R56 ;  /* 0x0000003800007844 */ /* 0x004fe20000000200 */
[----:B------:R-:W-:Y:S01]  /*58b00*/  ISETP.LT.AND P1, PT, R160, UR18, !P0 ;  /* 0x00000012a0007c0c */ /* 0x000fe2000c721270 */
[----:B------:R-:W1:Y:S02]  /*58b10*/  LDCU UR18, c[0x0][0x3b8] ;  /* 0x00007700ff1277ac */ /* 0x000e640008000800 */
[----:B------:R2:W-:Y:S01]  /*58b20*/  STL [R1+0x4c], R60 ;  /* 0x00004c3c01007387 */ /* 0x0005e20000100800 */
[----:B------:R-:W1:Y:S03]  /*58b30*/  LDCU UR15, c[0x0][0x3b8] ;  /* 0x00007700ff0f77ac */ /* 0x000e660008000800 */
[----:B------:R-:W-:Y:S04]  /*58b40*/  STL.64 [R1+0x6f0], R64 ;  /* 0x0006f04001007387 */ /* 0x000fe80000100a00 */
[----:B------:R-:W-:Y:S01]  /*58b50*/  STL.64 [R1+0x6f8], R66 ;  /* 0x0006f84201007387 */ /* 0x000fe20000100a00 */
[----:B------:R-:W-:Y:S01]  /*58b60*/  NOP ;  /* 0x0000000000007918 */ /* 0x000fe20000000000 */
[----:B--2---:R-:W-:-:S02]  /*58b70*/  VIADD R60, R60, UR16 ;  /* 0x000000103c3c7c36 */ /* 0x004fc40008000000 */
[----:B------:R-:W2:Y:S01]  /*58b80*/  LDL.LU R56, [R1+0xb80] ;  /* 0x000b800001387983 */ /* 0x000ea20000300800 */
[----:B------:R-:W1:Y:S03]  /*58b90*/  LDCU UR16, c[0x0][0x3b8] ;  /* 0x00007700ff1077ac */ /* 0x000e660008000800 */
[----:B------:R-:W2:Y:S04]  /*58ba0*/  LDL.LU R57, [R1+0xb88] ;  /* 0x000b880001397983 */ /* 0x000ea80000300800 */
[----:B------:R1:W-:Y:S04]  /*58bb0*/  STL [R1+0x50], R60 ;  /* 0x0000503c01007387 */ /* 0x0003e80000100800 */
[----:B------:R-:W2:Y:S04]  /*58bc0*/  LDL.LU R58, [R1+0x6d0] ;  /* 0x0006d000013a7983 */ /* 0x000ea80000300800 */
[----:B------:R-:W2:Y:S04]  /*58bd0*/  LDL.LU R59, [R1+0x6d8] ;  /* 0x0006d800013b7983 */ /* 0x000ea80000300800 */
[----:B------:R-:W3:Y:S01]  /*58be0*/  LDS.128 R64, [R0] ;  /* 0x0000000000407984 */ /* 0x000ee20000000c00 */
[----:B-1----:R-:W-:Y:S01]  /*58bf0*/  VIADD R60, R60, UR17 ;  /* 0x000000113c3c7c36 */ /* 0x002fe20008000000 */
[----:B------:R-:W-:Y:S01]  /*58c00*/  NOP ;  /* 0x0000000000007918 */ /* 0x000fe20000000000 */
[----:B------:R-:W1:Y:S01]  /*58c10*/  LDCU UR17, c[0x0][0x3b8] ;  /* 0x00007700ff1177ac */ /* 0x000e620008000800 */
[----:B---3--:R-:W-:Y:S04]  /*58c20*/  STL.64 [R1+0x630], R64 ;  /* 0x0006304001007387 */ /* 0x008fe80000100a00 */
[----:B------:R-:W-:Y:S04]  /*58c30*/  STL.64 [R1+0x638], R66 ;  /* 0x0006384201007387 */ /* 0x000fe80000100a00 */
[----:B--2---:R2:W-:Y:S01]  /*58c40*/  STSM.16.M88.4 [R0], R56 ;  /* 0x0000003800007844 */ /* 0x0045e20000000200 */
[----:B------:R-:W-:-:S03]  /*58c50*/  NOP ;  /* 0x0000000000007918 */ /* 0x000fc60000000000 */
[----:B------:R-:W3:Y:S04]  /*58c60*/  LDS.128 R64, [R0] ;  /* 0x0000000000407984 */ /* 0x000ee80000000c00 */
[----:B--2---:R-:W2:Y:S04]  /*58c70*/  LDL.LU R56, [R1+0xb70] ;  /* 0x000b700001387983 */ /* 0x004ea80000300800 */
[----:B------:R-:W2:Y:S04]  /*58c80*/  LDL.LU R57, [R1+0xb78] ;  /* 0x000b780001397983 */ /* 0x000ea80000300800 */
[----:B------:R1:W-:Y:S04]  /*58c90*/  STL [R1+0x54], R60 ;  /* 0x0000543c01007387 */ /* 0x0003e80000100800 */
[----:B------:R-:W2:Y:S04]  /*58ca0*/  LDL.LU R58, [R1+0x6b0] ;  /* 0x0006b000013a7983 */ /* 0x000ea80000300800 */
[----:B------:R-:W2:Y:S01]  /*58cb0*/  LDL.LU R59, [R1+0x6b8] ;  /* 0x0006b800013b7983 */ /* 0x000ea20000300800 */
[----:B------:R-:W-:Y:S01]  /*58cc0*/  NOP ;  /* 0x0000000000007918 */ /* 0x000fe20000000000 */
[----:B-1----:R-:W-:Y:S01]  /*58cd0*/  VIADD R60, R60, UR4 ;  /* 0x000000043c3c7c36 */ /* 0x002fe20008000000 */
        /* <DEDUP_REMOVED lines=91> */
[----:B------:R-:W1:Y:S04]  /*59290*/  LDCU UR11, c[0x0][0x3b8] ;  /* 0x00007700ff0b77ac */ /* 0x000e680008000800 */
[----:B------:R3:W-:Y:S02]  /*592a0*/  STL [R1+0x84], R60 ;  /* 0x0000843c01007387 */ /* 0x0007e40000100800 */
[----:B---3--:R-:W-:Y:S01]  /*592b0*/  VIADD R60, R60, UR20 ;  /* 0x000000143c3c7c36 */ /* 0x008fe20008000000 */
[----:B------:R-:W3:Y:S04]  /*592c0*/  LDCU UR20, c[0x0][0x3b8] ;  /* 0x00007700ff1477ac */ /* 0x000ee80008000800 */
[----:B------:R1:W-:Y:S04]  /*592d0*/  STL [R1+0x88], R60 ;  /* 0x0000883c01007387 */ /* 0x0003e80000100800 */
[----:B------:R-:W-:Y:S04]  /*592e0*/  STL.64 [R1+0xaf0], R64 ;  /* 0x000af04001007387 */ /* 0x000fe80000100a00 */
[----:B------:R-:W-:Y:S01]  /*592f0*/  STL.64 [R1+0xaf8], R66 ;  /* 0x000af84201007387 */ /* 0x000fe20000100a00 */
[----:B-1----:R-:W-:Y:S01]  /*59300*/  VIADD R60, R60, UR21 ;  /* 0x000000153c3c7c36 */ /* 0x002fe20008000000 */
[----:B------:R-:W1:Y:S02]  /*59310*/  LDCU UR21, c[0x0][0x3b8] ;  /* 0x00007700ff1577ac */ /* 0x000e640008000800 */
[----:B--2---:R2:W-:Y:S01]  /*59320*/  STSM.16.M88.4 [R0], R56 ;  /* 0x0000003800007844 */ /* 0x0045e20000000200 */
[----:B------:R-:W-:-:S03]  /*59330*/  NOP ;  /* 0x0000000000007918 */ /* 0x000fc60000000000 */
[----:B------:R-:W1:Y:S04]  /*59340*/  LDS.128 R64, [R0] ;  /* 0x0000000000407984 */ /* 0x000e680000000c00 */
[----:B--2---:R-:W2:Y:S04]  /*59350*/  LDL.LU R56, [R1+0xb74] ;  /* 0x000b740001387983 */ /* 0x004ea80000300800 */
[----:B------:R-:W2:Y:S04]  /*59360*/  LDL.LU R57, [R1+0xb7c] ;  /* 0x000b7c0001397983 */ /* 0x000ea80000300800 */
[----:B------:R3:W-:Y:S04]  /*59370*/  STL [R1+0x8c], R60 ;  /* 0x00008c3c01007387 */ /* 0x0007e80000100800 */
[----:B------:R-:W2:Y:S04]  /*59380*/  LDL.LU R58, [R1+0x6b4] ;  /* 0x0006b400013a7983 */ /* 0x000ea80000300800 */
[----:B------:R-:W2:Y:S01]  /*59390*/  LDL.LU R59, [R1+0x6bc] ;  /* 0x0006bc00013b7983 */ /* 0x000ea20000300800 */
[----:B------:R-:W-:Y:S01]  /*593a0*/  NOP ;  /* 0x0000000000007918 */ /* 0x000fe20000000000 */
[----:B---3--:R-:W-:Y:S01]  /*593b0*/  VIADD R60, R60, UR9 ;  /* 0x000000093c3c7c36 */ /* 0x008fe20008000000 */
[----:B------:R-:W3:Y:S04]  /*593c0*/  LDCU UR9, c[0x0][0x3b8] ;  /* 0x00007700ff0977ac */ /* 0x000ee80008000800 */
[----:B------:R1:W-:Y:S02]  /*593d0*/  STL [R1+0x90], R60 ;  /* 0x0000903c01007387 */ /* 0x0003e40000100800 */
[----:B-1----:R-:W-:Y:S01]  /*593e0*/  VIADD R60, R60, UR12 ;  /* 0x0000000c3c3c7c36 */ /* 0x002fe20008000000 */
[----:B------:R-:W1:Y:S04]  /*593f0*/  LDCU UR12, c[0x0][0x3b8] ;  /* 0x00007700ff0c77ac */ /* 0x000e680008000800 */
[----:B------:R3:W-:Y:S04]  /*59400*/  STL [R1+0x98], R60 ;  /* 0x0000983c01007387 */ /* 0x0007e80000100800 */
[----:B------:R-:W-:Y:S04]  /*59410*/  STL.64 [R1+0xab0], R64 ;  /* 0x000ab04001007387 */ /* 0x000fe80000100a00 */
[----:B------:R-:W-:Y:S01]  /*59420*/  STL.64 [R1+0xab8], R66 ;  /* 0x000ab84201007387 */ /* 0x000fe20000100a00 */
[----:B---3--:R-:W-:Y:S01]  /*59430*/  VIADD R60, R60, UR14 ;  /* 0x0000000e3c3c7c36 */ /* 0x008fe20008000000 */
[----:B------:R-:W3:Y:S02]  /*59440*/  LDCU UR14, c[0x0][0x3b8] ;  /* 0x00007700ff0e77ac */ /* 0x000ee40008000800 */
        /* <DEDUP_REMOVED lines=124> */
[----:B------:R-:W3:Y:S01]  /*59c10*/  LDCU UR17, c[0x0][0x3b8] ;  /* 0x00007700ff1177ac */ /* 0x000ee20008000800 */
[----:B-1----:R-:W-:Y:S04]  /*59c20*/  STL.64 [R1+0x660], R64 ;  /* 0x0006604001007387 */ /* 0x002fe80000100a00 */
[----:B------:R-:W-:Y:S04]  /*59c30*/  STL.64 [R1+0x668], R66 ;  /* 0x0006684201007387 */ /* 0x000fe80000100a00 */
[----:B--2---:R1:W-:Y:S01]  /*59c40*/  STSM.16.M88.4 [R0], R56 ;  /* 0x0000003800007844 */ /* 0x0043e20000000200 */
[----:B------:R-:W-:-:S03]  /*59c50*/  NOP ;  /* 0x0000000000007918 */ /* 0x000fc60000000000 */
[----:B------:R-:W2:Y:S04]  /*59c60*/  LDS.128 R64, [R0] ;  /* 0x0000000000407984 */ /* 0x000ea80000000c00 */
[----:B-1----:R-:W3:Y:S04]  /*59c70*/  LDL.LU R56, [R1+0xbf0] ;  /* 0x000bf00001387983 */ /* 0x002ee80000300800 */
[----:B------:R-:W3:Y:S04]  /*59c80*/  LDL.LU R57, [R1+0xbf8] ;  /* 0x000bf80001397983 */ /* 0x000ee80000300800 */
[----:B------:R1:W-:Y:S04]  /*59c90*/  STL [R1+0xf8], R60 ;  /* 0x0000f83c01007387 */ /* 0x0003e80000100800 */
[----:B------:R-:W3:Y:S04]  /*59ca0*/  LDL.LU R58, [R1+0x600] ;  /* 0x00060000013a7983 */ /* 0x000ee80000300800 */
[----:B------:R-:W3:Y:S01]  /*59cb0*/  LDL.LU R59, [R1+0x608] ;  /* 0x00060800013b7983 */ /* 0x000ee20000300800 */
[----:B------:R-:W-:Y:S01]  /*59cc0*/  NOP ;  /* 0x0000000000007918 */ /* 0x000fe20000000000 */
[----:B-1----:R-:W-:Y:S01]  /*59cd0*/  VIADD R60, R60, UR4 ;  /* 0x000000043c3c7c36 */ /* 0x002fe20008000000 */
        /* <DEDUP_REMOVED lines=185> */
[----:B---3--:R-:W-:Y:S01]  /*5a870*/  IADD3 R60, PT, PT, R60, UR19, RZ ;  /* 0x000000133c3c7c10 */ /* 0x008fe2000fffe0ff */
        /* <DEDUP_REMOVED lines=65> */
[----:B------:R-:W-:Y:S04]  /*5ac90*/  STL [R1+0x5c0], R60 ;  /* 0x0005c03c01007387 */ /* 0x000fe80000100800 */
        /* <DEDUP_REMOVED lines=9> */
[----:B------:R-:W3:Y:S01]  /*5ad30*/  LDL.LU R57, [R1+0xc68] ;  /* 0x000c680001397983 */ /* 0x000ee20000300800 */
[----:B------:R-:W-:Y:S01]  /*5ad40*/  VIADD R60, R60, UR4 ;  /* 0x000000043c3c7c36 */ /* 0x000fe20008000000 */
[----:B------:R-:W1:Y:S01]  /*5ad50*/  LDCU UR4, c[0x0][0x3b8] ;  /* 0x00007700ff0477ac */ /* 0x000e620008000800 */
[----:B------:R-:W-:-:S02]  /*5ad60*/  IMAD.MOV.U32 R58, RZ, RZ, R124 ;  /* 0x000000ffff3a7224 */ /* 0x000fc400078e007c */
[----:B------:R-:W-:Y:S01]  /*5ad70*/  IMAD.MOV.U32 R59, RZ, RZ, R126 ;  /* 0x000000ffff3b7224 */ /* 0x000fe200078e007e */
[----:B------:R-:W-:Y:S01]  /*5ad80*/  STL [R1+0x5a0], R60 ;  /* 0x0005a03c01007387 */ /* 0x000fe20000100800 */
[----:B------:R-:W-:-:S03]  /*5ad90*/  NOP ;  /* 0x0000000000007918 */ /* 0x000fc60000000000 */
[----:B--2---:R-:W-:Y:S04]  /*5ada0*/  STL.64 [R1+0x1110], R64 ;  /* 0x0011104001007387 */ /* 0x004fe80000100a00 */
[----:B------:R-:W-:Y:S04]  /*5adb0*/  STL.64 [R1+0x1118], R66 ;  /* 0x0011184201007387 */ /* 0x000fe80000100a00 */
[----:B---3--:R2:W-:Y:S01]  /*5adc0*/  STSM.16.M88.4 [R0], R56 ;  /* 0x0000003800007844 */ /* 0x0085e20000000200 */
[----:B------:R-:W-:-:S03]  /*5add0*/  NOP ;  /* 0x0000000000007918 */ /* 0x000fc60000000000 */
[----:B------:R-:W3:Y:S04]  /*5ade0*/  LDS.128 R64, [R0] ;  /* 0x0000000000407984 */ /* 0x000ee80000000c00 */
[----:B--2---:R-:W2:Y:S04]  /*5adf0*/  LDL.LU R56, [R1+0xc50] ;  /* 0x000c500001387983 */ /* 0x004ea80000300800 */
[----:B------:R-:W2:Y:S01]  /*5ae00*/  LDL.LU R57, [R1+0xc58] ;  /* 0x000c580001397983 */ /* 0x000ea20000300800 */
[----:B------:R-:W-:Y:S01]  /*5ae10*/  VIADD R60, R60, UR13 ;  /* 0x0000000d3c3c7c36 */ /* 0x000fe20008000000 */
[----:B------:R-:W1:Y:S01]  /*5ae20*/  LDCU UR13, c[0x0][0x3b8] ;  /* 0x00007700ff0d77ac */ /* 0x000e620008000800 */
[----:B------:R-:W-:-:S02]  /*5ae30*/  IMAD.MOV.U32 R58, RZ, RZ, R84 ;  /* 0x000000ffff3a7224 */ /* 0x000fc400078e0054 */
[----:B------:R-:W-:Y:S01]  /*5ae40*/  IMAD.MOV.U32 R59, RZ, RZ, R86 ;  /* 0x000000ffff3b7224 */ /* 0x000fe200078e0056 */
[----:B------:R-:W-:Y:S01]  /*5ae50*/  STL [R1+0x5a8], R60 ;  /* 0x0005a83c01007387 */ /* 0x000fe20000100800 */
        /* <DEDUP_REMOVED lines=8> */
[----:B------:R-:W-:Y:S01]  /*5aee0*/  VIADD R60, R60, UR8 ;  /* 0x000000083c3c7c36 */ /* 0x000fe20008000000 */
[----:B------:R-:W-:Y:S01]  /*5aef0*/  LOP3.LUT R53, R53, 0xfeffffff, RZ, 0xc0, !PT ;  /* 0xfeffffff35357812 */ /* 0x000fe200078ec0ff */
[----:B------:R-:W-:Y:S01]  /*5af00*/  IMAD.MOV.U32 R58, RZ, RZ, R44 ;  /* 0x000000ffff3a7224 */ /* 0x000fe200078e002c */
[----:B------:R-:W1:Y:S01]  /*5af10*/  LDCU UR8, c[0x0][0x3b8] ;  /* 0x00007700ff0877ac */ /* 0x000e620008000800 */
[----:B------:R-:W-:Y:S01]  /*5af20*/  IMAD.MOV.U32 R59, RZ, RZ, R46 ;  /* 0x000000ffff3b7224 */ /* 0x000fe200078e002e */
[----:B------:R4:W-:Y:S01]  /*5af30*/  STL [R1+0x5c8], R60 ;  /* 0x0005c83c01007387 */ /* 0x0009e20000100800 */
[----:B------:R-:W-:Y:S01]  /*5af40*/  NOP ;  /* 0x0000000000007918 */ /* 0x000fe20000000000 */
[----:B----4-:R-:W-:Y:S01]  /*5af50*/  VIADD R60, R60, UR6 ;  /* 0x000000063c3c7c36 */ /* 0x010fe20008000000 */
[----:B------:R-:W-:Y:S01]  /*5af60*/  @P3 LOP3.LUT R53, R53, 0x1000000, RZ, 0xfc, !PT ;  /* 0x0100000035353812 */ /* 0x000fe200078efcff */
[----:B------:R-:W4:Y:S01]  /*5af70*/  LDCU UR6, c[0x0][0x3b8] ;  /* 0x00007700ff0677ac */ /* 0x000f220008000800 */
        /* <DEDUP_REMOVED lines=12> */
[----:B------:R-:W-:Y:S01]  /*5b040*/  LOP3.LUT R53, R53, 0xff7fffff, RZ, 0xc0, !PT ;  /* 0xff7fffff35357812 */ /* 0x000fe200078ec0ff */
        /* <DEDUP_REMOVED lines=13> */
[----:B------:R-:W-:Y:S01]  /*5b120*/  @P2 LOP3.LUT R53, R53, 0x800000, RZ, 0xfc, !PT ;  /* 0x0080000035352812 */ /* 0x000fe200078efcff */
        /* <DEDUP_REMOVED lines=13> */
[----:B------:R-:W-:Y:S01]  /*5b200*/  ISETP.LT.AND P0, PT, R159, UR30, !P0 ;  /* 0x0000001e9f007c0c */ /* 0x000fe2000c701270 */
[----:B------:R-:W1:Y:S01]  /*5b210*/  LDCU UR19, c[0x0][0x3b8] ;  /* 0x00007700ff1377ac */ /* 0x000e620008000800 */
[----:B------:R-:W-:-:S02]  /*5b220*/  LOP3.LUT R53, R53, 0xffbfffff, RZ, 0xc0, !PT ;  /* 0xffbfffff35357812 */ /* 0x000fc400078ec0ff */
[----:B------:R-:W-:Y:S01]  /*5b230*/  R2UR UR62, R61 ;  /* 0x000000003d3e72ca */ /* 0x000fe200000e0000 */
        /* <DEDUP_REMOVED lines=14> */
[----:B------:R-:W1:Y:S03]  /*5b320*/  LDCU UR11, c[0x0][0x3b8] ;  /* 0x00007700ff0b77ac */ /* 0x000e660008000800 */
[----:B------:R3:W-:Y:S02]  /*5b330*/  STL [R1+0xb18], R60 ;  /* 0x000b183c01007387 */ /* 0x0007e40000100800 */
[----:B---3--:R-:W-:-:S02]  /*5b340*/  VIADD R60, R60, UR20 ;  /* 0x000000143c3c7c36 */ /* 0x008fc40008000000 */
[----:B--2---:R-:W-:Y:S01]  /*5b350*/  STSM.16.M88.4 [R0], R56 ;  /* 0x0000003800007844 */ /* 0x004fe20000000200 */
[----:B------:R-:W-:Y:S01]  /*5b360*/  LOP3.LUT R53, R53, 0xffefffff, RZ, 0xc0, !PT ;  /* 0xffefffff35357812 */ /* 0x000fe200078ec0ff */
[----:B------:R-:W2:Y:S02]  /*5b370*/  LDCU UR20, c[0x0][0x3b8] ;  /* 0x00007700ff1477ac */ /* 0x000ea40008000800 */
[----:B------:R3:W-:Y:S04]  /*5b380*/  STL [R1+0x5c4], R60 ;  /* 0x0005c43c01007387 */ /* 0x0007e80000100800 */
[----:B------:R-:W-:Y:S04]  /*5b390*/  STL.64 [R1+0xf60], R64 ;  /* 0x000f604001007387 */ /* 0x000fe80000100a00 */
        /* <DEDUP_REMOVED lines=13> */
[----:B------:R1:W-:Y:S01]  /*5b470*/  STL [R1+0xb64], R60 ;  /* 0x000b643c01007387 */ /* 0x0003e20000100800 */
[----:B------:R-:W-:Y:S01]  /*5b480*/  LOP3.LUT R53, R53, 0xfffffbff, RZ, 0xc0, !PT ;  /* 0xfffffbff35357812 */ /* 0x000fe200078ec0ff */
[----:B------:R-:W2:Y:S01]  /*5b490*/  LDCU UR9, c[0x0][0x3b8] ;  /* 0x00007700ff0977ac */ /* 0x000ea20008000800 */
[----:B-1----:R-:W-:Y:S01]  /*5b4a0*/  VIADD R60, R60, UR12 ;  /* 0x0000000c3c3c7c36 */ /* 0x002fe20008000000 */
[----:B------:R-:W1:Y:S04]  /*5b4b0*/  LDCU UR12, c[0x0][0x3b8] ;  /* 0x00007700ff0c77ac */ /* 0x000e680008000800 */
[----:B------:R4:W-:Y:S02]  /*5b4c0*/  STL [R1+0x5a4], R60 ;  /* 0x0005a43c01007387 */ /* 0x0009e40000100800 */
[----:B----4-:R-:W-:Y:S01]  /*5b4d0*/  VIADD R60, R60, UR14 ;  /* 0x0000000e3c3c7c36 */ /* 0x010fe20008000000 */
[----:B------:R-:W4:Y:S01]  /*5b4e0*/  LDCU UR14, c[0x0][0x3b8] ;  /* 0x00007700ff0e77ac */ /* 0x000f220008000800 */
[----:B--2---:R-:W-:Y:S04]  /*5b4f0*/  STL.64 [R1+0xc80], R64 ;  /* 0x000c804001007387 */ /* 0x004fe80000100a00 */
[----:B------:R-:W-:Y:S04]  /*5b500*/  STL.64 [R1+0xc88], R66 ;  /* 0x000c884201007387 */ /* 0x000fe80000100a00 */
[----:B------:R2:W-:Y:S02]  /*5b510*/  STL [R1+0x5ac], R60 ;  /* 0x0005ac3c01007387 */ /* 0x0005e40000100800 */
[----:B--2---:R-:W-:Y:S01]  /*5b520*/  VIADD R60, R60, UR15 ;  /* 0x0000000f3c3c7c36 */ /* 0x004fe20008000000 */
[----:B------:R-:W2:Y:S04]  /*5b530*/  LDCU UR15, c[0x0][0x3b8] ;  /* 0x00007700ff0f77ac */ /* 0x000ea80008000800 */
[----:B------:R1:W-:Y:S02]  /*5b540*/  STL [R1+0xb68], R60 ;  /* 0x000b683c01007387 */ /* 0x0003e40000100800 */
[----:B-1----:R-:W-:Y:S01]  /*5b550*/  VIADD R60, R60, UR16 ;  /* 0x000000103c3c7c36 */ /* 0x002fe20008000000 */
[----:B------:R-:W1:Y:S04]  /*5b560*/  LDCU UR16, c[0x0][0x3b8] ;  /* 0x00007700ff1077ac */ /* 0x000e680008000800 */
[----:B------:R2:W-:Y:S02]  /*5b570*/  STL [R1+0xb6c], R60 ;  /* 0x000b6c3c01007387 */ /* 0x0005e40000100800 */
[----:B--2---:R-:W-:-:S05]  /*5b580*/  VIADD R60, R60, UR17 ;  /* 0x000000113c3c7c36 */ /* 0x004fca0008000000 */
[----:B------:R2:W-:Y:S02]  /*5b590*/  STL [R1+0x10a0], R60 ;  /* 0x0010a03c01007387 */ /* 0x0005e40000100800 */
[----:B--2---:R-:W-:Y:S01]  /*5b5a0*/  VIADD R60, R60, UR4 ;  /* 0x000000043c3c7c36 */ /* 0x004fe20008000000 */
[----:B------:R-:W2:Y:S04]  /*5b5b0*/  LDCU UR4, c[0x0][0x3b8] ;  /* 0x00007700ff0477ac */ /* 0x000ea80008000800 */
[----:B------:R1:W-:Y:S02]  /*5b5c0*/  STL [R1+0x10a8], R60 ;  /* 0x0010a83c01007387 */ /* 0x0003e40000100800 */
[----:B-1----:R-:W-:-:S05]  /*5b5d0*/  VIADD R60, R60, UR13 ;  /* 0x0000000d3c3c7c36 */ /* 0x002fca0008000000 */
[----:B------:R1:W-:Y:S02]  /*5b5e0*/  STL [R1+0x1178], R60 ;  /* 0x0011783c01007387 */ /* 0x0003e40000100800 */
[----:B-1----:R-:W-:Y:S01]  /*5b5f0*/  VIADD R60, R60, UR8 ;  /* 0x000000083c3c7c36 */ /* 0x002fe20008000000 */
[----:B------:R-:W1:Y:S04]  /*5b600*/  LDCU UR8, c[0x0][0x3b8] ;  /* 0x00007700ff0877ac */ /* 0x000e680008000800 */
[----:B------:R2:W-:Y:S02]  /*5b610*/  STL [R1+0x11a0], R60 ;  /* 0x0011a03c01007387 */ /* 0x0005e40000100800 */
[----:B--2---:R-:W-:Y:S01]  /*5b620*/  VIADD R60, R60, UR6 ;  /* 0x000000063c3c7c36 */ /* 0x004fe20008000000 */
[----:B------:R-:W2:Y:S04]  /*5b630*/  LDCU UR6, c[0x0][0x3b8] ;  /* 0x00007700ff0677ac */ /* 0x000ea80008000800 */
[----:B------:R1:W-:Y:S02]  /*5b640*/  STL [R1+0x11a8], R60 ;  /* 0x0011a83c01007387 */ /* 0x0003e40000100800 */
[----:B-1----:R-:W-:-:S05]  /*5b650*/  VIADD R60, R60, UR22 ;  /* 0x000000163c3c7c36 */ /* 0x002fca0008000000 */
[----:B------:R1:W-:Y:S02]  /*5b660*/  STL [R1+0x11b0], R60 ;  /* 0x0011b03c01007387 */ /* 0x0003e40000100800 */
[----:B-1----:R-:W-:-:S05]  /*5b670*/  VIADD R60, R60, UR18 ;  /* 0x000000123c3c7c36 */ /* 0x002fca0008000000 */
[----:B------:R1:W-:Y:S02]  /*5b680*/  STL [R1+0x11d0], R60 ;  /* 0x0011d03c01007387 */ /* 0x0003e40000100800 */
[----:B-1----:R-:W-:Y:S01]  /*5b690*/  VIADD R60, R60, UR19 ;  /* 0x000000133c3c7c36 */ /* 0x002fe20008000000 */
[----:B------:R-:W1:Y:S04]  /*5b6a0*/  LDCU.64 UR18, c[0x0][0x398] ;  /* 0x00007300ff1277ac */ /* 0x000e680008000a00 */
[----:B------:R2:W-:Y:S02]  /*5b6b0*/  STL [R1+0x11d4], R60 ;  /* 0x0011d43c01007387 */ /* 0x0005e40000100800 */
[----:B--2---:R-:W-:Y:S01]  /*5b6c0*/  VIADD R60, R60, UR23 ;  /* 0x000000173c3c7c36 */ /* 0x004fe20008000000 */
[----:B------:R-:W2:Y:S04]  /*5b6d0*/  LDCU.64 UR22, c[0x0][0x398] ;  /* 0x00007300ff1677ac */ /* 0x000ea80008000a00 */
[----:B------:R1:W-:Y:S02]  /*5b6e0*/  STL [R1+0x11cc], R60 ;  /* 0x0011cc3c01007387 */ /* 0x0003e40000100800 */
[----:B-1----:R-:W-:-:S05]  /*5b6f0*/  VIADD R60, R60, UR20 ;  /* 0x000000143c3c7c36 */ /* 0x002fca0008000000 */
[----:B------:R1:W-:Y:S02]  /*5b700*/  STL [R1+0x11c8], R60 ;  /* 0x0011c83c01007387 */ /* 0x0003e40000100800 */
[----:B-1----:R-:W-:Y:S01]  /*5b710*/  VIADD R60, R60, UR21 ;  /* 0x000000153c3c7c36 */ /* 0x002fe20008000000 */
[----:B------:R-:W1:Y:S04]  /*5b720*/  LDCU.64 UR20, c[0x0][0x398] ;  /* 0x00007300ff1477ac */ /* 0x000e680008000a00 */
[----:B------:R-:W-:Y:S04]  /*5b730*/  STL [R1+0x11c4], R60 ;  /* 0x0011c43c01007387 */ /* 0x000fe80000100800 */
[----:B---3--:R3:W-:Y:S02]  /*5b740*/  STSM.16.M88.4 [R0], R56 ;  /* 0x0000003800007844 */ /* 0x0087e40000000200 */
[----:B---3--:R-:W-:-:S05]  /*5b750*/  VIADD R56, R158, 0x4 ;  /* 0x000000049e387836 */ /* 0x008fca0000000000 */
[----:B------:R-:W-:-:S04]  /*5b760*/  ISETP.GE.AND P0, PT, R56, UR7, PT ;  /* 0x0000000738007c0c */ /* 0x000fc8000bf06270 */
[----:B------:R-:W-:Y:S01]  /*5b770*/  ISETP.LT.AND P1, PT, R163, UR28, !P0 ;  /* 0x0000001ca3007c0c */ /* 0x000fe2000c721270 */
[----:B------:R-:W-:Y:S01]  /*5b780*/  VIADD R60, R60, UR24 ;  /* 0x000000183c3c7c36 */ /* 0x000fe20008000000 */
[----:B------:R-:W-:Y:S01]  /*5b790*/  ISETP.LT.AND P3, PT, R162, UR26, !P0 ;  /* 0x0000001aa2007c0c */ /* 0x000fe2000c761270 */
[----:B------:R-:W3:Y:S01]  /*5b7a0*/  LDCU.64 UR24, c[0x0][0x398] ;  /* 0x00007300ff1877ac */ /* 0x000ee20008000a00 */
[----:B------:R-:W-:Y:S01]  /*5b7b0*/  ISETP.LT.AND P2, PT, R167, UR72, !P0 ;  /* 0x00000048a7007c0c */ /* 0x000fe2000c741270 */
[C---:B------:R-:W-:Y:S02]  /*5b7c0*/  VIADD R57, R158.reuse, 0x3 ;  /* 0x000000039e397836 */ /* 0x040fe40000000000 */
[C---:B------:R-:W-:Y:S01]  /*5b7d0*/  VIADD R58, R158.reuse, 0x2 ;  /* 0x000000029e3a7836 */ /* 0x040fe20000000000 */
[----:B------:R-:W1:Y:S05]  /*5b7e0*/  LDCU UR28, c[0x0][0x398] ;  /* 0x00007300ff1c77ac */ /* 0x000e6a0008000800 */
[----:B------:R-:W-:Y:S01]  /*5b7f0*/  @P1 LOP3.LUT R53, R53, 0x400, RZ, 0xfc, !PT ;  /* 0x0000040035351812 */ /* 0x000fe200078efcff */
[----:B------:R2:W-:Y:S01]  /*5b800*/  STL [R1+0x11c0], R60 ;  /* 0x0011c03c01007387 */ /* 0x0005e20000100800 */
[----:B------:R-:W1:Y:S02]  /*5b810*/  LDCU UR26, c[0x0][0x398] ;  /* 0x00007300ff1a77ac */ /* 0x000e640008000800 */
[----:B------:R-:W-:Y:S01]  /*5b820*/  LOP3.LUT R53, R53, 0xfffffeff, RZ, 0xc0, !PT ;  /* 0xfffffeff35357812 */ /* 0x000fe200078ec0ff */
[----:B------:R-:W-:Y:S01]  /*5b830*/  VIADD R59, R158, 0x1 ;  /* 0x000000019e3b7836 */ /* 0x000fe20000000000 */
[----:B------:R-:W1:Y:S02]  /*5b840*/  LDCU.64 UR72, c[0x0][0x398] ;  /* 0x00007300ff4877ac */ /* 0x000e640008000a00 */
[----:B------:R-:W-:-:S02]  /*5b850*/  @P3 LOP3.LUT R53, R53, 0x100, RZ, 0xfc, !PT ;  /* 0x0000010035353812 */ /* 0x000fc400078efcff */
[----:B------:R-:W-:Y:S01]  /*5b860*/  ISETP.LT.AND P1, PT, R166, UR60, !P0 ;  /* 0x0000003ca6007c0c */ /* 0x000fe2000c721270 */
[----:B--2---:R-:W-:Y:S01]  /*5b870*/  VIADD R60, R60, UR12 ;  /* 0x0000000c3c3c7c36 */ /* 0x004fe20008000000 */
[----:B------:R-:W-:Y:S01]  /*5b880*/  LOP3.LUT R53, R53, 0xfff7ffff, RZ, 0xc0, !PT ;  /* 0xfff7ffff35357812 */ /* 0x000fe200078ec0ff */
[----:B------:R-:W2:Y:S03]  /*5b890*/  LDCU.64 UR12, c[0x0][0x398] ;  /* 0x00007300ff0c77ac */ /* 0x000ea60008000a00 */
[----:B------:R-:W-:Y:S01]  /*5b8a0*/  @P2 LOP3.LUT R53, R53, 0x80000, RZ, 0xfc, !PT ;  /* 0x0008000035352812 */ /* 0x000fe200078efcff */
[----:B------:R-:W1:Y:S01]  /*5b8b0*/  LDCU UR60, c[0x0][0x398] ;  /* 0x00007300ff3c77ac */ /* 0x000e620008000800 */
[----:B------:R-:W-:Y:S02]  /*5b8c0*/  ISETP.LT.AND P3, PT, R165, UR58, !P0 ;  /* 0x0000003aa5007c0c */ /* 0x000fe4000c761270 */
        /* <DEDUP_REMOVED lines=8> */
[----:B---3--:R-:W-:Y:S01]  /*5b950*/  ISETP.LT.AND P0, PT, R159, UR24, !P0 ;  /* 0x000000189f007c0c */ /* 0x008fe2000c701270 */
[----:B------:R4:W-:Y:S01]  /*5b960*/  STL [R1+0x11bc], R60 ;  /* 0x0011bc3c01007387 */ /* 0x0009e20000100800 */
[----:B------:R-:W-:-:S04]  /*5b970*/  LOP3.LUT R53, R53, 0xffffff7f, RZ, 0xc0, !PT ;  /* 0xffffff7f35357812 */ /* 0x000fc800078ec0ff */
[----:B------:R-:W-:Y:S01]  /*5b980*/  @P1 LOP3.LUT R53, R53, 0x80, RZ, 0xfc, !PT ;  /* 0x0000008035351812 */ /* 0x000fe200078efcff */
[----:B----4-:R-:W-:-:S03]  /*5b990*/  VIADD R60, R60, UR14 ;  /* 0x0000000e3c3c7c36 */ /* 0x010fc60008000000 */
[----:B------:R-:W-:Y:S02]  /*5b9a0*/  LOP3.LUT R53, R53, 0xffffffdf, RZ, 0xc0, !PT ;  /* 0xffffffdf35357812 */ /* 0x000fe400078ec0ff */
[----:B------:R3:W-:Y:S02]  /*5b9b0*/  STL [R1+0x11b8], R60 ;  /* 0x0011b83c01007387 */ /* 0x0007e40000100800 */
[----:B------:R-:W-:Y:S02]  /*5b9c0*/  @P0 LOP3.LUT R53, R53, 0x20, RZ, 0xfc, !PT ;  /* 0x0000002035350812 */ /* 0x000fe400078efcff */
[----:B------:R-:W-:Y:S01]  /*5b9d0*/  ISETP.GE.AND P0, PT, R57, UR5, PT ;  /* 0x0000000539007c0c */ /* 0x000fe2000bf06270 */
[----:B---3--:R-:W-:-:S03]  /*5b9e0*/  VIADD R60, R60, UR15 ;  /* 0x0000000f3c3c7c36 */ /* 0x008fc60008000000 */
[----:B-1----:R-:W-:Y:S01]  /*5b9f0*/  ISETP.LT.AND P3, PT, R164, UR20, !P0 ;  /* 0x00000014a4007c0c */ /* 0x002fe2000c761270 */
[----:B------:R-:W1:Y:S01]  /*5ba00*/  LDCU.64 UR14, c[0x0][0x398] ;  /* 0x00007300ff0e77ac */ /* 0x000e620008000a00 */
[----:B------:R3:W-:Y:S01]  /*5ba10*/  STL [R1+0x11b4], R60 ;  /* 0x0011b43c01007387 */ /* 0x0007e20000100800 */
[----:B------:R-:W-:Y:S01]  /*5ba20*/  ISETP.LT.AND P1, PT, R166, UR22, !P0 ;  /* 0x00000016a6007c0c */ /* 0x000fe2000c721270 */
[----:B---3--:R-:W-:Y:S01]  /*5ba30*/  VIADD R60, R60, UR16 ;  /* 0x000000103c3c7c36 */ /* 0x008fe20008000000 */
[----:B------:R-:W3:Y:S01]  /*5ba40*/  LDCU.64 UR16, c[0x0][0x398] ;  /* 0x00007300ff1077ac */ /* 0x000ee20008000a00 */
[----:B------:R-:W-:Y:S02]  /*5ba50*/  ISETP.LT.AND P2, PT, R163, UR18, !P0 ;  /* 0x00000012a3007c0c */ /* 0x000fe4000c741270 */
[----:B------:R-:W-:-:S05]  /*5ba60*/  LOP3.LUT R53, R53, 0xfffffffd, RZ, 0xc0, !PT ;  /* 0xfffffffd35357812 */ /* 0x000fca00078ec0ff */
[----:B------:R-:W-:-:S03]  /*5ba70*/  @P3 LOP3.LUT R54, R54, 0x20000000, RZ, 0xfc, !PT ;  /* 0x2000000036363812 */ /* 0x000fc600078efcff */
[----:B------:R-:W-:Y:S02]  /*5ba80*/  @P1 LOP3.LUT R53, R53, 0x2, RZ, 0xfc, !PT ;  /* 0x0000000235351812 */ /* 0x000fe400078efcff */
[----:B------:R-:W-:Y:S02]  /*5ba90*/  LOP3.LUT R54, R54, 0xf7ffffff, RZ, 0xc0, !PT ;  /* 0xf7ffffff36367812 */ /* 0x000fe400078ec0ff */
[----:B---3--:R-:W-:Y:S02]  /*5baa0*/  ISETP.LT.AND P1, PT, R162, UR16, !P0 ;  /* 0x00000010a2007c0c */ /* 0x008fe4000c721270 */
[----:B------:R-:W-:Y:S02]  /*5bab0*/  @P2 LOP3.LUT R54, R54, 0x8000000, RZ, 0xfc, !PT ;  /* 0x0800000036362812 */ /* 0x000fe400078efcff */
[----:B------:R-:W-:Y:S01]  /*5bac0*/  ISETP.LT.AND P2, PT, R165, UR64, !P0 ;  /* 0x00000040a5007c0c */ /* 0x000fe2000c741270 */
[----:B------:R3:W-:Y:S01]  /*5bad0*/  STL [R1+0x11ac], R60 ;  /* 0x0011ac3c01007387 */ /* 0x0007e20000100800 */
[----:B------:R-:W-:Y:S01]  /*5bae0*/  LOP3.LUT R54, R54, 0xfdffffff, RZ, 0xc0, !PT ;  /* 0xfdffffff36367812 */ /* 0x000fe200078ec0ff */
[----:B------:R-:W4:Y:S06]  /*5baf0*/  LDCU UR64, c[0x0][0x398] ;  /* 0x00007300ff4077ac */ /* 0x000f2c0008000800 */
[----:B------:R-:W-:-:S02]  /*5bb00*/  @P1 LOP3.LUT R54, R54, 0x2000000, RZ, 0xfc, !PT ;  /* 0x0200000036361812 */ /* 0x000fc400078efcff */
[----:B------:R-:W-:Y:S01]  /*5bb10*/  ISETP.LT.AND P1, PT, R160, UR52, !P0 ;  /* 0x00000034a0007c0c */ /* 0x000fe2000c721270 */
[----:B------:R-:W2:Y:S01]  /*5bb20*/  LDCU UR52, c[0x0][0x398] ;  /* 0x00007300ff3477ac */ /* 0x000ea20008000800 */
[----:B------:R-:W-:Y:S02]  /*5bb30*/  LOP3.LUT R54, R54, 0x7fffffff, RZ, 0xc0, !PT ;  /* 0x7fffffff36367812 */ /* 0x000fe400078ec0ff */
[----:B---3--:R-:W-:Y:S02]  /*5bb40*/  IADD3 R60, PT, PT, R60, UR11, RZ ;  /* 0x0000000b3c3c7c10 */ /* 0x008fe4000fffe0ff */
[----:B------:R-:W-:Y:S02]  /*5bb50*/  @P2 LOP3.LUT R54, R54, 0x80000000, RZ, 0xfc, !PT ;  /* 0x8000000036362812 */ /* 0x000fe400078efcff */
[----:B------:R-:W-:Y:S02]  /*5bb60*/  ISETP.LT.AND P3, PT, R167, UR76, !P0 ;  /* 0x0000004ca7007c0c */ /* 0x000fe4000c761270 */
[----:B-1----:R-:W-:Y:S01]  /*5bb70*/  ISETP.LT.AND P0, PT, R159, UR14, !P0 ;  /* 0x0000000e9f007c0c */ /* 0x002fe2000c701270 */
[----:B------:R-:W-:Y:S01]  /*5bb80*/  VIADD R56, R60, UR10 ;  /* 0x0000000a3c387c36 */ /* 0x000fe20008000000 */
[----:B------:R-:W-:Y:S01]  /*5bb90*/  LOP3.LUT R54, R54, 0xff7fffff, RZ, 0xc0, !PT ;  /* 0xff7fffff36367812 */ /* 0x000fe200078ec0ff */
[----:B------:R-:W-:Y:S01]  /*5bba0*/  STL [R1+0x11a4], R60 ;  /* 0x0011a43c01007387 */ /* 0x000fe20000100800 */
[----:B------:R-:W1:Y:S02]  /*5bbb0*/  LDCU.64 UR10, c[0x0][0x398] ;  /* 0x00007300ff0a77ac */ /* 0x000e640008000a00 */
[----:B------:R-:W-:Y:S01]  /*5bbc0*/  @P1 LOP3.LUT R54, R54, 0x800000, RZ, 0xfc, !PT ;  /* 0x0080000036361812 */ /* 0x000fe200078efcff */
[----:B------:R3:W-:Y:S01]  /*5bbd0*/  STL [R1+0x119c], R56 ;  /* 0x00119c3801007387 */ /* 0x0007e20000100800 */
[----:B------:R-:W-:Y:S01]  /*5bbe0*/  LOP3.LUT R53, R53, 0xfffffff7, RZ, 0xc0, !PT ;  /* 0xfffffff735357812 */ /* 0x000fe200078ec0ff */
[----:B------:R-:W1:Y:S01]  /*5bbf0*/  LDCU UR14, c[0x0][0x398] ;  /* 0x00007300ff0e77ac */ /* 0x000e620008000800 */
[----:B------:R-:W-:Y:S01]  /*5bc00*/  LOP3.LUT R54, R54, 0xffbfffff, RZ, 0xc0, !PT ;  /* 0xffbfffff36367812 */ /* 0x000fe200078ec0ff */
[----:B---3--:R-:W-:-:S03]  /*5bc10*/  VIADD R56, R56, UR9 ;  /* 0x0000000938387c36 */ /* 0x008fc60008000000 */
[----:B------:R-:W-:Y:S02]  /*5bc20*/  @P0 LOP3.LUT R54, R54, 0x400000, RZ, 0xfc, !PT ;  /* 0x0040000036360812 */ /* 0x000fe400078efcff */
[----:B------:R-:W-:Y:S01]  /*5bc30*/  ISETP.GE.AND P0, PT, R58, UR77, PT ;  /* 0x0000004d3a007c0c */ /* 0x000fe2000bf06270 */
[----:B------:R-:W3:Y:S01]  /*5bc40*/  LDCU.64 UR76, c[0x0][0x398] ;  /* 0x00007300ff4c77ac */ /* 0x000ee20008000a00 */
[----:B------:R1:W-:Y:S01]  /*5bc50*/  STL [R1+0x1198], R56 ;  /* 0x0011983801007387 */ /* 0x0003e20000100800 */
[----:B------:R-:W-:Y:S02]  /*5bc60*/  @P3 LOP3.LUT R53, R53, 0x8, RZ, 0xfc, !PT ;  /* 0x0000000835353812 */ /* 0x000fe400078efcff */
[----:B--2---:R-:W-:Y:S01]  /*5bc70*/  ISETP.LT.AND P3, PT, R166, UR12, !P0 ;  /* 0x0000000ca6007c0c */ /* 0x004fe2000c761270 */
[----:B-1----:R-:W-:Y:S01]  /*5bc80*/  VIADD R56, R56, UR8 ;  /* 0x0000000838387c36 */ /* 0x002fe20008000000 */
[----:B------:R-:W1:Y:S01]  /*5bc90*/  LDCU.64 UR8, c[0x0][0x398] ;  /* 0x00007300ff0877ac */ /* 0x000e620008000a00 */
[----:B------:R-:W-:-:S02]  /*5bca0*/  ISETP.LT.AND P2, PT, R164, UR10, !P0 ;  /* 0x0000000aa4007c0c */ /* 0x000fc4000c741270 */
[----:B------:R-:W-:Y:S01]  /*5bcb0*/  LOP3.LUT R54, R54, 0xfffdffff, RZ, 0xc0, !PT ;  /* 0xfffdffff36367812 */ /* 0x000fe200078ec0ff */
[----:B------:R2:W-:Y:S07]  /*5bcc0*/  STL [R1+0x1190], R56 ;  /* 0x0011903801007387 */ /* 0x0005ee0000100800 */
[----:B------:R-:W-:Y:S01]  /*5bcd0*/  @P3 LOP3.LUT R54, R54, 0x20000, RZ, 0xfc, !PT ;  /* 0x0002000036363812 */ /* 0x000fe200078efcff */
[----:B--2---:R-:W-:Y:S01]  /*5bce0*/  VIADD R56, R56, UR6 ;  /* 0x0000000638387c36 */ /* 0x004fe20008000000 */
[----:B------:R-:W2:Y:S02]  /*5bcf0*/  LDCU.64 UR6, c[0x0][0x398] ;  /* 0x00007300ff0677ac */ /* 0x000ea40008000a00 */
[----:B------:R-:W-:-:S02]  /*5bd00*/  LOP3.LUT R54, R54, 0xffffbfff, RZ, 0xc0, !PT ;  /* 0xffffbfff36367812 */ /* 0x000fc400078ec0ff */
[----:B-1----:R-:W-:Y:S02]  /*5bd10*/  ISETP.LT.AND P1, PT, R163, UR8, !P0 ;  /* 0x00000008a3007c0c */ /* 0x002fe4000c721270 */
[----:B------:R-:W-:Y:S01]  /*5bd20*/  ISETP.LT.AND P3, PT, R167, UR60, !P0 ;  /* 0x0000003ca7007c0c */ /* 0x000fe2000c761270 */
[----:B------:R1:W-:Y:S01]  /*5bd30*/  STL [R1+0x118c], R56 ;  /* 0x00118c3801007387 */ /* 0x0003e20000100800 */
[----:B------:R-:W-:Y:S01]  /*5bd40*/  @P2 LOP3.LUT R54, R54, 0x4000, RZ, 0xfc, !PT ;  /* 0x0000400036362812 */ /* 0x000fe200078efcff */
[----:B------:R-:W3:Y:S03]  /*5bd50*/  LDCU UR8, c[0x0][0x398] ;  /* 0x00007300ff0877ac */ /* 0x000ee60008000800 */
[----:B------:R-:W-:-:S05]  /*5bd60*/  LOP3.LUT R54, R54, 0xffffefff, RZ, 0xc0, !PT ;  /* 0xffffefff36367812 */ /* 0x000fca00078ec0ff */
[----:B------:R-:W-:Y:S02]  /*5bd70*/  @P1 LOP3.LUT R54, R54, 0x1000, RZ, 0xfc, !PT ;  /* 0x0000100036361812 */ /* 0x000fe400078efcff */
[----:B--2---:R-:W-:Y:S01]  /*5bd80*/  ISETP.LT.AND P1, PT, R162, UR6, !P0 ;  /* 0x00000006a2007c0c */ /* 0x004fe2000c721270 */
[----:B-1----:R-:W-:Y:S01]  /*5bd90*/  VIADD R56, R56, UR4 ;  /* 0x0000000438387c36 */ /* 0x002fe20008000000 */
[----:B------:R-:W-:Y:S01]  /*5bda0*/  LOP3.LUT R54, R54, 0xfffffbff, RZ, 0xc0, !PT ;  /* 0xfffffbff36367812 */ /* 0x000fe200078ec0ff */
[----:B------:R-:W1:Y:S01]  /*5bdb0*/  LDCU.64 UR4, c[0x0][0x398] ;  /* 0x00007300ff0477ac */ /* 0x000e620008000a00 */
[----:B------:R-:W-:Y:S02]  /*5bdc0*/  ISETP.LT.AND P2, PT, R165, UR26, !P0 ;  /* 0x0000001aa5007c0c */ /* 0x000fe4000c741270 */
[----:B------:R-:W-:Y:S01]  /*5bdd0*/  LOP3.LUT R44, R44, 0xbfffffff, RZ, 0xc0, !PT ;  /* 0xbfffffff2c2c7812 */ /* 0x000fe200078ec0ff */
[----:B------:R-:W2:Y:S06]  /*5bde0*/  LDCU UR6, c[0x0][0x398] ;  /* 0x00007300ff0677ac */ /* 0x000eac0008000800 */
[----:B------:R-:W-:-:S04]  /*5bdf0*/  @P1 LOP3.LUT R54, R54, 0x400, RZ, 0xfc, !PT ;  /* 0x0000040036361812 */ /* 0x000fc800078efcff */
[----:B------:R-:W-:Y:S01]  /*5be00*/  LOP3.LUT R54, R54, 0xffefffff, RZ, 0xc0, !PT ;  /* 0xffefffff36367812 */ /* 0x000fe200078ec0ff */
[----:B------:R1:W-:Y:S03]  /*5be10*/  STL [R1+0x1188], R56 ;  /* 0x0011883801007387 */ /* 0x0003e60000100800 */
[----:B------:R-:W-:Y:S02]  /*5be20*/  @P3 LOP3.LUT R54, R54, 0x100000, RZ, 0xfc, !PT ;  /* 0x0010000036363812 */ /* 0x000fe400078efcff */
[----:B------:R-:W-:Y:S02]  /*5be30*/  ISETP.LT.AND P1, PT, R160, UR28, !P0 ;  /* 0x0000001ca0007c0c */ /* 0x000fe4000c721270 */
[----:B------:R-:W-:Y:S01]  /*5be40*/  LOP3.LUT R54, R54, 0xfffeffff, RZ, 0xc0, !PT ;  /* 0xfffeffff36367812 */ /* 0x000fe200078ec0ff */
[----:B-1----:R-:W-:-:S03]  /*5be50*/  VIADD R56, R56, UR50 ;  /* 0x0000003238387c36 */ /* 0x002fc60008000000 */
[----:B------:R-:W-:Y:S02]  /*5be60*/  @P2 LOP3.LUT R54, R54, 0x10000, RZ, 0xfc, !PT ;  /* 0x0001000036362812 */ /* 0x000fe400078efcff */
[----:B------:R-:W-:Y:S01]  /*5be70*/  ISETP.LT.AND P0, PT, R159, UR4, !P0 ;  /* 0x000000049f007c0c */ /* 0x000fe2000c701270 */
[----:B------:R-:W1:Y:S01]  /*5be80*/  LDCU UR4, c[0x0][0x398] ;  /* 0x00007300ff0477ac */ /* 0x000e620008000800 */
[----:B------:R2:W-:Y:S01]  /*5be90*/  STL [R1+0x1184], R56 ;  /* 0x0011843801007387 */ /* 0x0005e20000100800 */
[----:B------:R-:W-:Y:S01]  /*5bea0*/  LOP3.LUT R54, R54, 0xfffffeff, RZ, 0xc0, !PT ;  /* 0xfffffeff36367812 */ /* 0x000fe200078ec0ff */
[----:B--2---:R-:W-:-:S03]  /*5beb0*/  VIADD R56, R56, UR48 ;  /* 0x0000003038387c36 */ /* 0x004fc60008000000 */
[----:B------:R-:W-:Y:S01]  /*5bec0*/  @P1 LOP3.LUT R54, R54, 0x100, RZ, 0xfc, !PT ;  /* 0x0000010036361812 */ /* 0x000fe200078efcff */
[----:B------:R-:W-:Y:S01]  /*5bed0*/  VIADD R161, R56, UR46 ;  /* 0x0000002e38a17c36 */ /* 0x000fe20008000000 */
[----:B------:R-:W-:Y:S02]  /*5bee0*/  STL [R1+0x1180], R56 ;  /* 0x0011803801007387 */ /* 0x000fe40000100800 */
[----:B------:R-:W-:Y:S02]  /*5bef0*/  LOP3.LUT R54, R54, 0xffffffbf, RZ, 0xc0, !PT ;  /* 0xffffffbf36367812 */ /* 0x000fe400078ec0ff */
[----:B------:R2:W-:Y:S02]  /*5bf00*/  STL [R1+0x117c], R161 ;  /* 0x00117ca101007387 */ /* 0x0005e40000100800 */
[----:B------:R-:W-:Y:S02]  /*5bf10*/  @P0 LOP3.LUT R54, R54, 0x40, RZ, 0xfc, !PT ;  /* 0x0000004036360812 */ /* 0x000fe400078efcff */
[----:B------:R-:W-:Y:S01]  /*5bf20*/  ISETP.GE.AND P0, PT, R59, UR62, PT ;  /* 0x0000003e3b007c0c */ /* 0x000fe2000bf06270 */
[----:B--2---:R-:W-:-:S05]  /*5bf30*/  VIADD R161, R161, UR44 ;  /* 0x0000002ca1a17c36 */ /* 0x004fca0008000000 */
[----:B------:R2:W-:Y:S04]  /*5bf40*/  STL [R1+0x1174], R161 ;  /* 0x001174a101007387 */ /* 0x0005e80000100800 */
[----:B------:R-:W2:Y:S01]  /*5bf50*/  LDL.LU R59, [R1+0x211c] ;  /* 0x00211c00013b7983 */ /* 0x000ea20000300800 */
[----:B------:R-:W-:Y:S02]  /*5bf60*/  ISETP.LT.AND P1, PT, R164, UR72, !P0 ;  /* 0x00000048a4007c0c */ /* 0x000fe4000c721270 */
[----:B------:R-:W-:Y:S02]  /*5bf70*/  ISETP.LT.AND P2, PT, R166, UR74, !P0 ;  /* 0x0000004aa6007c0c */ /* 0x000fe4000c741270 */
[----:B---3--:R-:W-:Y:S02]  /*5bf80*/  ISETP.LT.AND P3, PT, R163, UR76, !P0 ;  /* 0x0000004ca3007c0c */ /* 0x008fe4000c761270 */
[----:B------:R-:W-:-:S07]  /*5bf90*/  LOP3.LUT R54, R54, 0xfffffffb, RZ, 0xc0, !PT ;  /* 0xfffffffb36367812 */ /* 0x000fce00078ec0ff */
[----:B------:R-:W-:Y:S02]  /*5bfa0*/  @P1 LOP3.LUT R44, R44, 0x40000000, RZ, 0xfc, !PT ;  /* 0x400000002c2c1812 */ /* 0x000fe400078efcff */
[----:B------:R-:W-:Y:S02]  /*5bfb0*/  @P2 LOP3.LUT R54, R54, 0x4, RZ, 0xfc, !PT ;  /* 0x0000000436362812 */ /* 0x000fe400078efcff */
[----:B------:R-:W-:Y:S02]  /*5bfc0*/  ISETP.LT.AND P2, PT, R167, UR14, !P0 ;  /* 0x0000000ea7007c0c */ /* 0x000fe4000c741270 */
[----:B------:R-:W-:-:S04]  /*5bfd0*/  LOP3.LUT R44, R44, 0xdfffffff, RZ, 0xc0, !PT ;  /* 0xdfffffff2c2c7812 */ /* 0x000fc800078ec0ff */
[----:B------:R-:W-:Y:S02]  /*5bfe0*/  @P3 LOP3.LUT R44, R44, 0x20000000, RZ, 0xfc, !PT ;  /* 0x200000002c2c3812 */ /* 0x000fe400078efcff */
[----:B----4-:R-:W-:Y:S02]  /*5bff0*/  ISETP.LT.AND P3, PT, R162, UR64, !P0 ;  /* 0x00000040a2007c0c */ /* 0x010fe4000c761270 */
[----:B------:R-:W-:Y:S02]  /*5c000*/  ISETP.LT.AND P1, PT, R165, UR52, !P0 ;  /* 0x00000034a5007c0c */ /* 0x000fe4000c721270 */
[----:B------:R-:W-:Y:S02]  /*5c010*/  LOP3.LUT R54, R54, 0xffffffef, RZ, 0xc0, !PT ;  /* 0xffffffef36367812 */ /* 0x000fe400078ec0ff */
[----:B------:R-:W-:Y:S02]  /*5c020*/  R2UR UR16, R62 ;  /* 0x000000003e1072ca */ /* 0x000fe400000e0000 */
[----:B------:R-:W-:-:S02]  /*5c030*/  @P2 LOP3.LUT R54, R54, 0x10, RZ, 0xfc, !PT ;  /* 0x0000001036362812 */ /* 0x000fc400078efcff */
[----:B------:R-:W-:Y:S02]  /*5c040*/  ISETP.LT.AND P2, PT, R160, UR68, !P0 ;  /* 0x00000044a0007c0c */ /* 0x000fe4000c741270 */
[----:B------:R-:W-:Y:S02]  /*5c050*/  LOP3.LUT R44, R44, 0xf7ffffff, RZ, 0xc0, !PT ;  /* 0xf7ffffff2c2c7812 */ /* 0x000fe400078ec0ff */
[----:B------:R-:W-:Y:S02]  /*5c060*/  LOP3.LUT R54, R54, 0xfffffffe, RZ, 0xc0, !PT ;  /* 0xfffffffe36367812 */ /* 0x000fe400078ec0ff */
[----:B------:R-:W-:Y:S02]  /*5c070*/  @P3 LOP3.LUT R44, R44, 0x8000000, RZ, 0xfc, !PT ;  /* 0x080000002c2c3812 */ /* 0x000fe400078efcff */
[----:B------:R-:W-:Y:S02]  /*5c080*/  @P1 LOP3.LUT R54, R54, 0x1, RZ, 0xfc, !PT ;  /* 0x0000000136361812 */ /* 0x000fe400078efcff */
[----:B------:R-:W-:-:S02]  /*5c090*/  ISETP.LT.AND P1, PT, R159, UR66, !P0 ;  /* 0x000000429f007c0c */ /* 0x000fc4000c721270 */
[----:B------:R-:W-:Y:S02]  /*5c0a0*/  LOP3.LUT R44, R44, 0xfdffffff, RZ, 0xc0, !PT ;  /* 0xfdffffff2c2c7812 */ /* 0x000fe400078ec0ff */
[----:B------:R-:W-:Y:S02]  /*5c0b0*/  ISETP.GE.AND P0, PT, R158, UR16, PT ;  /* 0x000000109e007c0c */ /* 0x000fe4000bf06270 */
[----:B------:R-:W-:Y:S02]  /*5c0c0*/  @P2 LOP3.LUT R44, R44, 0x2000000, RZ, 0xfc, !PT ;  /* 0x020000002c2c2812 */ /* 0x000fe400078efcff */
        /* <DEDUP_REMOVED lines=12> */
[----:B-1----:R-:W-:Y:S02]  /*5c190*/  ISETP.LT.AND P2, PT, R163, UR4, !P0 ;  /* 0x00000004a3007c0c */ /* 0x002fe4000c741270 */
[----:B------:R-:W-:-:S04]  /*5c1a0*/  LOP3.LUT R44, R44, 0xffffefff, RZ, 0xc0, !PT ;  /* 0xffffefff2c2c7812 */ /* 0x000fc800078ec0ff */
[----:B------:R-:W-:Y:S02]  /*5c1b0*/  @P3 LOP3.LUT R44, R44, 0x1000, RZ, 0xfc, !PT ;  /* 0x000010002c2c3812 */ /* 0x000fe400078efcff */
[----:B------:R-:W-:Y:S02]  /*5c1c0*/  ISETP.LT.AND P1, PT, R162, UR6, !P0 ;  /* 0x00000006a2007c0c */ /* 0x000fe4000c721270 */
[----:B------:R-:W-:-:S04]  /*5c1d0*/  LOP3.LUT R44, R44, 0xfffffbff, RZ, 0xc0, !PT ;  /* 0xfffffbff2c2c7812 */ /* 0x000fc800078ec0ff */
[----:B------:R-:W-:Y:S02]  /*5c1e0*/  @P2 LOP3.LUT R44, R44, 0x400, RZ, 0xfc, !PT ;  /* 0x000004002c2c2812 */ /* 0x000fe400078efcff */
[----:B------:R-:W-:Y:S02]  /*5c1f0*/  ISETP.LT.AND P0, PT, R160, UR8, !P0 ;  /* 0x00000008a0007c0c */ /* 0x000fe4000c701270 */
[----:B------:R-:W-:-:S04]  /*5c200*/  LOP3.LUT R44, R44, 0xfffffeff, RZ, 0xc0, !PT ;  /* 0xfffffeff2c2c7812 */ /* 0x000fc800078ec0ff */
[----:B------:R-:W-:-:S04]  /*5c210*/  @P1 LOP3.LUT R44, R44, 0x100, RZ, 0xfc, !PT ;  /* 0x000001002c2c1812 */ /* 0x000fc800078efcff */
[----:B------:R-:W-:Y:S02]  /*5c220*/  LOP3.LUT R44, R44, 0xffffffbf, RZ, 0xc0, !PT ;  /* 0xffffffbf2c2c7812 */ /* 0x000fe400078ec0ff */
[----:B------:R-:W-:Y:S02]  /*5c230*/  R2UR UR18, R153 ;  /* 0x00000000991272ca */ /* 0x000fe400000e0000 */
[----:B------:R-:W-:Y:S02]  /*5c240*/  @P0 LOP3.LUT R44, R44, 0x40, RZ, 0xfc, !PT ;  /* 0x000000402c2c0812 */ /* 0x000fe400078efcff */
[----:B------:R-:W-:Y:S02]  /*5c250*/  R2UR UR22, R151 ;  /* 0x00000000971672ca */ /* 0x000fe400000e0000 */
[----:B------:R-:W-:Y:S02]  /*5c260*/  R2UR UR20, R152 ;  /* 0x00000000981472ca */ /* 0x000fe400000e0000 */
[----:B------:R-:W-:-:S02]  /*5c270*/  LOP3.LUT R44, R44, 0xfffffffb, RZ, 0xc0, !PT ;  /* 0xfffffffb2c2c7812 */ /* 0x000fc400078ec0ff */
[----:B------:R-:W-:-:S03]  /*5c280*/  R2UR UR24, R150 ;  /* 0x00000000961872ca */ /* 0x000fc600000e0000 */
[----:B------:R-:W-:Y:S02]  /*5c290*/  ISETP.GE.AND P2, PT, R141, UR18, PT ;  /* 0x000000128d007c0c */ /* 0x000fe4000bf46270 */
[----:B------:R-:W-:-:S04]  /*5c2a0*/  R2UR UR54, R149 ;  /* 0x00000000953672ca */ /* 0x000fc800000e0000 */
[----:B------:R-:W-:Y:S02]  /*5c2b0*/  ISETP.GE.AND P1, PT, R140, UR20, PT ;  /* 0x000000148c007c0c */ /* 0x000fe4000bf26270 */
[----:B------:R-:W-:Y:S02]  /*5c2c0*/  LOP3.LUT R46, R46, 0xffdfffff, RZ, 0xc0, !PT ;  /* 0xffdfffff2e2e7812 */ /* 0x000fe400078ec0ff */
[----:B------:R-:W-:Y:S02]  /*5c2d0*/  R2UR UR56, R148 ;  /* 0x00000000943872ca */ /* 0x000fe400000e0000 */
[----:B------:R-:W-:Y:S01]  /*5c2e0*/  R2UR UR58, R147 ;  /* 0x00000000933a72ca */ /* 0x000fe200000e0000 */
[----:B------:R-:W-:Y:S01]  /*5c2f0*/  VIADD R135, R158, 0x48 ;  /* 0x000000489e877836 */ /* 0x000fe20000000000 */
[----:B------:R-:W-:Y:S01]  /*5c300*/  R2UR UR60, R146 ;  /* 0x00000000923c72ca */ /* 0x000fe200000e0000 */
[C---:B------:R-:W-:Y:S01]  /*5c310*/  VIADD R134, R158.reuse, 0x49 ;  /* 0x000000499e867836 */ /* 0x040fe20000000000 */
[----:B------:R-:W-:Y:S01]  /*5c320*/  R2UR UR26, R145 ;  /* 0x00000000911a72ca */ /* 0x000fe200000e0000 */
[----:B------:R-:W-:Y:S01]  /*5c330*/  VIADD R133, R158, 0x4a ;  /* 0x0000004a9e857836 */ /* 0x000fe20000000000 */
[----:B------:R-:W-:Y:S01]  /*5c340*/  R2UR UR28, R144 ;  /* 0x00000000901c72ca */ /* 0x000fe200000e0000 */
[C---:B------:R-:W-:Y:S01]  /*5c350*/  VIADD R132, R158.reuse, 0x4b ;  /* 0x0000004b9e847836 */ /* 0x040fe20000000000 */
[----:B------:R-:W-:Y:S01]  /*5c360*/  R2UR UR62, R143 ;  /* 0x000000008f3e72ca */ /* 0x000fe200000e0000 */
[----:B------:R-:W-:-:S02]  /*5c370*/  VIADD R128, R158, 0x4f ;  /* 0x0000004f9e807836 */ /* 0x000fc40000000000 */
[C---:B------:R-:W-:Y:S02]  /*5c380*/  VIADD R131, R158.reuse, 0x4c ;  /* 0x0000004c9e837836 */ /* 0x040fe40000000000 */
[----:B------:R-:W-:Y:S01]  /*5c390*/  VIADD R126, R158, 0x50 ;  /* 0x000000509e7e7836 */ /* 0x000fe20000000000 */
[----:B------:R-:W-:-:S04]  /*5c3a0*/  NOP ;  /* 0x0000000000007918 */ /* 0x000fc80000000000 */
[----:B------:R-:W-:Y:S01]  /*5c3b0*/  ISETP.GE.AND P4, PT, R126, UR67, PT ;  /* 0x000000437e007c0c */ /* 0x000fe2000bf86270 */
[C---:B------:R-:W-:Y:S02]  /*5c3c0*/  VIADD R124, R158.reuse, 0x51 ;  /* 0x000000519e7c7836 */ /* 0x040fe40000000000 */
[C---:B------:R-:W-:Y:S02]  /*5c3d0*/  VIADD R106, R158.reuse, 0x53 ;  /* 0x000000539e6a7836 */ /* 0x040fe40000000000 */
[----:B------:R-:W-:Y:S01]  /*5c3e0*/  VIADD R105, R158, 0x54 ;  /* 0x000000549e697836 */ /* 0x000fe20000000000 */
[----:B------:R-:W-:Y:S01]  /*5c3f0*/  LOP3.LUT R54, R54, 0xfffffffd, RZ, 0xc0, !PT ;  /* 0xfffffffd36367812 */ /* 0x000fe200078ec0ff */
[C---:B------:R-:W-:Y:S02]  /*5c400*/  VIADD R104, R158.reuse, 0x55 ;  /* 0x000000559e687836 */ /* 0x040fe40000000000 */
[C---:B------:R-:W-:Y:S02]  /*5c410*/  VIADD R103, R158.reuse, 0x56 ;  /* 0x000000569e677836 */ /* 0x040fe40000000000 */
[----:B------:R-:W-:-:S02]  /*5c420*/  VIADD R102, R158, 0x57 ;  /* 0x000000579e667836 */ /* 0x000fc40000000000 */
[----:B------:R-:W-:Y:S01]  /*5c430*/  VIADD R101, R158, 0x58 ;  /* 0x000000589e657836 */ /* 0x000fe20000000000 */
[----:B--2---:R-:W-:Y:S01]  /*5c440*/  ISETP.GE.AND P0, PT, R142, R59, PT ;  /* 0x0000003b8e00720c */ /* 0x004fe20003f06270 */
[C---:B------:R-:W-:Y:S02]  /*5c450*/  VIADD R100, R158.reuse, 0x59 ;  /* 0x000000599e647836 */ /* 0x040fe40000000000 */
[C---:B------:R-:W-:Y:S02]  /*5c460*/  VIADD R99, R158.reuse, 0x5a ;  /* 0x0000005a9e637836 */ /* 0x040fe40000000000 */
[C---:B------:R-:W-:Y:S02]  /*5c470*/  VIADD R98, R158.reuse, 0x5b ;  /* 0x0000005b9e627836 */ /* 0x040fe40000000000 */
[C---:B------:R-:W-:Y:S02]  /*5c480*/  VIADD R97, R158.reuse, 0x5c ;  /* 0x0000005c9e617836 */ /* 0x040fe40000000000 */
[----:B------:R-:W-:-:S02]  /*5c490*/  VIADD R96, R158, 0x5d ;  /* 0x0000005d9e607836 */ /* 0x000fc40000000000 */
[C---:B------:R-:W-:Y:S02]  /*5c4a0*/  VIADD R95, R158.reuse, 0x5e ;  /* 0x0000005e9e5f7836 */ /* 0x040fe40000000000 */
[----:B------:R-:W-:Y:S01]  /*5c4b0*/  VIADD R94, R158, 0x5f ;  /* 0x0000005f9e5e7836 */ /* 0x000fe20000000000 */
[----:B------:R-:W-:Y:S01]  /*5c4c0*/  @P0 LOP3.LUT R44, R44, 0x4, RZ, 0xfc, !PT ;  /* 0x000000042c2c0812 */ /* 0x000fe200078efcff */
[C---:B------:R-:W-:Y:S01]  /*5c4d0*/  VIADD R93, R158.reuse, 0x60 ;  /* 0x000000609e5d7836 */ /* 0x040fe20000000000 */
[----:B------:R-:W-:Y:S01]  /*5c4e0*/  ISETP.GE.AND P0, PT, R139, UR22, PT ;  /* 0x000000168b007c0c */ /* 0x000fe2000bf06270 */
[----:B------:R-:W-:Y:S01]  /*5c4f0*/  VIADD R91, R158, 0x62 ;  /* 0x000000629e5b7836 */ /* 0x000fe20000000000 */
[----:B------:R-:W-:Y:S01]  /*5c500*/  LOP3.LUT R44, R44, 0xfffffffd, RZ, 0xc0, !PT ;  /* 0xfffffffd2c2c7812 */ /* 0x000fe200078ec0ff */
[C---:B------:R-:W-:Y:S02]  /*5c510*/  VIADD R92, R158.reuse, 0x61 ;  /* 0x000000619e5c7836 */ /* 0x040fe40000000000 */
[----:B------:R-:W-:Y:S01]  /*5c520*/  VIADD R90, R158, 0x63 ;  /* 0x000000639e5a7836 */ /* 0x000fe20000000000 */
[----:B------:R-:W-:-:S02]  /*5c530*/  @P2 LOP3.LUT R44, R44, 0x2, RZ, 0xfc, !PT ;  /* 0x000000022c2c2812 */ /* 0x000fc400078efcff */
[----:B------:R-:W-:Y:S01]  /*5c540*/  LOP3.LUT R53, R53, 0xfffffffe, RZ, 0xc0, !PT ;  /* 0xfffffffe35357812 */ /* 0x000fe200078ec0ff */
[----:B------:R-:W-:Y:S01]  /*5c550*/  VIADD R89, R158, 0x64 ;  /* 0x000000649e597836 */ /* 0x000fe20000000000 */
[----:B------:R-:W-:Y:S01]  /*5c560*/  LOP3.LUT R44, R44, 0xfffffffe, RZ, 0xc0, !PT ;  /* 0xfffffffe2c2c7812 */ /* 0x000fe200078ec0ff */
[----:B------:R-:W-:Y:S01]  /*5c570*/  VIADD R88, R158, 0x65 ;  /* 0x000000659e587836 */ /* 0x000fe20000000000 */
[----:B------:R-:W1:Y:S01]  /*5c580*/  LDS.128 R144, [R0] ;  /* 0x0000000000907984 */ /* 0x000e620000000c00 */
[----:B------:R-:W-:Y:S02]  /*5c590*/  @P0 LOP3.LUT R46, R46, 0x200000, RZ, 0xfc, !PT ;  /* 0x002000002e2e0812 */ /* 0x000fe400078efcff */
[----:B------:R-:W-:Y:S02]  /*5c5a0*/  ISETP.GE.AND P0, PT, R138, UR24, PT ;  /* 0x000000188a007c0c */ /* 0x000fe4000bf06270 */
[----:B------:R-:W-:Y:S02]  /*5c5b0*/  @P1 LOP3.LUT R44, R44, 0x1, RZ, 0xfc, !PT ;  /* 0x000000012c2c1812 */ /* 0x000fe400078efcff */
[----:B------:R-:W-:-:S02]  /*5c5c0*/  ISETP.GE.AND P1, PT, R137, UR54, PT ;  /* 0x0000003689007c0c */ /* 0x000fc4000bf26270 */
[----:B------:R-:W-:Y:S02]  /*5c5d0*/  LOP3.LUT R44, R44, 0xffffffef, RZ, 0xc0, !PT ;  /* 0xffffffef2c2c7812 */ /* 0x000fe400078ec0ff */
[----:B------:R-:W-:-:S05]  /*5c5e0*/  ISETP.GE.AND P2, PT, R136, UR56, PT ;  /* 0x0000003888007c0c */ /* 0x000fca000bf46270 */
[----:B------:R-:W-:-:S04]  /*5c5f0*/  @P0 LOP3.LUT R44, R44, 0x10, RZ, 0xfc, !PT ;  /* 0x000000102c2c0812 */ /* 0x000fc800078efcff */
[----:B------:R-:W-:-:S04]  /*5c600*/  LOP3.LUT R44, R44, 0xffffffdf, RZ, 0xc0, !PT ;  /* 0xffffffdf2c2c7812 */ /* 0x000fc800078ec0ff */
[----:B------:R-:W-:Y:S02]  /*5c610*/  @P1 LOP3.LUT R44, R44, 0x20, RZ, 0xfc, !PT ;  /* 0x000000202c2c1812 */ /* 0x000fe400078efcff */
[----:B------:R-:W-:Y:S02]  /*5c620*/  ISETP.GE.AND P0, PT, R135, UR58, PT ;  /* 0x0000003a87007c0c */ /* 0x000fe4000bf06270 */
        /* <DEDUP_REMOVED lines=10> */
[----:B------:R-:W-:-:S04]  /*5c6d0*/  @P2 LOP3.LUT R44, R44, 0x2000, RZ, 0xfc, !PT ;  /* 0x000020002c2c2812 */ /* 0x000fc800078efcff */
[----:B------:R-:W-:-:S04]  /*5c6e0*/  LOP3.LUT R44, R44, 0xfffeffff, RZ, 0xc0, !PT ;  /* 0xfffeffff2c2c7812 */ /* 0x000fc800078ec0ff */
[----:B------:R-:W-:Y:S02]  /*5c6f0*/  @P0 LOP3.LUT R44, R44, 0x10000, RZ, 0xfc, !PT ;  /* 0x000100002c2c0812 */ /* 0x000fe400078efcff */
[----:B------:R-:W-:Y:S02]  /*5c700*/  ISETP.GE.AND P0, PT, R128, UR69, PT ;  /* 0x0000004580007c0c */ /* 0x000fe4000bf06270 */
[----:B------:R-:W-:Y:S02]  /*5c710*/  ISETP.GE.AND P1, PT, R131, UR62, PT ;  /* 0x0000003e83007c0c */ /* 0x000fe4000bf26270 */
[----:B------:R-:W-:Y:S02]  /*5c720*/  LOP3.LUT R44, R44, 0xfeffffff, RZ, 0xc0, !PT ;  /* 0xfeffffff2c2c7812 */ /* 0x000fe400078ec0ff */
[----:B------:R-:W-:-:S07]  /*5c730*/  LOP3.LUT R46, R46, 0xffbfffff, RZ, 0xc0, !PT ;  /* 0xffbfffff2e2e7812 */ /* 0x000fce00078ec0ff */
[----:B------:R-:W-:Y:S02]  /*5c740*/  @P0 LOP3.LUT R44, R44, 0x1000000, RZ, 0xfc, !PT ;  /* 0x010000002c2c0812 */ /* 0x000fe400078efcff */
[----:B------:R-:W-:Y:S02]  /*5c750*/  @P1 LOP3.LUT R46, R46, 0x400000, RZ, 0xfc, !PT ;  /* 0x004000002e2e1812 */ /* 0x000fe400078efcff */
[----:B------:R-:W-:Y:S02]  /*5c760*/  ISETP.GE.AND P1, PT, R124, UR65, PT ;  /* 0x000000417c007c0c */ /* 0x000fe4000bf26270 */
[----:B------:R-:W-:-:S04]  /*5c770*/  LOP3.LUT R44, R44, 0xfbffffff, RZ, 0xc0, !PT ;  /* 0xfbffffff2c2c7812 */ /* 0x000fc800078ec0ff */
[----:B------:R-:W-:Y:S02]  /*5c780*/  @P4 LOP3.LUT R44, R44, 0x4000000, RZ, 0xfc, !PT ;  /* 0x040000002c2c4812 */ /* 0x000fe400078efcff */
[----:B------:R-:W-:Y:S02]  /*5c790*/  ISETP.GE.AND P4, PT, R106, UR61, PT ;  /* 0x0000003d6a007c0c */ /* 0x000fe4000bf86270 */
[----:B------:R-:W-:-:S04]  /*5c7a0*/  LOP3.LUT R44, R44, 0xefffffff, RZ, 0xc0, !PT ;  /* 0xefffffff2c2c7812 */ /* 0x000fc800078ec0ff */
[----:B------:R-:W-:Y:S02]  /*5c7b0*/  @P1 LOP3.LUT R44, R44, 0x10000000, RZ, 0xfc, !PT ;  /* 0x100000002c2c1812 */ /* 0x000fe400078efcff */
[----:B------:R-:W-:-:S05]  /*5c7c0*/  ISETP.GE.AND P1, PT, R105, UR59, PT ;  /* 0x0000003b69007c0c */ /* 0x000fca000bf26270 */
        /* <DEDUP_REMOVED lines=38> */
[----:B------:R-:W-:Y:S02]  /*5ca30*/  ISETP.GE.AND P4, PT, R92, UR33, PT ;  /* 0x000000215c007c0c */ /* 0x000fe4000bf86270 */
[----:B------:R-:W-:-:S04]  /*5ca40*/  LOP3.LUT R54, R54, 0xefffffff, RZ, 0xc0, !PT ;  /* 0xefffffff36367812 */ /* 0x000fc800078ec0ff */
[----:B------:R-:W-:Y:S02]  /*5ca50*/  @P1 LOP3.LUT R54, R54, 0x10000000, RZ, 0xfc, !PT ;  /* 0x1000000036361812 */ /* 0x000fe400078efcff */
[----:B------:R-:W-:Y:S02]  /*5ca60*/  ISETP.GE.AND P1, PT, R90, UR29, PT ;  /* 0x0000001d5a007c0c */ /* 0x000fe4000bf26270 */
[----:B------:R-:W-:Y:S02]  /*5ca70*/  LOP3.LUT R54, R54, 0xbfffffff, RZ, 0xc0, !PT ;  /* 0xbfffffff36367812 */ /* 0x000fe400078ec0ff */
[----:B------:R-:W-:Y:S02]  /*5ca80*/  @P5 LOP3.LUT R53, R53, 0x1, RZ, 0xfc, !PT ;  /* 0x0000000135355812 */ /* 0x000fe400078efcff */
[----:B------:R-:W-:Y:S02]  /*5ca90*/  @P4 LOP3.LUT R54, R54, 0x40000000, RZ, 0xfc, !PT ;  /* 0x4000000036364812 */ /* 0x000fe400078efcff */
[----:B------:R-:W-:-:S02]  /*5caa0*/  ISETP.GE.AND P4, PT, R89, UR27, PT ;  /* 0x0000001b59007c0c */ /* 0x000fc4000bf86270 */
[----:B------:R-:W-:-:S04]  /*5cab0*/  LOP3.LUT R53, R53, 0xfffffffb, RZ, 0xc0, !PT ;  /* 0xfffffffb35357812 */ /* 0x000fc800078ec0ff */
[----:B------:R-:W-:Y:S02]  /*5cac0*/  @P1 LOP3.LUT R53, R53, 0x4, RZ, 0xfc, !PT ;  /* 0x0000000435351812 */ /* 0x000fe400078efcff */
[----:B------:R-:W-:Y:S02]  /*5cad0*/  ISETP.GE.AND P5, PT, R88, UR25, PT ;  /* 0x0000001958007c0c */ /* 0x000fe4000bfa6270 */
[----:B------:R-:W-:Y:S01]  /*5cae0*/  LOP3.LUT R53, R53, 0xffffffef, RZ, 0xc0, !PT ;  /* 0xffffffef35357812 */ /* 0x000fe200078ec0ff */
[----:B------:R-:W-:-:S03]  /*5caf0*/  VIADD R86, R158, 0x66 ;  /* 0x000000669e567836 */ /* 0x000fc60000000000 */
        /* <DEDUP_REMOVED lines=16> */
[----:B------:R-:W-:Y:S01]  /*5cc00*/  @P5 LOP3.LUT R53, R53, 0x2000, RZ, 0xfc, !PT ;  /* 0x0000200035355812 */ /* 0x000fe200078efcff */
[C---:B------:R-:W-:Y:S01]  /*5cc10*/  VIADD R107, R158.reuse, 0x52 ;  /* 0x000000529e6b7836 */ /* 0x040fe20000000000 */
[----:B------:R-:W-:Y:S02]  /*5cc20*/  ISETP.GE.AND P4, PT, R65, UR15, PT ;  /* 0x0000000f41007c0c */ /* 0x000fe4000bf86270 */
[----:B------:R-:W-:Y:S01]  /*5cc30*/  LOP3.LUT R53, R53, 0xffff7fff, RZ, 0xc0, !PT ;  /* 0xffff7fff35357812 */ /* 0x000fe200078ec0ff */
[C---:B------:R-:W-:Y:S01]  /*5cc40*/  VIADD R64, R158.reuse, 0x6b ;  /* 0x0000006b9e407836 */ /* 0x040fe20000000000 */
[----:B------:R-:W-:Y:S02]  /*5cc50*/  ISETP.GE.AND P0, PT, R107, UR63, PT ;  /* 0x0000003f6b007c0c */ /* 0x000fe4000bf06270 */
[----:B------:R-:W-:Y:S01]  /*5cc60*/  @P1 LOP3.LUT R53, R53, 0x8000, RZ, 0xfc, !PT ;  /* 0x0000800035351812 */ /* 0x000fe200078efcff */
[----:B------:R-:W-:Y:S01]  /*5cc70*/  VIADD R62, R158, 0x6d ;  /* 0x0000006d9e3e7836 */ /* 0x000fe20000000000 */
[----:B------:R-:W-:-:S02]  /*5cc80*/  ISETP.GE.AND P5, PT, R64, UR13, PT ;  /* 0x0000000d40007c0c */ /* 0x000fc4000bfa6270 */
[----:B------:R-:W-:Y:S01]  /*5cc90*/  LOP3.LUT R53, R53, 0xfffdffff, RZ, 0xc0, !PT ;  /* 0xfffdffff35357812 */ /* 0x000fe200078ec0ff */
[----:B------:R-:W-:Y:S01]  /*5cca0*/  VIADD R63, R158, 0x6c ;  /* 0x0000006c9e3f7836 */ /* 0x000fe20000000000 */
[----:B------:R-:W-:Y:S02]  /*5ccb0*/  LOP3.LUT R44, R44, 0x7fffffff, RZ, 0xc0, !PT ;  /* 0x7fffffff2c2c7812 */ /* 0x000fe400078ec0ff */
[----:B------:R-:W-:Y:S02]  /*5ccc0*/  @P4 LOP3.LUT R53, R53, 0x20000, RZ, 0xfc, !PT ;  /* 0x0002000035354812 */ /* 0x000fe400078efcff */
[----:B------:R-:W-:Y:S01]  /*5ccd0*/  ISETP.GE.AND P4, PT, R62, UR9, PT ;  /* 0x000000093e007c0c */ /* 0x000fe2000bf86270 */
[----:B------:R-:W-:Y:S01]  /*5cce0*/  VIADD R61, R158, 0x6e ;  /* 0x0000006e9e3d7836 */ /* 0x000fe20000000000 */
[----:B------:R-:W-:Y:S02]  /*5ccf0*/  ISETP.GE.AND P1, PT, R63, UR11, PT ;  /* 0x0000000b3f007c0c */ /* 0x000fe4000bf26270 */
[----:B------:R-:W-:-:S02]  /*5cd00*/  LOP3.LUT R53, R53, 0xfffbffff, RZ, 0xc0, !PT ;  /* 0xfffbffff35357812 */ /* 0x000fc400078ec0ff */
[----:B------:R-:W-:Y:S02]  /*5cd10*/  @P0 LOP3.LUT R44, R44, 0x80000000, RZ, 0xfc, !PT ;  /* 0x800000002c2c0812 */ /* 0x000fe400078efcff */
[----:B------:R-:W-:Y:S02]  /*5cd20*/  @P5 LOP3.LUT R53, R53, 0x40000, RZ, 0xfc, !PT ;  /* 0x0004000035355812 */ /* 0x000fe400078efcff */
[C---:B------:R-:W-:Y:S02]  /*5cd30*/  LOP3.LUT P0, RZ, R44.reuse, 0x4, RZ, 0xc0, !PT ;  /* 0x000000042cff7812 */ /* 0x040fe4000780c0ff */
[----:B------:R-:W-:Y:S02]  /*5cd40*/  ISETP.GE.AND P5, PT, R61, UR7, PT ;  /* 0x000000073d007c0c */ /* 0x000fe4000bfa6270 */
[----:B------:R-:W-:Y:S01]  /*5cd50*/  LOP3.LUT R44, R44, 0xffbfffff, RZ, 0xc0, !PT ;  /* 0xffbfffff2c2c7812 */ /* 0x000fe200078ec0ff */
[----:B------:R-:W-:Y:S01]  /*5cd60*/  VIADD R60, R158, 0x6f ;  /* 0x0000006f9e3c7836 */ /* 0x000fe20000000000 */
[----:B------:R-:W-:-:S02]  /*5cd70*/  LOP3.LUT R53, R53, 0xffdfffff, RZ, 0xc0, !PT ;  /* 0xffdfffff35357812 */ /* 0x000fc400078ec0ff */
[----:B------:R-:W-:Y:S02]  /*5cd80*/  @P4 LOP3.LUT R44, R44, 0x400000, RZ, 0xfc, !PT ;  /* 0x004000002c2c4812 */ /* 0x000fe400078efcff */
[----:B------:R-:W-:Y:S02]  /*5cd90*/  @P1 LOP3.LUT R53, R53, 0x200000, RZ, 0xfc, !PT ;  /* 0x0020000035351812 */ /* 0x000fe400078efcff */
[----:B------:R-:W-:Y:S02]  /*5cda0*/  ISETP.GE.AND P1, PT, R60, UR5, PT ;  /* 0x000000053c007c0c */ /* 0x000fe4000bf26270 */
[----:B------:R-:W-:Y:S02]  /*5cdb0*/  R2UR UR62, R155 ;  /* 0x000000009b3e72ca */ /* 0x000fe400000e0000 */
[----:B------:R-:W-:-:S04]  /*5cdc0*/  LOP3.LUT R44, R44, 0xffdfffff, RZ, 0xc0, !PT ;  /* 0xffdfffff2c2c7812 */ /* 0x000fc800078ec0ff */
[----:B------:R-:W-:Y:S01]  /*5cdd0*/  @P5 LOP3.LUT R44, R44, 0x200000, RZ, 0xfc, !PT ;  /* 0x002000002c2c5812 */ /* 0x000fe200078efcff */
[----:B------:R-:W-:-:S03]  /*5cde0*/  VIADD R130, R158, 0x4d ;  /* 0x0000004d9e827836 */ /* 0x000fc60000000000 */
[----:B------:R-:W-:Y:S02]  /*5cdf0*/  LOP3.LUT R44, R44, 0xfffbffff, RZ, 0xc0, !PT ;  /* 0xfffbffff2c2c7812 */ /* 0x000fe400078ec0ff */
[----:B------:R-:W-:Y:S02]  /*5ce00*/  ISETP.GE.AND P2, PT, R130, UR70, PT ;  /* 0x0000004682007c0c */ /* 0x000fe4000bf46270 */
[----:B------:R-:W-:Y:S02]  /*5ce10*/  @P1 LOP3.LUT R44, R44, 0x40000, RZ, 0xfc, !PT ;  /* 0x000400002c2c1812 */ /* 0x000fe400078efcff */
[----:B------:R-:W-:Y:S02]  /*5ce20*/  ISETP.LT.AND P1, PT, R160, UR62, !P0 ;  /* 0x0000003ea0007c0c */ /* 0x000fe4000c721270 */
[----:B------:R-:W-:Y:S01]  /*5ce30*/  R2UR.FILL UR70, R154 ;  /* 0x000000009a4672ca */ /* 0x000fe200004e0000 */
[----:B------:R-:W-:Y:S01]  /*5ce40*/  VIADD R161, R161, UR42 ;  /* 0x0000002aa1a17c36 */ /* 0x000fe20008000000 */
[----:B------:R-:W-:-:S03]  /*5ce50*/  LOP3.LUT R44, R44, 0xffefffff, RZ, 0xc0, !PT ;  /* 0xffefffff2c2c7812 */ /* 0x000fc600078ec0ff */
[----:B------:R-:W-:Y:S01]  /*5ce60*/  VIADD R143, R161, UR40 ;  /* 0x00000028a18f7c36 */ /* 0x000fe20008000000 */
[----:B------:R-:W-:Y:S04]  /*5ce70*/  STL [R1+0x1170], R161 ;  /* 0x001170a101007387 */ /* 0x000fe80000100800 */
[----:B------:R-:W-:Y:S01]  /*5ce80*/  STL [R1+0x11d8], R143 ;  /* 0x0011d88f01007387 */ /* 0x000fe20000100800 */
[----:B------:R-:W-:Y:S02]  /*5ce90*/  @P1 LOP3.LUT R44, R44, 0x100000, RZ, 0xfc, !PT ;  /* 0x001000002c2c1812 */ /* 0x000fe400078efcff */
[C---:B------:R-:W-:Y:S01]  /*5cea0*/  ISETP.GE.AND P1, PT, R159.reuse, UR70, PT ;  /* 0x000000469f007c0c */ /* 0x040fe2000bf26270 */
[----:B-1----:R-:W-:Y:S04]  /*5ceb0*/  STL.64 [R1+0xc70], R144 ;  /* 0x000c709001007387 */ /* 0x002fe80000100a00 */
[----:B------:R-:W-:Y:S01]  /*5cec0*/  STL.64 [R1+0xc78], R146 ;  /* 0x000c789201007387 */ /* 0x000fe20000100a00 */
[----:B------:R-:W-:Y:S01]  /*5ced0*/  VIADD R129, R158, 0x4e ;  /* 0x0000004e9e817836 */ /* 0x000fe20000000000 */
[----:B------:R-:W-:-:S02]  /*5cee0*/  ISETP.LT.AND P0, PT, R159, UR38, !P0 ;  /* 0x000000269f007c0c */ /* 0x000fc4000c701270 */
[----:B------:R-:W-:Y:S02]  /*5cef0*/  LOP3.LUT R44, R44, 0xfffffff7, RZ, 0xc0, !PT ;  /* 0xfffffff72c2c7812 */ /* 0x000fe400078ec0ff */
[----:B------:R-:W-:Y:S02]  /*5cf00*/  ISETP.GE.AND P3, PT, R129, UR71, PT ;  /* 0x0000004781007c0c */ /* 0x000fe4000bf66270 */
[----:B------:R-:W-:Y:S02]  /*5cf10*/  R2UR.FILL UR71, R157 ;  /* 0x000000009d4772ca */ /* 0x000fe400004e0000 */
[----:B------:R-:W-:Y:S02]  /*5cf20*/  @P1 LOP3.LUT R44, R44, 0x8, RZ, 0xfc, !PT ;  /* 0x000000082c2c1812 */ /* 0x000fe400078efcff */
[----:B------:R-:W-:Y:S01]  /*5cf30*/  R2UR.FILL UR70, R156 ;  /* 0x000000009c4672ca */ /* 0x000fe200004e0000 */
[----:B------:R-:W-:Y:S01]  /*5cf40*/  VIADD R58, R158, 0x70 ;  /* 0x000000709e3a7836 */ /* 0x000fe20000000000 */
[----:B------:R-:W-:Y:S01]  /*5cf50*/  LOP3.LUT R44, R44, 0xfff7ffff, RZ, 0xc0, !PT ;  /* 0xfff7ffff2c2c7812 */ /* 0x000fe200078ec0ff */
[----:B------:R-:W-:-:S02]  /*5cf60*/  VIADD R57, R158, 0x71 ;  /* 0x000000719e397836 */ /* 0x000fc40000000000 */
[----:B------:R-:W-:Y:S01]  /*5cf70*/  VIADD R56, R158, 0x72 ;  /* 0x000000729e387836 */ /* 0x000fe20000000000 */
[----:B------:R-:W-:Y:S02]  /*5cf80*/  @P0 LOP3.LUT R44, R44, 0x80000, RZ, 0xfc, !PT ;  /* 0x000800002c2c0812 */ /* 0x000fe400078efcff */
[----:B------:R-:W-:Y:S02]  /*5cf90*/  ISETP.GE.AND P4, PT, R58, UR75, PT ;  /* 0x0000004b3a007c0c */ /* 0x000fe4000bf86270 */
[----:B------:R-:W-:Y:S02]  /*5cfa0*/  ISETP.GE.AND P5, PT, R57, UR73, PT ;  /* 0x0000004939007c0c */ /* 0x000fe4000bfa6270 */
[----:B------:R-:W-:Y:S02]  /*5cfb0*/  ISETP.GE.AND P6, PT, R56, UR77, PT ;  /* 0x0000004d38007c0c */ /* 0x000fe4000bfc6270 */
[C---:B------:R-:W-:Y:S02]  /*5cfc0*/  LOP3.LUT P1, RZ, R46.reuse, 0x400000, RZ, 0xc0, !PT ;  /* 0x004000002eff7812 */ /* 0x040fe4000782c0ff */
[----:B------:R-:W-:Y:S01]  /*5cfd0*/  LOP3.LUT P0, RZ, R46, 0x200000, RZ, 0xc0, !PT ;  /* 0x002000002eff7812 */ /* 0x000fe2000780c0ff */
[----:B------:R-:W-:Y:S01]  /*5cfe0*/  NOP ;  /* 0x0000000000007918 */ /* 0x000fe20000000000 */
[----:B------:R-:W-:Y:S01]  /*5cff0*/  STL.64 [R1+0x2180], R26 ;  /* 0x0021801a01007387 */ /* 0x000fe20000100a00 */
[----:B------:R-:W1:Y:S03]  /*5d000*/  LDCU UR4, c[0x0][0x39c] ;  /* 0x00007380ff0477ac */ /* 0x000e660008000800 */
[----:B------:R-:W-:Y:S04]  /*5d010*/  STL [R1+0x217c], R24 ;  /* 0x00217c1801007387 */ /* 0x000fe80000100800 */
[----:B------:R-:W-:Y:S04]  /*5d020*/  STL [R1+0x2178], R23 ;  /* 0x0021781701007387 */ /* 0x000fe80000100800 */
[----:B------:R2:W-:Y:S04]  /*5d030*/  STL [R1+0x2174], R22 ;  /* 0x0021741601007387 */ /* 0x0005e80000100800 */
[----:B--2---:R-:W2:Y:S01]  /*5d040*/  LDL.LU R22, [R1+0x11ec] ;  /* 0x0011ec0001167983 */ /* 0x004ea20000300800 */
[----:B------:R-:W-:-:S03]  /*5d050*/  LOP3.LUT R18, R18, 0xf7ffffff, RZ, 0xc0, !PT ;  /* 0xf7ffffff12127812 */ /* 0x000fc600078ec0ff */
[----:B------:R-:W-:Y:S01]  /*5d060*/  STL [R1+0x2170], R21 ;  /* 0x0021701501007387 */ /* 0x000fe20000100800 */
[----:B------:R-:W-:Y:S01]  /*5d070*/  IMAD.MOV.U32 R59, RZ, RZ, R127 ;  /* 0x000000ffff3b7224 */ /* 0x000fe200078e007f */
[----:B------:R-:W-:Y:S02]  /*5d080*/  @P0 LOP3.LUT R18, R18, 0x8000000, RZ, 0xfc, !PT ;  /* 0x0800000012120812 */ /* 0x000fe400078efcff */
[----:B------:R-:W-:Y:S01]  /*5d090*/  STL [R1+0x216c], R20 ;  /* 0x00216c1401007387 */ /* 0x000fe20000100800 */
[----:B------:R-:W-:Y:S01]  /*5d0a0*/  IMAD.MOV.U32 R58, RZ, RZ, R125 ;  /* 0x000000ffff3a7224 */ /* 0x000fe200078e007d */
[----:B------:R-:W-:Y:S02]  /*5d0b0*/  LOP3.LUT P0, RZ, R44, 0x8, RZ, 0xc0, !PT ;  /* 0x000000082cff7812 */ /* 0x000fe4000780c0ff */
[----:B------:R-:W-:Y:S01]  /*5d0c0*/  STL [R1+0x2168], R19 ;  /* 0x0021681301007387 */ /* 0x000fe20000100800 */
[----:B------:R-:W-:Y:S01]  /*5d0d0*/  IMAD.MOV.U32 R126, RZ, RZ, R69 ;  /* 0x000000ffff7e7224 */ /* 0x000fe200078e0045 */
[----:B------:R-:W-:-:S02]  /*5d0e0*/  LOP3.LUT R18, R18, 0xfbffffff, RZ, 0xc0, !PT ;  /* 0xfbffffff12127812 */ /* 0x000fc400078ec0ff */
[----:B------:R-:W3:Y:S01]  /*5d0f0*/  LDL.LU R56, [R1+0xc64] ;  /* 0x000c640001387983 */ /* 0x000ee20000300800 */
[----:B-1----:R-:W-:Y:S01]  /*5d100*/  ISETP.LT.AND P0, PT, R158, UR4, !P0 ;  /* 0x000000049e007c0c */ /* 0x002fe2000c701270 */
[----:B------:R-:W-:Y:S01]  /*5d110*/  IMAD.MOV.U32 R127, RZ, RZ, R71 ;  /* 0x000000ffff7f7224 */ /* 0x000fe200078e0047 */
[----:B------:R-:W-:Y:S01]  /*5d120*/  @P1 LOP3.LUT R18, R18, 0x4000000, RZ, 0xfc, !PT ;  /* 0x0400000012121812 */ /* 0x000fe200078efcff */
[----:B------:R-:W3:Y:S01]  /*5d130*/  LDL.LU R57, [R1+0xc6c] ;  /* 0x000c6c0001397983 */ /* 0x000ee20000300800 */
[----:B------:R-:W-:Y:S01]  /*5d140*/  LOP3.LUT R46, R46, 0xffefffff, RZ, 0xc0, !PT ;  /* 0xffefffff2e2e7812 */ /* 0x000fe200078ec0ff */
[----:B------:R-:W1:Y:S01]  /*5d150*/  LDCU UR4, c[0x0][0x39c] ;  /* 0x00007380ff0477ac */ /* 0x000e620008000800 */
[----:B------:R-:W-:-:S04]  /*5d160*/  LOP3.LUT R18, R18, 0xfdffffff, RZ, 0xc0, !PT ;  /* 0xfdffffff12127812 */ /* 0x000fc800078ec0ff */
[----:B------:R-:W-:-:S04]  /*5d170*/  @P2 LOP3.LUT R18, R18, 0x2000000, RZ, 0xfc, !PT ;  /* 0x0200000012122812 */ /* 0x000fc800078efcff */
[----:B------:R-:W-:-:S04]  /*5d180*/  LOP3.LUT R18, R18, 0xfeffffff, RZ, 0xc0, !PT ;  /* 0xfeffffff12127812 */ /* 0x000fc800078ec0ff */
[----:B------:R-:W-:-:S04]  /*5d190*/  @P3 LOP3.LUT R18, R18, 0x1000000, RZ, 0xfc, !PT ;  /* 0x0100000012123812 */ /* 0x000fc800078efcff */
[----:B------:R-:W-:-:S04]  /*5d1a0*/  LOP3.LUT R18, R18, 0xff7fffff, RZ, 0xc0, !PT ;  /* 0xff7fffff12127812 */ /* 0x000fc800078ec0ff */
[----:B------:R-:W-:-:S04]  /*5d1b0*/  @P4 LOP3.LUT R18, R18, 0x800000, RZ, 0xfc, !PT ;  /* 0x0080000012124812 */ /* 0x000fc800078efcff */
[----:B------:R-:W-:-:S04]  /*5d1c0*/  LOP3.LUT R18, R18, 0xffbfffff, RZ, 0xc0, !PT ;  /* 0xffbfffff12127812 */ /* 0x000fc800078ec0ff */
[----:B------:R-:W-:-:S04]  /*5d1d0*/  @P5 LOP3.LUT R18, R18, 0x400000, RZ, 0xfc, !PT ;  /* 0x0040000012125812 */ /* 0x000fc800078efcff */
[----:B------:R-:W-:-:S04]  /*5d1e0*/  LOP3.LUT R18, R18, 0xffdfffff, RZ, 0xc0, !PT ;  /* 0xffdfffff12127812 */ /* 0x000fc800078ec0ff */
[----:B------:R-:W-:Y:S01]  /*5d1f0*/  @P6 LOP3.LUT R18, R18, 0x200000, RZ, 0xfc, !PT ;  /* 0x0020000012126812 */ /* 0x000fe200078efcff */
[----:B---3--:R3:W-:Y:S01]  /*5d200*/  STSM.16.M88.4 [R0], R56 ;  /* 0x0000003800007844 */ /* 0x0087e20000000200 */
[----:B------:R-:W-:-:S03]  /*5d210*/  NOP ;  /* 0x0000000000007918 */ /* 0x000fc60000000000 */
[----:B------:R-:W4:Y:S04]  /*5d220*/  LDS.128 R60, [R0] ;  /* 0x00000000003c7984 */ /* 0x000f280000000c00 */
[----:B---3--:R-:W3:Y:S04]  /*5d230*/  LDL.LU R56, [R1+0xc54] ;  /* 0x000c540001387983 */ /* 0x008ee80000300800 */
[----:B------:R-:W3:Y:S01]  /*5d240*/  LDL.LU R57, [R1+0xc5c] ;  /* 0x000c5c0001397983 */ /* 0x000ee20000300800 */
[----:B------:R-:W-:Y:S02]  /*5d250*/  IMAD.MOV.U32 R58, RZ, RZ, R85 ;  /* 0x000000ffff3a7224 */ /* 0x000fe400078e0055 */
[----:B------:R-:W-:Y:S01]  /*5d260*/  IMAD.MOV.U32 R59, RZ, RZ, R87 ;  /* 0x000000ffff3b7224 */ /* 0x000fe200078e0057 */
[----:B------:R-:W-:Y:S01]  /*5d270*/  NOP ;  /* 0x0000000000007918 */ /* 0x000fe20000000000 */
[----:B----4-:R4:W-:Y:S04]  /*5d280*/  STL.64 [R1+0xbf0], R60 ;  /* 0x000bf03c01007387 */ /* 0x0109e80000100a00 */
[----:B------:R-:W-:Y:S04]  /*5d290*/  STL.64 [R1+0xbf8], R62 ;  /* 0x000bf83e01007387 */ /* 0x000fe80000100a00 */
[----:B----4-:R-:W4:Y:S04]  /*5d2a0*/  LDL.LU R60, [R1+0xc44] ;  /* 0x000c4400013c7983 */ /* 0x010f280000300800 */
[----:B------:R-:W4:Y:S04]  /*5d2b0*/  LDL.LU R61, [R1+0xc4c] ;  /* 0x000c4c00013d7983 */ /* 0x000f280000300800 */
[----:B---3--:R-:W-:Y:S01]  /*5d2c0*/  STSM.16.M88.4 [R0], R56 ;  /* 0x0000003800007844 */ /* 0x008fe20000000200 */
[----:B------:R-:W-:-:S03]  /*5d2d0*/  NOP ;  /* 0x0000000000007918 */ /* 0x000fc60000000000 */
[----:B------:R-:W3:Y:S04]  /*5d2e0*/  LDS.128 R56, [R0] ;  /* 0x0000000000387984 */ /* 0x000ee80000000c00 */
[----:B---3--:R3:W-:Y:S04]  /*5d2f0*/  STL.64 [R1+0xbe0], R56 ;  /* 0x000be03801007387 */ /* 0x0087e80000100a00 */
[----:B------:R1:W-:Y:S04]  /*5d300*/  STL.64 [R1+0xbe8], R58 ;  /* 0x000be83a01007387 */ /* 0x0003e80000100a00 */
[----:B---3--:R-:W3:Y:S04]  /*5d310*/  LDL.LU R56, [R1+0xc34] ;  /* 0x000c340001387983 */ /* 0x008ee80000300800 */
[----:B------:R-:W3:Y:S04]  /*5d320*/  LDL.LU R57, [R1+0xc3c] ;  /* 0x000c3c0001397983 */ /* 0x000ee80000300800 */
[----:B-1----:R-:W3:Y:S04]  /*5d330*/  LDL.LU R58, [R1+0x10f4] ;  /* 0x0010f400013a7983 */ /* 0x002ee80000300800 */
[----:B------:R-:W3:Y:S01]  /*5d340*/  LDL.LU R59, [R1+0x10fc] ;  /* 0x0010fc00013b7983 */ /* 0x000ee20000300800 */
[----:B------:R-:W-:Y:S01]  /*5d350*/  IMAD.MOV.U32 R62, RZ, RZ, R45 ;  /* 0x000000ffff3e7224 */ /* 0x000fe200078e002d */
[----:B------:R-:W-:Y:S01]  /*5d360*/  NOP ;  /* 0x0000000000007918 */ /* 0x000fe20000000000 */
[----:B------:R-:W-:-:S05]  /*5d370*/  IMAD.MOV.U32 R63, RZ, RZ, R47 ;  /* 0x000000ffff3f7224 */ /* 0x000fca00078e002f */
[----:B----4-:R-:W-:Y:S01]  /*5d380*/  STSM.16.M88.4 [R0], R60 ;  /* 0x0000003c00007844 */ /* 0x010fe20000000200 */
[----:B------:R-:W-:-:S03]  /*5d390*/  NOP ;  /* 0x0000000000007918 */ /* 0x000fc60000000000 */
[----:B------:R-:W1:Y:S01]  /*5d3a0*/  LDS.128 R60, [R0] ;  /* 0x00000000003c7984 */ /* 0x000e620000000c00 */
[----:B------:R-:W-:-:S03]  /*5d3b0*/  NOP ;  /* 0x0000000000007918 */ /* 0x000fc60000000000 */
[----:B-1----:R-:W-:Y:S04]  /*5d3c0*/  STL.64 [R1+0xbd0], R60 ;  /* 0x000bd03c01007387 */ /* 0x002fe80000100a00 */
[----:B------:R-:W-:Y:S04]  /*5d3d0*/  STL.64 [R1+0xbd8], R62 ;  /* 0x000bd83e01007387 */ /* 0x000fe80000100a00 */
[----:B---3--:R1:W-:Y:S01]  /*5d3e0*/  STSM.16.M88.4 [R0], R56 ;  /* 0x0000003800007844 */ /* 0x0083e20000000200 */
[----:B------:R-:W-:-:S03]  /*5d3f0*/  NOP ;  /* 0x0000000000007918 */ /* 0x000fc60000000000 */
[----:B------:R-:W3:Y:S04]  /*5d400*/  LDS.128 R60, [R0] ;  /* 0x00000000003c7984 */ /* 0x000ee80000000c00 */
[----:B-1----:R-:W4:Y:S04]  /*5d410*/  LDL.LU R56, [R1+0xba4] ;  /* 0x000ba40001387983 */ /* 0x002f280000300800 */
[----:B------:R-:W4:Y:S04]  /*5d420*/  LDL.LU R57, [R1+0xbac] ;  /* 0x000bac0001397983 */ /* 0x000f280000300800 */
[----:B------:R-:W4:Y:S04]  /*5d430*/  LDL.LU R58, [R1+0x10a4] ;  /* 0x0010a400013a7983 */ /* 0x000f280000300800 */
[----:B------:R-:W4:Y:S01]  /*5d440*/  LDL.LU R59, [R1+0x10ac] ;  /* 0x0010ac00013b7983 */ /* 0x000f220000300800 */
[----:B------:R-:W-:-:S03]  /*5d450*/  NOP ;  /* 0x0000000000007918 */ /* 0x000fc60000000000 */
[----:B---3--:R-:W-:Y:S04]  /*5d460*/  STL.64 [R1+0xbc0], R60 ;  /* 0x000bc03c01007387 */ /* 0x008fe80000100a00 */
[----:B------:R-:W-:Y:S04]  /*5d470*/  STL.64 [R1+0xbc8], R62 ;  /* 0x000bc83e01007387 */ /* 0x000fe80000100a00 */
[----:B----4-:R1:W-:Y:S01]  /*5d480*/  STSM.16.M88.4 [R0], R56 ;  /* 0x0000003800007844 */ /* 0x0103e20000000200 */
        /* <DEDUP_REMOVED lines=33> */
[----:B------:R-:W4:Y:S01]  /*5d6a0*/  LDL.LU R57, [R1+0xcf8] ;  /* 0x000cf80001397983 */ /* 0x000f220000300800 */
[----:B------:R-:W-:Y:S02]  /*5d6b0*/  IMAD.MOV.U32 R58, RZ, RZ, R120 ;  /* 0x000000ffff3a7224 */ /* 0x000fe400078e0078 */
[----:B------:R-:W-:Y:S01]  /*5d6c0*/  IMAD.MOV.U32 R59, RZ, RZ, R122 ;  /* 0x000000ffff3b7224 */ /* 0x000fe200078e007a */
[----:B------:R-:W-:Y:S01]  /*5d6d0*/  NOP ;  /* 0x0000000000007918 */ /* 0x000fe20000000000 */
        /* <DEDUP_REMOVED lines=10> */
[----:B---3--:R1:W-:Y:S04]  /*5d780*/  STL.64 [R1+0x1140], R60 ;  /* 0x0011403c01007387 */ /* 0x0083e80000100a00 */
[----:B------:R-:W-:Y:S04]  /*5d790*/  STL.64 [R1+0x1148], R62 ;  /* 0x0011483e01007387 */ /* 0x000fe80000100a00 */
[----:B-1----:R-:W3:Y:S04]  /*5d7a0*/  LDL.LU R60, [R1+0xcd0] ;  /* 0x000cd000013c7983 */ /* 0x002ee80000300800 */
[----:B------:R-:W3:Y:S04]  /*5d7b0*/  LDL.LU R61, [R1+0xcd8] ;  /* 0x000cd800013d7983 */ /* 0x000ee80000300800 */
[----:B----4-:R-:W-:Y:S01]  /*5d7c0*/  STSM.16.M88.4 [R0], R56 ;  /* 0x0000003800007844 */ /* 0x010fe20000000200 */
[----:B------:R-:W-:-:S03]  /*5d7d0*/  NOP ;  /* 0x0000000000007918 */ /* 0x000fc60000000000 */
[----:B------:R-:W1:Y:S04]  /*5d7e0*/  LDS.128 R56, [R0] ;  /* 0x0000000000387984 */ /* 0x000e680000000c00 */
[----:B-1----:R1:W-:Y:S04]  /*5d7f0*/  STL.64 [R1+0x1130], R56 ;  /* 0x0011303801007387 */ /* 0x0023e80000100a00 */
[----:B------:R4:W-:Y:S04]  /*5d800*/  STL.64 [R1+0x1138], R58 ;  /* 0x0011383a01007387 */ /* 0x0009e80000100a00 */
[----:B-1----:R-:W2:Y:S04]  /*5d810*/  LDL.LU R56, [R1+0xcc0] ;  /* 0x000cc00001387983 */ /* 0x002ea80000300800 */
[----:B------:R-:W2:Y:S04]  /*5d820*/  LDL.LU R57, [R1+0xcc8] ;  /* 0x000cc80001397983 */ /* 0x000ea80000300800 */
[----:B----4-:R-:W2:Y:S04]  /*5d830*/  LDL.LU R58, [R1+0x10e0] ;  /* 0x0010e000013a7983 */ /* 0x010ea80000300800 */
[----:B------:R-:W2:Y:S01]  /*5d840*/  LDL.LU R59, [R1+0x10e8] ;  /* 0x0010e800013b7983 */ /* 0x000ea20000300800 */
[----:B------:R-:W-:Y:S01]  /*5d850*/  IMAD.MOV.U32 R62, RZ, RZ, R40 ;  /* 0x000000ffff3e7224 */ /* 0x000fe200078e0028 */
[----:B------:R-:W-:Y:S01]  /*5d860*/  NOP ;  /* 0x0000000000007918 */ /* 0x000fe20000000000 */
[----:B------:R-:W-:-:S05]  /*5d870*/  IMAD.MOV.U32 R63, RZ, RZ, R42 ;  /* 0x000000ffff3f7224 */ /* 0x000fca00078e002a */
[----:B---3--:R-:W-:Y:S01]  /*5d880*/  STSM.16.M88.4 [R0], R60 ;  /* 0x0000003c00007844 */ /* 0x008fe20000000200 */
[----:B------:R-:W-:-:S03]  /*5d890*/  NOP ;  /* 0x0000000000007918 */ /* 0x000fc60000000000 */
[----:B------:R-:W1:Y:S01]  /*5d8a0*/  LDS.128 R60, [R0] ;  /* 0x00000000003c7984 */ /* 0x000e620000000c00 */
[----:B------:R-:W-:-:S03]  /*5d8b0*/  NOP ;  /* 0x0000000000007918 */ /* 0x000fc60000000000 */
[----:B-1----:R-:W-:Y:S04]  /*5d8c0*/  STL.64 [R1+0x10f0], R60 ;  /* 0x0010f03c01007387 */ /* 0x002fe80000100a00 */
        /* <DEDUP_REMOVED lines=18> */
[----:B------:R-:W-:Y:S01]  /*5d9f0*/  NOP ;  /* 0x0000000000007918 */ /* 0x000fe20000000000 */
[----:B--2---:R-:W-:-:S02]  /*5da00*/  IMAD.MOV.U32 R45, RZ, RZ, R63 ;  /* 0x000000ffff2d7224 */ /* 0x004fc400078e003f */
[----:B------:R-:W-:Y:S04]  /*5da10*/  STL.64 [R1+0xc60], R60 ;  /* 0x000c603c01007387 */ /* 0x000fe80000100a00 */
[----:B------:R-:W-:Y:S04]  /*5da20*/  STL [R1+0xc68], R62 ;  /* 0x000c683e01007387 */ /* 0x000fe80000100800 */
[----:B------:R-:W-:Y:S04]  /*5da30*/  STL [R1+0x2164], R45 ;  /* 0x0021642d01007387 */ /* 0x000fe80000100800 */
        /* <DEDUP_REMOVED lines=18> */
[----:B--2---:R1:W-:Y:S04]  /*5db60*/  STL.64 [R1+0xc40], R60 ;  /* 0x000c403c01007387 */ /* 0x0043e80000100a00 */
[----:B------:R-:W-:Y:S04]  /*5db70*/  STL.64 [R1+0xc48], R62 ;  /* 0x000c483e01007387 */ /* 0x000fe80000100a00 */
[----:B-1----:R-:W2:Y:S04]  /*5db80*/  LDL.LU R60, [R1+0xcf4] ;  /* 0x000cf400013c7983 */ /* 0x002ea80000300800 */
[----:B------:R-:W2:Y:S04]  /*5db90*/  LDL.LU R61, [R1+0xcfc] ;  /* 0x000cfc00013d7983 */ /* 0x000ea80000300800 */
[----:B---3--:R-:W-:Y:S01]  /*5dba0*/  STSM.16.M88.4 [R0], R56 ;  /* 0x0000003800007844 */ /* 0x008fe20000000200 */
[----:B------:R-:W-:-:S03]  /*5dbb0*/  NOP ;  /* 0x0000000000007918 */ /* 0x000fc60000000000 */
[----:B------:R-:W1:Y:S04]  /*5dbc0*/  LDS.128 R56, [R0] ;  /* 0x0000000000387984 */ /* 0x000e680000000c00 */
[----:B-1----:R1:W-:Y:S04]  /*5dbd0*/  STL.64 [R1+0xc30], R56 ;  /* 0x000c303801007387 */ /* 0x0023e80000100a00 */
[----:B------:R3:W-:Y:S04]  /*5dbe0*/  STL.64 [R1+0xc38], R58 ;  /* 0x000c383a01007387 */ /* 0x0007e80000100a00 */
[----:B-1----:R-:W4:Y:S04]  /*5dbf0*/  LDL.LU R56, [R1+0xce4] ;  /* 0x000ce40001387983 */ /* 0x002f280000300800 */
[----:B------:R-:W4:Y:S01]  /*5dc00*/  LDL.LU R57, [R1+0xcec] ;  /* 0x000cec0001397983 */ /* 0x000f220000300800 */
[----:B------:R-:W-:-:S02]  /*5dc10*/  IMAD.MOV.U32 R62, RZ, RZ, R121 ;  /* 0x000000ffff3e7224 */ /* 0x000fc400078e0079 */
[----:B------:R-:W-:Y:S01]  /*5dc20*/  IMAD.MOV.U32 R63, RZ, RZ, R123 ;  /* 0x000000ffff3f7224 */ /* 0x000fe200078e007b */
[----:B------:R-:W-:-:S04]  /*5dc30*/  NOP ;  /* 0x0000000000007918 */ /* 0x000fc80000000000 */
[----:B--2---:R-:W-:Y:S01]  /*5dc40*/  STSM.16.M88.4 [R0], R60 ;  /* 0x0000003c00007844 */ /* 0x004fe20000000200 */
[----:B------:R-:W-:-:S03]  /*5dc50*/  NOP ;  /* 0x0000000000007918 */ /* 0x000fc60000000000 */
[----:B------:R-:W1:Y:S01]  /*5dc60*/  LDS.128 R60, [R0] ;  /* 0x00000000003c7984 */ /* 0x000e620000000c00 */
[----:B---3--:R-:W-:Y:S02]  /*5dc70*/  IMAD.MOV.U32 R58, RZ, RZ, R81 ;  /* 0x000000ffff3a7224 */ /* 0x008fe400078e0051 */
[----:B------:R-:W-:Y:S01]  /*5dc80*/  IMAD.MOV.U32 R59, RZ, RZ, R83 ;  /* 0x000000ffff3b7224 */ /* 0x000fe200078e0053 */
[----:B------:R-:W-:Y:S01]  /*5dc90*/  NOP ;  /* 0x0000000000007918 */ /* 0x000fe20000000000 */
[----:B-1----:R-:W-:Y:S04]  /*5dca0*/  STL.64 [R1+0x3a0], R60 ;  /* 0x0003a03c01007387 */ /* 0x002fe80000100a00 */
[----:B------:R-:W-:Y:S04]  /*5dcb0*/  STL.64 [R1+0x3a8], R62 ;  /* 0x0003a83e01007387 */ /* 0x000fe80000100a00 */
[----:B----4-:R1:W-:Y:S02]  /*5dcc0*/  STSM.16.M88.4 [R0], R56 ;  /* 0x0000003800007844 */ /* 0x0103e40000000200 */
[----:B-1----:R-:W-:-:S02]  /*5dcd0*/  IMAD.MOV.U32 R58, RZ, RZ, R41 ;  /* 0x000000ffff3a7224 */ /* 0x002fc400078e0029 */
[----:B------:R-:W2:Y:S01]  /*5dce0*/  LDL.LU R56, [R1+0xcd4] ;  /* 0x000cd40001387983 */ /* 0x000ea20000300800 */
[----:B------:R-:W-:Y:S01]  /*5dcf0*/  IMAD.MOV.U32 R59, RZ, RZ, R43 ;  /* 0x000000ffff3b7224 */ /* 0x000fe200078e002b */
[----:B------:R-:W-:Y:S02]  /*5dd00*/  NOP ;  /* 0x0000000000007918 */ /* 0x000fe40000000000 */
[----:B------:R-:W1:Y:S04]  /*5dd10*/  LDS.128 R40, [R0] ;  /* 0x0000000000287984 */ /* 0x000e680000000c00 */
        /* <DEDUP_REMOVED lines=12> */
[----:B-1----:R-:W-:Y:S04]  /*5dde0*/  STL.64 [R1+0xc0], R56 ;  /* 0x0000c03801007387 */ /* 0x002fe80000100a00 */
[----:B------:R-:W-:Y:S04]  /*5ddf0*/  STL.64 [R1+0xc8], R58 ;  /* 0x0000c83a01007387 */ /* 0x000fe80000100a00 */
[----:B----4-:R1:W-:Y:S01]  /*5de00*/  STSM.16.M88.4 [R0], R40 ;  /* 0x0000002800007844 */ /* 0x0103e20000000200 */
        /* <DEDUP_REMOVED lines=35> */
[----:B----4-:R1:W-:Y:S01]  /*5e040*/  STSM.16.M88.4 [R0], R40 ;  /* 0x0000002800007844 */ /* 0x0103e20000000200 */
[----:B------:R-:W-:-:S03]  /*5e050*/  NOP ;  /* 0x0000000000007918 */ /* 0x000fc60000000000 */
[----:B------:R-:W4:Y:S04]  /*5e060*/  LDS.128 R228, [R0] ;  /* 0x0000000000e47984 */ /* 0x000f280000000c00 */
[----:B-1----:R-:W2:Y:S04]  /*5e070*/  LDL.LU R40, [R1+0xd70] ;  /* 0x000d700001287983 */ /* 0x002ea80000300800 */
[----:B------:R-:W2:Y:S01]  /*5e080*/  LDL.LU R41, [R1+0xd78] ;  /* 0x000d780001297983 */ /* 0x000ea20000300800 */
[----:B------:R-:W-:Y:S02]  /*5e090*/  IMAD.MOV.U32 R42, RZ, RZ, R116 ;  /* 0x000000ffff2a7224 */ /* 0x000fe400078e0074 */
[----:B------:R-:W-:Y:S01]  /*5e0a0*/  IMAD.MOV.U32 R43, RZ, RZ, R118 ;  /* 0x000000ffff2b7224 */ /* 0x000fe200078e0076 */
[----:B------:R-:W-:-:S04]  /*5e0b0*/  NOP ;  /* 0x0000000000007918 */ /* 0x000fc80000000000 */
[----:B--2---:R1:W-:Y:S01]  /*5e0c0*/  STSM.16.M88.4 [R0], R40 ;  /* 0x0000002800007844 */ /* 0x0043e20000000200 */
[----:B------:R-:W-:-:S03]  /*5e0d0*/  NOP ;  /* 0x0000000000007918 */ /* 0x000fc60000000000 */
[----:B------:R-:W2:Y:S04]  /*5e0e0*/  LDS.128 R224, [R0] ;  /* 0x0000000000e07984 */ /* 0x000ea80000000c00 */
[----:B-1----:R-:W2:Y:S04]  /*5e0f0*/  LDL.LU R40, [R1+0xd60] ;  /* 0x000d600001287983 */ /* 0x002ea80000300800 */
[----:B------:R-:W2:Y:S01]  /*5e100*/  LDL.LU R41, [R1+0xd68] ;  /* 0x000d680001297983 */ /* 0x000ea20000300800 */
[----:B------:R-:W-:Y:S02]  /*5e110*/  IMAD.MOV.U32 R42, RZ, RZ, R76 ;  /* 0x000000ffff2a7224 */ /* 0x000fe400078e004c */
[----:B------:R-:W-:Y:S01]  /*5e120*/  IMAD.MOV.U32 R43, RZ, RZ, R78 ;  /* 0x000000ffff2b7224 */ /* 0x000fe200078e004e */
[----:B------:R-:W-:Y:S01]  /*5e130*/  NOP ;  /* 0x0000000000007918 */ /* 0x000fe20000000000 */
[----:B------:R-:W3:Y:S04]  /*5e140*/  LDL.LU R56, [R1+0xd50] ;  /* 0x000d500001387983 */ /* 0x000ee80000300800 */
[----:B------:R-:W3:Y:S04]  /*5e150*/  LDL.LU R57, [R1+0xd58] ;  /* 0x000d580001397983 */ /* 0x000ee80000300800 */
[----:B--2---:R1:W-:Y:S01]  /*5e160*/  STSM.16.M88.4 [R0], R40 ;  /* 0x0000002800007844 */ /* 0x0043e20000000200 */
[----:B------:R-:W-:Y:S01]  /*5e170*/  IMAD.MOV.U32 R45, RZ, RZ, R58 ;  /* 0x000000ffff2d7224 */ /* 0x000fe200078e003a */
[----:B------:R-:W-:-:S02]  /*5e180*/  NOP ;  /* 0x0000000000007918 */ /* 0x000fc40000000000 */
[----:B-1----:R-:W2:Y:S04]  /*5e190*/  LDL.LU R40, [R1+0xd40] ;  /* 0x000d400001287983 */ /* 0x002ea80000300800 */
[----:B------:R-:W2:Y:S04]  /*5e1a0*/  LDL.LU R41, [R1+0xd48] ;  /* 0x000d480001297983 */ /* 0x000ea80000300800 */
[----:B------:R-:W2:Y:S04]  /*5e1b0*/  LDL.LU R42, [R1+0x10d0] ;  /* 0x0010d000012a7983 */ /* 0x000ea80000300800 */
[----:B------:R-:W2:Y:S01]  /*5e1c0*/  LDL.LU R43, [R1+0x10d8] ;  /* 0x0010d800012b7983 */ /* 0x000ea20000300800 */
[----:B------:R-:W-:-:S02]  /*5e1d0*/  IMAD.MOV.U32 R58, RZ, RZ, R36 ;  /* 0x000000ffff3a7224 */ /* 0x000fc400078e0024 */
[----:B------:R-:W-:Y:S01]  /*5e1e0*/  IMAD.MOV.U32 R59, RZ, RZ, R38 ;  /* 0x000000ffff3b7224 */ /* 0x000fe200078e0026 */
[----:B------:R-:W1:Y:S01]  /*5e1f0*/  LDS.128 R220, [R0] ;  /* 0x0000000000dc7984 */ /* 0x000e620000000c00 */
[----:B------:R-:W-:-:S03]  /*5e200*/  NOP ;  /* 0x0000000000007918 */ /* 0x000fc60000000000 */
[----:B---3--:R-:W-:Y:S01]  /*5e210*/  STSM.16.M88.4 [R0], R56 ;  /* 0x0000003800007844 */ /* 0x008fe20000000200 */
[----:B------:R-:W-:-:S03]  /*5e220*/  NOP ;  /* 0x0000000000007918 */ /* 0x000fc60000000000 */
[----:B------:R-:W3:Y:S01]  /*5e230*/  LDS.128 R216, [R0] ;  /* 0x0000000000d87984 */ /* 0x000ee20000000c00 */
[----:B------:R-:W-:-:S03]  /*5e240*/  NOP ;  /* 0x0000000000007918 */ /* 0x000fc60000000000 */
        /* <DEDUP_REMOVED lines=32> */
[----:B------:R-:W3:Y:S04]  /*5e450*/  LDL.LU R56, [R1+0xd74] ;  /* 0x000d740001387983 */ /* 0x000ee80000300800 */
[----:B------:R-:W3:Y:S04]  /*5e460*/  LDL.LU R57, [R1+0xd7c] ;  /* 0x000d7c0001397983 */ /* 0x000ee80000300800 */
[----:B--2---:R2:W-:Y:S01]  /*5e470*/  STSM.16.M88.4 [R0], R40 ;  /* 0x0000002800007844 */ /* 0x0045e20000000200 */
[----:B------:R-:W-:Y:S01]  /*5e480*/  IMAD.MOV.U32 R58, RZ, RZ, R117 ;  /* 0x000000ffff3a7224 */ /* 0x000fe200078e0075 */
[----:B------:R-:W-:Y:S01]  /*5e490*/  NOP ;  /* 0x0000000000007918 */ /* 0x000fe20000000000 */
[----:B------:R-:W-:Y:S01]  /*5e4a0*/  IMAD.MOV.U32 R59, RZ, RZ, R119 ;  /* 0x000000ffff3b7224 */ /* 0x000fe200078e0077 */
[----:B------:R-:W1:Y:S01]  /*5e4b0*/  LDS.128 R196, [R0] ;  /* 0x0000000000c47984 */ /* 0x000e620000000c00 */
[----:B------:R-:W-:-:S03]  /*5e4c0*/  NOP ;  /* 0x0000000000007918 */ /* 0x000fc60000000000 */
[----:B--2---:R-:W2:Y:S04]  /*5e4d0*/  LDL.LU R40, [R1+0xd64] ;  /* 0x000d640001287983 */ /* 0x004ea80000300800 */
[----:B------:R-:W2:Y:S01]  /*5e4e0*/  LDL.LU R41, [R1+0xd6c] ;  /* 0x000d6c0001297983 */ /* 0x000ea20000300800 */
[----:B------:R-:W-:Y:S02]  /*5e4f0*/  IMAD.MOV.U32 R42, RZ, RZ, R77 ;  /* 0x000000ffff2a7224 */ /* 0x000fe400078e004d */
[----:B------:R-:W-:Y:S01]  /*5e500*/  IMAD.MOV.U32 R43, RZ, RZ, R79 ;  /* 0x000000ffff2b7224 */ /* 0x000fe200078e004f */
[----:B---3--:R-:W-:Y:S01]  /*5e510*/  STSM.16.M88.4 [R0], R56 ;  /* 0x0000003800007844 */ /* 0x008fe20000000200 */
[----:B------:R-:W-:-:S03]  /*5e520*/  NOP ;  /* 0x0000000000007918 */ /* 0x000fc60000000000 */
[----:B------:R-:W3:Y:S01]  /*5e530*/  LDS.128 R192, [R0] ;  /* 0x0000000000c07984 */ /* 0x000ee20000000c00 */
[----:B------:R-:W-:-:S03]  /*5e540*/  NOP ;  /* 0x0000000000007918 */ /* 0x000fc60000000000 */
[----:B--2---:R2:W-:Y:S01]  /*5e550*/  STSM.16.M88.4 [R0], R40 ;  /* 0x0000002800007844 */ /* 0x0045e20000000200 */
[----:B------:R-:W-:-:S03]  /*5e560*/  NOP ;  /* 0x0000000000007918 */ /* 0x000fc60000000000 */
[----:B------:R-:W1:Y:S04]  /*5e570*/  LDS.128 R188, [R0] ;  /* 0x0000000000bc7984 */ /* 0x000e680000000c00 */
[----:B--2---:R-:W2:Y:S01]  /*5e580*/  LDL.LU R40, [R1+0xd54] ;  /* 0x000d540001287983 */ /* 0x004ea20000300800 */
[----:B------:R-:W-:-:S03]  /*5e590*/  IMAD.MOV.U32 R42, RZ, RZ, R37 ;  /* 0x000000ffff2a7224 */ /* 0x000fc600078e0025 */
[----:B------:R-:W2:Y:S01]  /*5e5a0*/  LDL.LU R41, [R1+0xd5c] ;  /* 0x000d5c0001297983 */ /* 0x000ea20000300800 */
[----:B------:R-:W-:Y:S01]  /*5e5b0*/  IMAD.MOV.U32 R43, RZ, RZ, R39 ;  /* 0x000000ffff2b7224 */ /* 0x000fe200078e0027 */
[----:B------:R-:W-:Y:S02]  /*5e5c0*/  NOP ;  /* 0x0000000000007918 */ /* 0x000fe40000000000 */
[----:B------:R-:W3:Y:S04]  /*5e5d0*/  LDL.LU R36, [R1+0xd44] ;  /* 0x000d440001247983 */ /* 0x000ee80000300800 */
[----:B------:R-:W3:Y:S04]  /*5e5e0*/  LDL.LU R37, [R1+0xd4c] ;  /* 0x000d4c0001257983 */ /* 0x000ee80000300800 */
[----:B------:R-:W3:Y:S04]  /*5e5f0*/  LDL.LU R38, [R1+0x10d4] ;  /* 0x0010d40001267983 */ /* 0x000ee80000300800 */
[----:B------:R-:W3:Y:S04]  /*5e600*/  LDL.LU R39, [R1+0x10dc] ;  /* 0x0010dc0001277983 */ /* 0x000ee80000300800 */
[----:B--2---:R-:W-:Y:S01]  /*5e610*/  STSM.16.M88.4 [R0], R40 ;  /* 0x0000002800007844 */ /* 0x004fe20000000200 */
[----:B------:R-:W-:-:S03]  /*5e620*/  NOP ;  /* 0x0000000000007918 */ /* 0x000fc60000000000 */
[----:B------:R-:W2:Y:S01]  /*5e630*/  LDS.128 R184, [R0] ;  /* 0x0000000000b87984 */ /* 0x000ea20000000c00 */
[----:B------:R-:W-:-:S03]  /*5e640*/  NOP ;  /* 0x0000000000007918 */ /* 0x000fc60000000000 */
[----:B---3--:R3:W-:Y:S01]  /*5e650*/  STSM.16.M88.4 [R0], R36 ;  /* 0x0000002400007844 */ /* 0x0087e20000000200 */
[----:B------:R-:W-:-:S03]  /*5e660*/  NOP ;  /* 0x0000000000007918 */ /* 0x000fc60000000000 */
[----:B------:R-:W1:Y:S04]  /*5e670*/  LDS.128 R180, [R0] ;  /* 0x0000000000b47984 */ /* 0x000e680000000c00 */
[----:B---3--:R-:W3:Y:S04]  /*5e680*/  LDL.LU R36, [R1+0xcb4] ;  /* 0x000cb40001247983 */ /* 0x008ee80000300800 */
[----:B------:R-:W3:Y:S04]  /*5e690*/  LDL.LU R37, [R1+0xcbc] ;  /* 0x000cbc0001257983 */ /* 0x000ee80000300800 */
[----:B------:R-:W3:Y:S04]  /*5e6a0*/  LDL.LU R38, [R1+0x1084] ;  /* 0x0010840001267983 */ /* 0x000ee80000300800 */
[----:B------:R-:W3:Y:S01]  /*5e6b0*/  LDL.LU R39, [R1+0x108c] ;  /* 0x00108c0001277983 */ /* 0x000ee20000300800 */
        /* <DEDUP_REMOVED lines=9> */
[----:B------:R-:W2:Y:S04]  /*5e750*/  LDL.LU R56, [R1+0xe50] ;  /* 0x000e500001387983 */ /* 0x000ea80000300800 */
[----:B------:R-:W2:Y:S04]  /*5e760*/  LDL.LU R57, [R1+0xe58] ;  /* 0x000e580001397983 */ /* 0x000ea80000300800 */
[----:B------:R-:W2:Y:S04]  /*5e770*/  LDL.LU R58, [R1+0x280] ;  /* 0x00028000013a7983 */ /* 0x000ea80000300800 */
[----:B------:R-:W2:Y:S04]  /*5e780*/  LDL.LU R59, [R1+0x288] ;  /* 0x00028800013b7983 */ /* 0x000ea80000300800 */
[----:B------:R-:W2:Y:S04]  /*5e790*/  LDL.LU R40, [R1+0xe30] ;  /* 0x000e300001287983 */ /* 0x000ea80000300800 */
[----:B------:R-:W2:Y:S04]  /*5e7a0*/  LDL.LU R41, [R1+0xe38] ;  /* 0x000e380001297983 */ /* 0x000ea80000300800 */
[----:B------:R-:W4:Y:S04]  /*5e7b0*/  LDL.LU R42, [R1] ;  /* 0x00000000012a7983 */ /* 0x000f280000300800 */
[----:B------:R-:W4:Y:S04]  /*5e7c0*/  LDL.LU R43, [R1+0x8] ;  /* 0x00000800012b7983 */ /* 0x000f280000300800 */
[----:B---3--:R3:W-:Y:S01]  /*5e7d0*/  STSM.16.M88.4 [R0], R36 ;  /* 0x0000002400007844 */ /* 0x0087e20000000200 */
[----:B------:R-:W-:-:S03]  /*5e7e0*/  NOP ;  /* 0x0000000000007918 */ /* 0x000fc60000000000 */
[----:B------:R-:W1:Y:S01]  /*5e7f0*/  LDS.128 R172, [R0] ;  /* 0x0000000000ac7984 */ /* 0x000e620000000c00 */
[----:B------:R-:W-:-:S03]  /*5e800*/  NOP ;  /* 0x0000000000007918 */ /* 0x000fc60000000000 */
[----:B---3--:R-:W3:Y:S04]  /*5e810*/  LDL.LU R36, [R1+0xe10] ;  /* 0x000e100001247983 */ /* 0x008ee80000300800 */
[----:B------:R-:W3:Y:S01]  /*5e820*/  LDL.LU R37, [R1+0xe18] ;  /* 0x000e180001257983 */ /* 0x000ee20000300800 */
[----:B------:R-:W-:-:S03]  /*5e830*/  IMAD.MOV.U32 R38, RZ, RZ, R112 ;  /* 0x000000ffff267224 */ /* 0x000fc600078e0070 */
[----:B--2---:R-:W-:Y:S01]  /*5e840*/  STSM.16.M88.4 [R0], R56 ;  /* 0x0000003800007844 */ /* 0x004fe20000000200 */
[----:B------:R-:W-:-:S03]  /*5e850*/  NOP ;  /* 0x0000000000007918 */ /* 0x000fc60000000000 */
[----:B------:R-:W2:Y:S01]  /*5e860*/  LDS.128 R168, [R0] ;  /* 0x0000000000a87984 */ /* 0x000ea20000000c00 */
[----:B------:R-:W-:Y:S01]  /*5e870*/  NOP ;  /* 0x0000000000007918 */ /* 0x000fe20000000000 */
[----:B------:R-:W-:Y:S02]  /*5e880*/  IMAD.MOV.U32 R39, RZ, RZ, R114 ;  /* 0x000000ffff277224 */ /* 0x000fe400078e0072 */
[----:B----4-:R-:W-:Y:S01]  /*5e890*/  STSM.16.M88.4 [R0], R40 ;  /* 0x0000002800007844 */ /* 0x010fe20000000200 */
[----:B------:R-:W-:-:S03]  /*5e8a0*/  NOP ;  /* 0x0000000000007918 */ /* 0x000fc60000000000 */
[----:B------:R-:W4:Y:S01]  /*5e8b0*/  LDS.128 R164, [R0] ;  /* 0x0000000000a47984 */ /* 0x000f220000000c00 */
[----:B------:R-:W-:-:S03]  /*5e8c0*/  NOP ;  /* 0x0000000000007918 */ /* 0x000fc60000000000 */
[----:B---3--:R3:W-:Y:S01]  /*5e8d0*/  STSM.16.M88.4 [R0], R36 ;  /* 0x0000002400007844 */ /* 0x0087e20000000200 */
[----:B------:R-:W-:-:S03]  /*5e8e0*/  NOP ;  /* 0x0000000000007918 */ /* 0x000fc60000000000 */
[----:B------:R-:W1:Y:S04]  /*5e8f0*/  LDS.128 R160, [R0] ;  /* 0x0000000000a07984 */ /* 0x000e680000000c00 */
[----:B---3--:R-:W3:Y:S04]  /*5e900*/  LDL.LU R36, [R1+0xdf0] ;  /* 0x000df00001247983 */ /* 0x008ee80000300800 */
[----:B------:R-:W3:Y:S01]  /*5e910*/  LDL.LU R37, [R1+0xdf8] ;  /* 0x000df80001257983 */ /* 0x000ee20000300800 */
[----:B------:R-:W-:Y:S02]  /*5e920*/  IMAD.MOV.U32 R38, RZ, RZ, R72 ;  /* 0x000000ffff267224 */ /* 0x000fe400078e0048 */
[----:B------:R-:W-:Y:S01]  /*5e930*/  IMAD.MOV.U32 R39, RZ, RZ, R74 ;  /* 0x000000ffff277224 */ /* 0x000fe200078e004a */
[----:B------:R-:W-:Y:S01]  /*5e940*/  NOP ;  /* 0x0000000000007918 */ /* 0x000fe20000000000 */
[----:B------:R-:W2:Y:S04]  /*5e950*/  LDL.LU R40, [R1+0xdd0] ;  /* 0x000dd00001287983 */ /* 0x000ea80000300800 */
[----:B------:R-:W2:Y:S04]  /*5e960*/  LDL.LU R41, [R1+0xdd8] ;  /* 0x000dd80001297983 */ /* 0x000ea80000300800 */
[----:B---3--:R3:W-:Y:S01]  /*5e970*/  STSM.16.M88.4 [R0], R36 ;  /* 0x0000002400007844 */ /* 0x0087e20000000200 */
[----:B------:R-:W-:Y:S01]  /*5e980*/  IMAD.MOV.U32 R42, RZ, RZ, R32 ;  /* 0x000000ffff2a7224 */ /* 0x000fe200078e0020 */
[----:B------:R-:W-:Y:S01]  /*5e990*/  NOP ;  /* 0x0000000000007918 */ /* 0x000fe20000000000 */
[----:B------:R-:W-:Y:S01]  /*5e9a0*/  IMAD.MOV.U32 R43, RZ, RZ, R34 ;  /* 0x000000ffff2b7224 */ /* 0x000fe200078e0022 */
[----:B------:R-:W1:Y:S01]  /*5e9b0*/  LDS.128 R156, [R0] ;  /* 0x00000000009c7984 */ /* 0x000e620000000c00 */
[----:B------:R-:W-:-:S03]  /*5e9c0*/  NOP ;  /* 0x0000000000007918 */ /* 0x000fc60000000000 */
[----:B---3--:R-:W3:Y:S04]  /*5e9d0*/  LDL.LU R36, [R1+0xdb0] ;  /* 0x000db00001247983 */ /* 0x008ee80000300800 */
        /* <DEDUP_REMOVED lines=35> */
[----:B------:R-:W4:Y:S04]  /*5ec10*/  LDL.LU R56, [R1+0xe14] ;  /* 0x000e140001387983 */ /* 0x000f280000300800 */
[----:B------:R-:W4:Y:S01]  /*5ec20*/  LDL.LU R57, [R1+0xe1c] ;  /* 0x000e1c0001397983 */ /* 0x000f220000300800 */
[----:B------:R-:W-:-:S02]  /*5ec30*/  IMAD.MOV.U32 R58, RZ, RZ, R113 ;  /* 0x000000ffff3a7224 */ /* 0x000fc400078e0071 */
[----:B------:R-:W-:Y:S01]  /*5ec40*/  IMAD.MOV.U32 R59, RZ, RZ, R115 ;  /* 0x000000ffff3b7224 */ /* 0x000fe200078e0073 */
[----:B---3--:R-:W-:Y:S01]  /*5ec50*/  STSM.16.M88.4 [R0], R36 ;  /* 0x0000002400007844 */ /* 0x008fe20000000200 */
[----:B------:R-:W-:-:S03]  /*5ec60*/  NOP ;  /* 0x0000000000007918 */ /* 0x000fc60000000000 */
[----:B------:R-:W3:Y:S01]  /*5ec70*/  LDS.128 R120, [R0] ;  /* 0x0000000000787984 */ /* 0x000ee20000000c00 */
[----:B------:R-:W-:-:S03]  /*5ec80*/  NOP ;  /* 0x0000000000007918 */ /* 0x000fc60000000000 */
[----:B--2---:R-:W-:Y:S01]  /*5ec90*/  STSM.16.M88.4 [R0], R40 ;  /* 0x0000002800007844 */ /* 0x004fe20000000200 */
[----:B------:R-:W-:-:S03]  /*5eca0*/  NOP ;  /* 0x0000000000007918 */ /* 0x000fc60000000000 */
[----:B------:R-:W2:Y:S01]  /*5ecb0*/  LDS.128 R36, [R0] ;  /* 0x0000000000247984 */ /* 0x000ea20000000c00 */
[----:B------:R-:W-:-:S03]  /*5ecc0*/  NOP ;  /* 0x0000000000007918 */ /* 0x000fc60000000000 */
[----:B----4-:R4:W-:Y:S01]  /*5ecd0*/  STSM.16.M88.4 [R0], R56 ;  /* 0x0000003800007844 */ /* 0x0109e20000000200 */
[----:B------:R-:W-:-:S03]  /*5ece0*/  NOP ;  /* 0x0000000000007918 */ /* 0x000fc60000000000 */
[----:B------:R-:W1:Y:S04]  /*5ecf0*/  LDS.128 R40, [R0] ;  /* 0x0000000000287984 */ /* 0x000e680000000c00 */
[----:B----4-:R-:W4:Y:S04]  /*5ed00*/  LDL.LU R56, [R1+0xdf4] ;  /* 0x000df40001387983 */ /* 0x010f280000300800 */
[----:B------:R-:W4:Y:S04]  /*5ed10*/  LDL.LU R57, [R1+0xdfc] ;  /* 0x000dfc0001397983 */ /* 0x000f280000300800 */
[----:B------:R-:W2:Y:S04]  /*5ed20*/  LDL.LU R60, [R1+0xdd4] ;  /* 0x000dd400013c7983 */ /* 0x000ea80000300800 */
[----:B------:R-:W2:Y:S04]  /*5ed30*/  LDL.LU R61, [R1+0xddc] ;  /* 0x000ddc00013d7983 */ /* 0x000ea80000300800 */
[----:B------:R-:W3:Y:S04]  /*5ed40*/  LDL.LU R64, [R1+0xdb4] ;  /* 0x000db40001407983 */ /* 0x000ee80000300800 */
[----:B------:R-:W3:Y:S04]  /*5ed50*/  LDL.LU R65, [R1+0xdbc] ;  /* 0x000dbc0001417983 */ /* 0x000ee80000300800 */
[----:B------:R-:W3:Y:S04]  /*5ed60*/  LDL.LU R66, [R1+0x10c4] ;  /* 0x0010c40001427983 */ /* 0x000ee80000300800 */
[----:B------:R-:W3:Y:S01]  /*5ed70*/  LDL.LU R67, [R1+0x10cc] ;  /* 0x0010cc0001437983 */ /* 0x000ee20000300800 */
[----:B------:R-:W-:Y:S01]  /*5ed80*/  IMAD.MOV.U32 R58, RZ, RZ, R73 ;  /* 0x000000ffff3a7224 */ /* 0x000fe200078e0049 */
[----:B------:R-:W-:Y:S01]  /*5ed90*/  NOP ;  /* 0x0000000000007918 */ /* 0x000fe20000000000 */
[----:B------:R-:W-:-:S02]  /*5eda0*/  IMAD.MOV.U32 R59, RZ, RZ, R75 ;  /* 0x000000ffff3b7224 */ /* 0x000fc400078e004b */
[----:B------:R-:W-:Y:S02]  /*5edb0*/  IMAD.MOV.U32 R62, RZ, RZ, R33 ;  /* 0x000000ffff3e7224 */ /* 0x000fe400078e0021 */
[----:B------:R-:W-:Y:S01]  /*5edc0*/  IMAD.MOV.U32 R63, RZ, RZ, R35 ;  /* 0x000000ffff3f7224 */ /* 0x000fe200078e0023 */
[----:B----4-:R-:W-:Y:S01]  /*5edd0*/  STSM.16.M88.4 [R0], R56 ;  /* 0x0000003800007844 */ /* 0x010fe20000000200 */
[----:B------:R-:W-:-:S03]  /*5ede0*/  NOP ;  /* 0x0000000000007918 */ /* 0x000fc60000000000 */
[----:B------:R-:W4:Y:S01]  /*5edf0*/  LDS.128 R32, [R0] ;  /* 0x0000000000207984 */ /* 0x000f220000000c00 */
[----:B------:R-:W-:-:S03]  /*5ee00*/  NOP ;  /* 0x0000000000007918 */ /* 0x000fc60000000000 */
        /* <DEDUP_REMOVED lines=26> */
[----:B---3--:R3:W-:Y:S01]  /*5efb0*/  STSM.16.M88.4 [R0], R64 ;  /* 0x0000004000007844 */ /* 0x0087e20000000200 */
[----:B------:R-:W-:-:S03]  /*5efc0*/  NOP ;  /* 0x0000000000007918 */ /* 0x000fc60000000000 */
[----:B------:R-:W1:Y:S01]  /*5efd0*/  LDS.128 R96, [R0] ;  /* 0x0000000000607984 */ /* 0x000e620000000c00 */
[----:B------:R-:W-:-:S03]  /*5efe0*/  NOP ;  /* 0x0000000000007918 */ /* 0x000fc60000000000 */
[----:B---3--:R-:W3:Y:S04]  /*5eff0*/  LDL.LU R64, [R1+0xe00] ;  /* 0x000e000001407983 */ /* 0x008ee80000300800 */
[----:B------:R-:W3:Y:S01]  /*5f000*/  LDL.LU R65, [R1+0xe08] ;  /* 0x000e080001417983 */ /* 0x000ee20000300800 */
[----:B------:R-:W-:Y:S02]  /*5f010*/  IMAD.MOV.U32 R74, RZ, RZ, R248 ;  /* 0x000000ffff4a7224 */ /* 0x000fe400078e00f8 */
[----:B------:R-:W-:Y:S01]  /*5f020*/  IMAD.MOV.U32 R75, RZ, RZ, R250 ;  /* 0x000000ffff4b7224 */ /* 0x000fe200078e00fa */
[----:B--2---:R-:W-:Y:S01]  /*5f030*/  STSM.16.M88.4 [R0], R76 ;  /* 0x0000004c00007844 */ /* 0x004fe20000000200 */
[----:B------:R-:W-:-:S03]  /*5f040*/  NOP ;  /* 0x0000000000007918 */ /* 0x000fc60000000000 */
[----:B------:R-:W2:Y:S01]  /*5f050*/  LDS.128 R92, [R0] ;  /* 0x00000000005c7984 */ /* 0x000ea20000000c00 */
[----:B------:R-:W-:Y:S01]  /*5f060*/  NOP ;  /* 0x0000000000007918 */ /* 0x000fe20000000000 */
[----:B------:R-:W-:Y:S02]  /*5f070*/  IMAD.MOV.U32 R66, RZ, RZ, R108 ;  /* 0x000000ffff427224 */ /* 0x000fe400078e006c */
[----:B------:R-:W-:Y:S01]  /*5f080*/  STSM.16.M88.4 [R0], R72 ;  /* 0x0000004800007844 */ /* 0x000fe20000000200 */
[----:B------:R-:W-:Y:S01]  /*5f090*/  IMAD.MOV.U32 R67, RZ, RZ, R110 ;  /* 0x000000ffff437224 */ /* 0x000fe200078e006e */
[----:B------:R-:W-:Y:S02]  /*5f0a0*/  NOP ;  /* 0x0000000000007918 */ /* 0x000fe40000000000 */
[----:B------:R-:W1:Y:S01]  /*5f0b0*/  LDS.128 R88, [R0] ;  /* 0x0000000000587984 */ /* 0x000e620000000c00 */
[----:B------:R-:W-:-:S03]  /*5f0c0*/  NOP ;  /* 0x0000000000007918 */ /* 0x000fc60000000000 */
[----:B---3--:R3:W-:Y:S01]  /*5f0d0*/  STSM.16.M88.4 [R0], R64 ;  /* 0x0000004000007844 */ /* 0x0087e20000000200 */
[----:B------:R-:W-:-:S03]  /*5f0e0*/  NOP ;  /* 0x0000000000007918 */ /* 0x000fc60000000000 */
[----:B------:R-:W1:Y:S04]  /*5f0f0*/  LDS.128 R72, [R0] ;  /* 0x0000000000487984 */ /* 0x000e680000000c00 */
[----:B---3--:R-:W3:Y:S04]  /*5f100*/  LDL.LU R64, [R1+0xde0] ;  /* 0x000de00001407983 */ /* 0x008ee80000300800 */
[----:B------:R-:W3:Y:S04]  /*5f110*/  LDL.LU R65, [R1+0xde8] ;  /* 0x000de80001417983 */ /* 0x000ee80000300800 */
[----:B------:R-:W2:Y:S04]  /*5f120*/  LDL.LU R76, [R1+0xdc0] ;  /* 0x000dc000014c7983 */ /* 0x000ea80000300800 */
[----:B------:R-:W2:Y:S04]  /*5f130*/  LDL.LU R77, [R1+0xdc8] ;  /* 0x000dc800014d7983 */ /* 0x000ea80000300800 */
[----:B------:R-:W4:Y:S04]  /*5f140*/  LDL.LU R80, [R1+0xda0] ;  /* 0x000da00001507983 */ /* 0x000f280000300800 */
[----:B------:R-:W4:Y:S04]  /*5f150*/  LDL.LU R81, [R1+0xda8] ;  /* 0x000da80001517983 */ /* 0x000f280000300800 */
[----:B------:R-:W4:Y:S04]  /*5f160*/  LDL.LU R82, [R1+0x10b0] ;  /* 0x0010b00001527983 */ /* 0x000f280000300800 */
[----:B------:R-:W4:Y:S01]  /*5f170*/  LDL.LU R83, [R1+0x10b8] ;  /* 0x0010b80001537983 */ /* 0x000f220000300800 */
[----:B------:R-:W-:Y:S01]  /*5f180*/  IMAD.MOV.U32 R66, RZ, RZ, R68 ;  /* 0x000000ffff427224 */ /* 0x000fe200078e0044 */
[----:B------:R-:W-:-:S02]  /*5f190*/  NOP ;  /* 0x0000000000007918 */ /* 0x000fc40000000000 */
        /* <DEDUP_REMOVED lines=19> */
[----:B----4-:R-:W-:Y:S01]  /*5f2d0*/  STSM.16.M88.4 [R0], R80 ;  /* 0x0000005000007844 */ /* 0x010fe20000000200 */
[----:B------:R-:W-:-:S03]  /*5f2e0*/  NOP ;  /* 0x0000000000007918 */ /* 0x000fc60000000000 */
[----:B------:R-:W4:Y:S01]  /*5f2f0*/  LDS.128 R80, [R0] ;  /* 0x0000000000507984 */ /* 0x000f220000000c00 */
[----:B------:R-:W-:-:S03]  /*5f300*/  NOP ;  /* 0x0000000000007918 */ /* 0x000fc60000000000 */
[----:B------:R-:W-:Y:S01]  /*5f310*/  STSM.16.M88.4 [R0], R84 ;  /* 0x0000005400007844 */ /* 0x000fe20000000200 */
[----:B------:R-:W-:-:S03]  /*5f320*/  NOP ;  /* 0x0000000000007918 */ /* 0x000fc60000000000 */
[----:B------:R-:W1:Y:S01]  /*5f330*/  LDS.128 R84, [R0] ;  /* 0x0000000000547984 */ /* 0x000e620000000c00 */
[----:B------:R-:W-:-:S03]  /*5f340*/  NOP ;  /* 0x0000000000007918 */ /* 0x000fc60000000000 */
[----:B------:R2:W-:Y:S01]  /*5f350*/  STSM.16.M88.4 [R0], R104 ;  /* 0x0000006800007844 */ /* 0x0005e20000000200 */
        /* <DEDUP_REMOVED lines=8> */
[----:B------:R-:W3:Y:S01]  /*5f3e0*/  LDL.LU R117, [R1+0xe2c] ;  /* 0x000e2c0001757983 */ /* 0x000ee20000300800 */
[----:B------:R-:W-:Y:S02]  /*5f3f0*/  IMAD.MOV.U32 R118, RZ, RZ, R249 ;  /* 0x000000ffff767224 */ /* 0x000fe400078e00f9 */
[----:B------:R-:W-:Y:S01]  /*5f400*/  IMAD.MOV.U32 R119, RZ, RZ, R251 ;  /* 0x000000ffff777224 */ /* 0x000fe200078e00fb */
[----:B--2---:R-:W-:Y:S01]  /*5f410*/  STSM.16.M88.4 [R0], R104 ;  /* 0x0000006800007844 */ /* 0x004fe20000000200 */
[----:B------:R-:W-:-:S03]  /*5f420*/  NOP ;  /* 0x0000000000007918 */ /* 0x000fc60000000000 */
[----:B------:R-:W2:Y:S01]  /*5f430*/  LDS.128 R104, [R0] ;  /* 0x0000000000687984 */ /* 0x000ea20000000c00 */
[----:B------:R-:W-:-:S03]  /*5f440*/  NOP ;  /* 0x0000000000007918 */ /* 0x000fc60000000000 */
[----:B---3--:R3:W-:Y:S04]  /*5f450*/  STSM.16.M88.4 [R0], R116 ;  /* 0x0000007400007844 */ /* 0x0087e80000000200 */
[----:B---3--:R-:W3:Y:S04]  /*5f460*/  LDL.LU R116, [R1+0xe04] ;  /* 0x000e040001747983 */ /* 0x008ee80000300800 */
[----:B------:R-:W3:Y:S01]  /*5f470*/  LDL.LU R117, [R1+0xe0c] ;  /* 0x000e0c0001757983 */ /* 0x000ee20000300800 */
[----:B------:R-:W-:Y:S02]  /*5f480*/  IMAD.MOV.U32 R118, RZ, RZ, R109 ;  /* 0x000000ffff767224 */ /* 0x000fe400078e006d */
[----:B------:R-:W-:Y:S01]  /*5f490*/  IMAD.MOV.U32 R119, RZ, RZ, R111 ;  /* 0x000000ffff777224 */ /* 0x000fe200078e006f */
[----:B------:R-:W-:Y:S01]  /*5f4a0*/  NOP ;  /* 0x0000000000007918 */ /* 0x000fe20000000000 */
[----:B------:R-:W2:Y:S04]  /*5f4b0*/  LDL.LU R124, [R1+0xde4] ;  /* 0x000de400017c7983 */ /* 0x000ea80000300800 */
[----:B------:R-:W1:Y:S01]  /*5f4c0*/  LDS.128 R108, [R0] ;  /* 0x00000000006c7984 */ /* 0x000e620000000c00 */
[----:B------:R-:W-:-:S03]  /*5f4d0*/  NOP ;  /* 0x0000000000007918 */ /* 0x000fc60000000000 */
        /* <DEDUP_REMOVED lines=24> */
[----:B---3--:R3:W-:Y:S01]  /*5f660*/  STSM.16.M88.4 [R0], R116 ;  /* 0x0000007400007844 */ /* 0x0087e20000000200 */
[----:B------:R-:W-:-:S03]  /*5f670*/  NOP ;  /* 0x0000000000007918 */ /* 0x000fc60000000000 */
[----:B------:R-:W1:Y:S04]  /*5f680*/  LDS.128 R144, [R0] ;  /* 0x0000000000907984 */ /* 0x000e680000000c00 */
[----:B---3--:R-:W3:Y:S04]  /*5f690*/  LDL.LU R116, [R1+0xd24] ;  /* 0x000d240001747983 */ /* 0x008ee80000300800 */
[----:B------:R-:W3:Y:S04]  /*5f6a0*/  LDL.LU R117, [R1+0xd2c] ;  /* 0x000d2c0001757983 */ /* 0x000ee80000300800 */
[----:B------:R-:W2:Y:S04]  /*5f6b0*/  LDL.LU R250, [R1+0x220] ;  /* 0x0002200001fa7983 */ /* 0x000ea80000300800 */
        /* <DEDUP_REMOVED lines=8> */
[----:B------:R-:W2:Y:S01]  /*5f740*/  LDL.LU R21, [R1+0x11e8] ;  /* 0x0011e80001157983 */ /* 0x000ea20000300800 */
[----:B------:R-:W-:-:S02]  /*5f750*/  LOP3.LUT P6, RZ, R44, 0x400, RZ, 0xc0, !PT ;  /* 0x000004002cff7812 */ /* 0x000fc400078cc0ff */
[----:B------:R-:W-:-:S04]  /*5f760*/  LOP3.LUT R44, R44, 0xfffffff7, RZ, 0xc0, !PT ;  /* 0xfffffff72c2c7812 */ /* 0x000fc800078ec0ff */
[----:B------:R-:W-:Y:S01]  /*5f770*/  @P0 LOP3.LUT R44, R44, 0x8, RZ, 0xfc, !PT ;  /* 0x000000082c2c0812 */ /* 0x000fe200078efcff */
[----:B---3--:R3:W-:Y:S06]  /*5f780*/  STSM.16.M88.4 [R0], R116 ;  /* 0x0000007400007844 */ /* 0x0087ec0000000200 */
[----:B------:R-:W-:Y:S01]  /*5f790*/  @P6 LOP3.LUT R46, R46, 0x100000, RZ, 0xfc, !PT ;  /* 0x001000002e2e6812 */ /* 0x000fe200078efcff */
[----:B------:R-:W-:Y:S01]  /*5f7a0*/  IMAD.WIDE R26, R22, 0x4, R2 ;  /* 0x00000004161a7825 */ /* 0x000fe200078e0202 */
[----:B---3--:R-:W3:Y:S01]  /*5f7b0*/  LDL.LU R116, [R1+0xc94] ;  /* 0x000c940001747983 */ /* 0x008ee20000300800 */
[----:B------:R-:W-:-:S03]  /*5f7c0*/  NOP ;  /* 0x0000000000007918 */ /* 0x000fc60000000000 */
[----:B------:R-:W3:Y:S04]  /*5f7d0*/  LDL.LU R117, [R1+0xc9c] ;  /* 0x000c9c0001757983 */ /* 0x000ee80000300800 */
[----:B------:R-:W2:Y:S04]  /*5f7e0*/  LDL.LU R24, [R1+0x1c0] ;  /* 0x0001c00001187983 */ /* 0x000ea80000300800 */
[----:B------:R-:W3:Y:S04]  /*5f7f0*/  LDL.LU R118, [R1+0x324] ;  /* 0x0003240001767983 */ /* 0x000ee80000300800 */
[----:B------:R-:W3:Y:S01]  /*5f800*/  LDL.LU R119, [R1+0x32c] ;  /* 0x00032c0001777983 */ /* 0x000ee20000300800 */
[----:B------:R-:W-:-:S02]  /*5f810*/  LOP3.LUT P6, RZ, R44, 0x100, RZ, 0xc0, !PT ;  /* 0x000001002cff7812 */ /* 0x000fc400078cc0ff */
[----:B------:R-:W-:Y:S01]  /*5f820*/  LOP3.LUT R46, R46, 0xffdfffff, RZ, 0xc0, !PT ;  /* 0xffdfffff2e2e7812 */ /* 0x000fe200078ec0ff */
[----:B------:R-:W1:Y:S01]  /*5f830*/  LDS.128 R152, [R0] ;  /* 0x0000000000987984 */ /* 0x000e620000000c00 */
[----:B------:R-:W-:-:S09]  /*5f840*/  NOP ;  /* 0x0000000000007918 */ /* 0x000fd20000000000 */
[----:B------:R-:W-:Y:S02]  /*5f850*/  @P6 LOP3.LUT R46, R46, 0x200000, RZ, 0xfc, !PT ;  /* 0x002000002e2e6812 */ /* 0x000fe400078efcff */
[----:B------:R-:W-:Y:S02]  /*5f860*/  LOP3.LUT P6, RZ, R44, 0x40, RZ, 0xc0, !PT ;  /* 0x000000402cff7812 */ /* 0x000fe400078cc0ff */
[----:B------:R-:W-:-:S11]  /*5f870*/  LOP3.LUT R46, R46, 0xffbfffff, RZ, 0xc0, !PT ;  /* 0xffbfffff2e2e7812 */ /* 0x000fd600078ec0ff */
[----:B------:R-:W-:Y:S02]  /*5f880*/  @P6 LOP3.LUT R46, R46, 0x400000, RZ, 0xfc, !PT ;  /* 0x004000002e2e6812 */ /* 0x000fe400078efcff */
[C---:B------:R-:W-:Y:S02]  /*5f890*/  LOP3.LUT P6, RZ, R44.reuse, 0x8, RZ, 0xc0, !PT ;  /* 0x000000082cff7812 */ /* 0x040fe400078cc0ff */
[C---:B------:R-:W-:Y:S02]  /*5f8a0*/  LOP3.LUT P5, RZ, R44.reuse, 0x1000, RZ, 0xc0, !PT ;  /* 0x000010002cff7812 */ /* 0x040fe400078ac0ff */
[C---:B------:R-:W-:Y:S02]  /*5f8b0*/  LOP3.LUT P4, RZ, R44.reuse, 0x4000, RZ, 0xc0, !PT ;  /* 0x000040002cff7812 */ /* 0x040fe4000788c0ff */
[C---:B------:R-:W-:Y:S02]  /*5f8c0*/  LOP3.LUT P3, RZ, R44.reuse, 0x8000, RZ, 0xc0, !PT ;  /* 0x000080002cff7812 */ /* 0x040fe4000786c0ff */
[----:B------:R-:W-:-:S02]  /*5f8d0*/  LOP3.LUT P2, RZ, R44, 0x20000, RZ, 0xc0, !PT ;  /* 0x000200002cff7812 */ /* 0x000fc4000784c0ff */
[C---:B------:R-:W-:Y:S02]  /*5f8e0*/  LOP3.LUT P1, RZ, R44.reuse, 0x800000, RZ, 0xc0, !PT ;  /* 0x008000002cff7812 */ /* 0x040fe4000782c0ff */
[----:B------:R-:W-:Y:S01]  /*5f8f0*/  LOP3.LUT P0, RZ, R44, 0x2000000, RZ, 0xc0, !PT ;  /* 0x020000002cff7812 */ /* 0x000fe2000780c0ff */
[----:B---3--:R3:W-:Y:S01]  /*5f900*/  STSM.16.M88.4 [R0], R116 ;  /* 0x0000007400007844 */ /* 0x0087e20000000200 */
[----:B------:R-:W-:-:S03]  /*5f910*/  NOP ;  /* 0x0000000000007918 */ /* 0x000fc60000000000 */
[----:B--2---:R2:W-:Y:S01]  /*5f920*/  @P6 STG.E desc[UR70][R26.64], R31 ;  /* 0x0000001f1a006986 */ /* 0x0045e2000c101946 */
[----:B------:R-:W-:Y:S01]  /*5f930*/  LOP3.LUT P6, RZ, R46, 0x400000, RZ, 0xc0, !PT ;  /* 0x004000002eff7812 */ /* 0x000fe200078cc0ff */
[----:B---3--:R-:W-:Y:S02]  /*5f940*/  IMAD.WIDE R116, R22, 0x4, R4 ;  /* 0x0000000416747825 */ /* 0x008fe400078e0204 */
[----:B--2---:R-:W2:Y:S10]  /*5f950*/  LDL.LU.64 R26, [R1+0x2180] ;  /* 0x00218000011a7983 */ /* 0x004eb40000300a00 */
[----:B------:R3:W-:Y:S01]  /*5f960*/  @P6 STG.E desc[UR70][R116.64], R251 ;  /* 0x000000fb74006986 */ /* 0x0007e2000c101946 */
[----:B------:R-:W-:Y:S01]  /*5f970*/  LOP3.LUT P6, RZ, R46, 0x200000, RZ, 0xc0, !PT ;  /* 0x002000002eff7812 */ /* 0x000fe200078cc0ff */
[----:B---3--:R-:W-:-:S12]  /*5f980*/  IMAD.WIDE R116, R22, 0x4, R6 ;  /* 0x0000000416747825 */ /* 0x008fd800078e0206 */
[----:B------:R3:W-:Y:S01]  /*5f990*/  @P6 STG.E desc[UR70][R116.64], R249 ;  /* 0x000000f974006986 */ /* 0x0007e2000c101946 */
[----:B------:R-:W-:Y:S01]  /*5f9a0*/  LOP3.LUT P6, RZ, R46, 0x100000, RZ, 0xc0, !PT ;  /* 0x001000002eff7812 */ /* 0x000fe200078cc0ff */
[----:B---3--:R-:W-:-:S12]  /*5f9b0*/  IMAD.WIDE R116, R22, 0x4, R8 ;  /* 0x0000000416747825 */ /* 0x008fd800078e0208 */
[----:B------:R3:W-:Y:S02]  /*5f9c0*/  @P6 STG.E desc[UR70][R116.64], R250 ;  /* 0x000000fa74006986 */ /* 0x0007e4000c101946 */
[----:B---3--:R-:W-:-:S05]  /*5f9d0*/  IMAD.WIDE R116, R22, 0x4, R10 ;  /* 0x0000000416747825 */ /* 0x008fca00078e020a */
[----:B------:R3:W-:Y:S02]  /*5f9e0*/  @P5 STG.E desc[UR70][R116.64], R248 ;  /* 0x000000f874005986 */ /* 0x0007e4000c101946 */
[----:B---3--:R-:W-:-:S05]  /*5f9f0*/  IMAD.WIDE R116, R22, 0x4, R12 ;  /* 0x0000000416747825 */ /* 0x008fca00078e020c */
[----:B------:R3:W-:Y:S02]  /*5fa00*/  @P4 STG.E desc[UR70][R116.64], R47 ;  /* 0x0000002f74004986 */ /* 0x0007e4000c101946 */
[----:B---3--:R-:W-:-:S05]  /*5fa10*/  IMAD.WIDE R116, R22, 0x4, R14 ;  /* 0x0000000416747825 */ /* 0x008fca00078e020e */
[----:B------:R3:W-:Y:S02]  /*5fa20*/  @P3 STG.E desc[UR70][R116.64], R19 ;  /* 0x0000001374003986 */ /* 0x0007e4000c101946 */
[----:B---3--:R-:W-:Y:S02]  /*5fa30*/  IMAD.WIDE R116, R22, 0x4, R16 ;  /* 0x0000000416747825 */ /* 0x008fe400078e0210 */
[----:B------:R-:W3:Y:S04]  /*5fa40*/  LDL.LU R22, [R1+0x1194] ;  /* 0x0011940001167983 */ /* 0x000ee80000300800 */
[----:B------:R1:W-:Y:S02]  /*5fa50*/  @P2 STG.E desc[UR70][R116.64], R20 ;  /* 0x0000001474002986 */ /* 0x0003e4000c101946 */
[----:B-1----:R-:W-:-:S05]  /*5fa60*/  IMAD.WIDE R116, R21, 0x4, R2 ;  /* 0x0000000415747825 */ /* 0x002fca00078e0202 */
[----:B------:R1:W-:Y:S02]  /*5fa70*/  @P1 STG.E desc[UR70][R116.64], R23 ;  /* 0x0000001774001986 */ /* 0x0003e4000c101946 */
[----:B-1----:R-:W-:-:S05]  /*5fa80*/  IMAD.WIDE R116, R21, 0x4, R4 ;  /* 0x0000000415747825 */ /* 0x002fca00078e0204 */
[----:B------:R1:W-:Y:S04]  /*5fa90*/  @P0 STG.E desc[UR70][R116.64], R24 ;  /* 0x0000001874000986 */ /* 0x0003e8000c101946 */
[----:B-1----:R-:W2:Y:S04]  /*5faa0*/  LDL.LU R24, [R1+0x1b0] ;  /* 0x0001b00001187983 */ /* 0x002ea80000300800 */
[----:B------:R-:W3:Y:S04]  /*5fab0*/  LDL.LU R250, [R1+0x1a0] ;  /* 0x0001a00001fa7983 */ /* 0x000ee80000300800 */
[----:B------:R-:W3:Y:S04]  /*5fac0*/  LDL.LU R248, [R1+0x190] ;  /* 0x0001900001f87983 */ /* 0x000ee80000300800 */
[----:B------:R-:W3:Y:S04]  /*5fad0*/  LDL.LU R19, [R1+0x180] ;  /* 0x0001800001137983 */ /* 0x000ee80000300800 */
[----:B------:R-:W3:Y:S01]  /*5fae0*/  LDL.LU R20, [R1+0x170] ;  /* 0x0001700001147983 */ /* 0x000ee20000300800 */
[----:B------:R-:W-:-:S03]  /*5faf0*/  LOP3.LUT P3, RZ, R44, 0x8000000, RZ, 0xc0, !PT ;  /* 0x080000002cff7812 */ /* 0x000fc6000786c0ff */
[----:B------:R-:W3:Y:S01]  /*5fb00*/  LDL.LU R23, [R1+0x160] ;  /* 0x0001600001177983 */ /* 0x000ee20000300800 */
[----:B------:R-:W-:-:S03]  /*5fb10*/  IMAD.WIDE R116, R21, 0x4, R6 ;  /* 0x0000000415747825 */ /* 0x000fc600078e0206 */
[----:B------:R-:W3:Y:S01]  /*5fb20*/  LDL.LU R47, [R1+0x11dc] ;  /* 0x0011dc00012f7983 */ /* 0x000ee20000300800 */
[----:B------:R-:W-:Y:S02]  /*5fb30*/  LOP3.LUT P6, RZ, R54, 0x20000, RZ, 0xc0, !PT ;  /* 0x0002000036ff7812 */ /* 0x000fe400078cc0ff */
[----:B------:R-:W-:-:S11]  /*5fb40*/  LOP3.LUT R46, R46, 0xffffefff, RZ, 0xc0, !PT ;  /* 0xffffefff2e2e7812 */ /* 0x000fd600078ec0ff */
[----:B------:R-:W-:Y:S02]  /*5fb50*/  @P6 LOP3.LUT R46, R46, 0x1000, RZ, 0xfc, !PT ;  /* 0x000010002e2e6812 */ /* 0x000fe400078efcff */
        /* <DEDUP_REMOVED lines=10> */
[----:B------:R-:W-:Y:S01]  /*5fc00*/  LOP3.LUT R46, R46, 0xfffeffff, RZ, 0xc0, !PT ;  /* 0xfffeffff2e2e7812 */ /* 0x000fe200078ec0ff */
[----:B--2---:R1:W-:Y:S04]  /*5fc10*/  @P3 STG.E desc[UR70][R116.64], R24 ;  /* 0x0000001874003986 */ /* 0x0043e8000c101946 */
[----:B-1----:R-:W2:Y:S04]  /*5fc20*/  LDL.LU R24, [R1+0x254] ;  /* 0x0002540001187983 */ /* 0x002ea80000300800 */
[----:B------:R-:W4:Y:S04]  /*5fc30*/  LDL.LU R118, [R1+0x244] ;  /* 0x0002440001767983 */ /* 0x000f280000300800 */
[----:B------:R-:W4:Y:S01]  /*5fc40*/  LDL.LU R119, [R1+0x234] ;  /* 0x0002340001777983 */ /* 0x000f220000300800 */
[----:B------:R-:W-:-:S02]  /*5fc50*/  @P6 LOP3.LUT R46, R46, 0x10000, RZ, 0xfc, !PT ;  /* 0x000100002e2e6812 */ /* 0x000fc400078efcff */
[----:B------:R-:W-:Y:S01]  /*5fc60*/  LOP3.LUT P6, RZ, R54, 0x100, RZ, 0xc0, !PT ;  /* 0x0000010036ff7812 */ /* 0x000fe200078cc0ff */
[----:B------:R-:W4:Y:S01]  /*5fc70*/  LDL.LU R31, [R1+0x224] ;  /* 0x00022400011f7983 */ /* 0x000f220000300800 */
[----:B------:R-:W-:-:S03]  /*5fc80*/  LOP3.LUT R46, R46, 0xfffdffff, RZ, 0xc0, !PT ;  /* 0xfffdffff2e2e7812 */ /* 0x000fc600078ec0ff */
[----:B------:R-:W4:Y:S01]  /*5fc90*/  LDL.LU R251, [R1+0x214] ;  /* 0x0002140001fb7983 */ /* 0x000f220000300800 */
[C---:B------:R-:W-:Y:S02]  /*5fca0*/  LOP3.LUT P2, RZ, R44.reuse, 0x20000000, RZ, 0xc0, !PT ;  /* 0x200000002cff7812 */ /* 0x040fe4000784c0ff */
[----:B------:R-:W-:Y:S01]  /*5fcb0*/  LOP3.LUT P1, RZ, R44, 0x40000000, RZ, 0xc0, !PT ;  /* 0x400000002cff7812 */ /* 0x000fe2000782c0ff */
[----:B------:R-:W-:Y:S01]  /*5fcc0*/  IMAD.WIDE R116, R21, 0x4, R8 ;  /* 0x0000000415747825 */ /* 0x000fe200078e0208 */
[----:B------:R-:W4:Y:S03]  /*5fcd0*/  LDL.LU R249, [R1+0x204] ;  /* 0x0002040001f97983 */ /* 0x000f260000300800 */
[----:B------:R-:W-:Y:S02]  /*5fce0*/  @P6 LOP3.LUT R46, R46, 0x20000, RZ, 0xfc, !PT ;  /* 0x000200002e2e6812 */ /* 0x000fe400078efcff */
[----:B------:R-:W-:-:S02]  /*5fcf0*/  LOP3.LUT P6, RZ, R54, 0x40, RZ, 0xc0, !PT ;  /* 0x0000004036ff7812 */ /* 0x000fc400078cc0ff */
[----:B------:R-:W-:Y:S02]  /*5fd00*/  LOP3.LUT R46, R46, 0xfffbffff, RZ, 0xc0, !PT ;  /* 0xfffbffff2e2e7812 */ /* 0x000fe400078ec0ff */
[----:B------:R-:W-:-:S09]  /*5fd10*/  LOP3.LUT P0, RZ, R54, 0x1, RZ, 0xc0, !PT ;  /* 0x0000000136ff7812 */ /* 0x000fd2000780c0ff */
[----:B------:R-:W-:Y:S02]  /*5fd20*/  @P6 LOP3.LUT R46, R46, 0x40000, RZ, 0xfc, !PT ;  /* 0x000400002e2e6812 */ /* 0x000fe400078efcff */
[----:B------:R-:W-:Y:S01]  /*5fd30*/  LOP3.LUT P6, RZ, R54, 0x10, RZ, 0xc0, !PT ;  /* 0x0000001036ff7812 */ /* 0x000fe200078cc0ff */
[----:B---3--:R1:W-:Y:S01]  /*5fd40*/  @P2 STG.E desc[UR70][R116.64], R250 ;  /* 0x000000fa74002986 */ /* 0x0083e2000c101946 */
[----:B------:R-:W-:Y:S01]  /*5fd50*/  LOP3.LUT R46, R46, 0xfff7ffff, RZ, 0xc0, !PT ;  /* 0xfff7ffff2e2e7812 */ /* 0x000fe200078ec0ff */
[----:B-1----:R-:W-:-:S10]  /*5fd60*/  IMAD.WIDE R116, R21, 0x4, R10 ;  /* 0x0000000415747825 */ /* 0x002fd400078e020a */
[----:B------:R-:W-:Y:S01]  /*5fd70*/  @P6 LOP3.LUT R46, R46, 0x80000, RZ, 0xfc, !PT ;  /* 0x000800002e2e6812 */ /* 0x000fe200078efcff */
[----:B------:R-:W3:Y:S01]  /*5fd80*/  LDL.LU R250, [R1+0x1f4] ;  /* 0x0001f40001fa7983 */ /* 0x000ee20000300800 */
[----:B------:R-:W-:-:S03]  /*5fd90*/  LOP3.LUT P6, RZ, R54, 0x4, RZ, 0xc0, !PT ;  /* 0x0000000436ff7812 */ /* 0x000fc600078cc0ff */
[----:B------:R1:W-:Y:S02]  /*5fda0*/  @P1 STG.E desc[UR70][R116.64], R248 ;  /* 0x000000f874001986 */ /* 0x0003e4000c101946 */
[C---:B-1----:R-:W-:Y:S02]  /*5fdb0*/  IMAD.WIDE R116, R21.reuse, 0x4, R12 ;  /* 0x0000000415747825 */ /* 0x042fe400078e020c */
[----:B------:R-:W3:Y:S04]  /*5fdc0*/  LDL.LU R248, [R1+0x1e4] ;  /* 0x0001e40001f87983 */ /* 0x000ee80000300800 */
[----:B------:R1:W-:Y:S02]  /*5fdd0*/  @P0 STG.E desc[UR70][R116.64], R19 ;  /* 0x0000001374000986 */ /* 0x0003e4000c101946 */
[----:B-1----:R-:W-:-:S02]  /*5fde0*/  IMAD.WIDE R116, R21, 0x4, R14 ;  /* 0x0000000415747825 */ /* 0x002fc400078e020e */
[----:B------:R-:W3:Y:S04]  /*5fdf0*/  LDL.LU R19, [R1+0x1d4] ;  /* 0x0001d40001137983 */ /* 0x000ee80000300800 */
[----:B------:R1:W-:Y:S01]  /*5fe00*/  @P6 STG.E desc[UR70][R116.64], R20 ;  /* 0x0000001474006986 */ /* 0x0003e2000c101946 */
[C---:B------:R-:W-:Y:S01]  /*5fe10*/  LOP3.LUT P6, RZ, R46.reuse, 0x80000, RZ, 0xc0, !PT ;  /* 0x000800002eff7812 */ /* 0x040fe200078cc0ff */
[----:B-1----:R-:W-:Y:S02]  /*5fe20*/  IMAD.WIDE R116, R21, 0x4, R16 ;  /* 0x0000000415747825 */ /* 0x002fe400078e0210 */
[----:B------:R-:W3:Y:S10]  /*5fe30*/  LDL.LU R20, [R1+0x1c4] ;  /* 0x0001c40001147983 */ /* 0x000ef40000300800 */
[----:B------:R1:W-:Y:S01]  /*5fe40*/  @P6 STG.E desc[UR70][R116.64], R23 ;  /* 0x0000001774006986 */ /* 0x0003e2000c101946 */
[----:B------:R-:W-:-:S03]  /*5fe50*/  LOP3.LUT P6, RZ, R46, 0x40000, RZ, 0xc0, !PT ;  /* 0x000400002eff7812 */ /* 0x000fc600078cc0ff */
[----:B------:R-:W3:Y:S04]  /*5fe60*/  LDL.LU R21, [R1+0x1b4] ;  /* 0x0001b40001157983 */ /* 0x000ee80000300800 */
[----:B-1----:R-:W3:Y:S01]  /*5fe70*/  LDL.LU R23, [R1+0x1a4] ;  /* 0x0001a40001177983 */ /* 0x002ee20000300800 */
[----:B------:R-:W-:-:S05]  /*5fe80*/  IMAD.WIDE R116, R47, 0x4, R2 ;  /* 0x000000042f747825 */ /* 0x000fca00078e0202 */
[----:B--2---:R1:W-:Y:S04]  /*5fe90*/  @P6 STG.E desc[UR70][R116.64], R24 ;  /* 0x0000001874006986 */ /* 0x0043e8000c101946 */
[----:B-1----:R-:W2:Y:S01]  /*5fea0*/  LDL.LU R24, [R1+0x194] ;  /* 0x0001940001187983 */ /* 0x002ea20000300800 */
[----:B------:R-:W-:Y:S01]  /*5feb0*/  LOP3.LUT P6, RZ, R46, 0x20000, RZ, 0xc0, !PT ;  /* 0x000200002eff7812 */ /* 0x000fe200078cc0ff */
[----:B------:R-:W-:-:S12]  /*5fec0*/  IMAD.WIDE R116, R47, 0x4, R4 ;  /* 0x000000042f747825 */ /* 0x000fd800078e0204 */
[----:B----4-:R1:W-:Y:S01]  /*5fed0*/  @P6 STG.E desc[UR70][R116.64], R118 ;  /* 0x0000007674006986 */ /* 0x0103e2000c101946 */
[----:B------:R-:W-:Y:S01]  /*5fee0*/  LOP3.LUT P6, RZ, R46, 0x10000, RZ, 0xc0, !PT ;  /* 0x000100002eff7812 */ /* 0x000fe200078cc0ff */
[----:B-1----:R-:W-:-:S12]  /*5fef0*/  IMAD.WIDE R116, R47, 0x4, R6 ;  /* 0x000000042f747825 */ /* 0x002fd800078e0206 */
[----:B------:R1:W-:Y:S01]  /*5ff00*/  @P6 STG.E desc[UR70][R116.64], R119 ;  /* 0x0000007774006986 */ /* 0x0003e2000c101946 */
        /* <DEDUP_REMOVED lines=9> */
[----:B------:R-:W-:Y:S02]  /*5ffa0*/  LOP3.LUT P6, RZ, R46, 0x1000, RZ, 0xc0, !PT ;  /* 0x000010002eff7812 */ /* 0x000fe400078cc0ff */
[C---:B------:R-:W-:Y:S02]  /*5ffb0*/  LOP3.LUT P5, RZ, R54.reuse, 0x100000, RZ, 0xc0, !PT ;  /* 0x0010000036ff7812 */ /* 0x040fe400078ac0ff */
[----:B------:R-:W-:Y:S01]  /*5ffc0*/  LOP3.LUT P4, RZ, R54, 0x400000, RZ, 0xc0, !PT ;  /* 0x0040000036ff7812 */ /* 0x000fe2000788c0ff */
[----:B-1----:R-:W-:-:S08]  /*5ffd0*/  IMAD.WIDE R116, R47, 0x4, R14 ;  /* 0x000000042f747825 */ /* 0x002fd000078e020e */
[----:B---3--:R1:W-:Y:S01]  /*5ffe0*/  @P6 STG.E desc[UR70][R116.64], R250 ;  /* 0x000000fa74006986 */ /* 0x0083e2000c101946 */
[C---:B------:R-:W-:Y:S01]  /*5fff0*/  LOP3.LUT P3, RZ, R54.reuse, 0x800000, RZ, 0xc0, !PT ;  /* 0x0080000036ff7812 */ /* 0x040fe2000786c0ff */
[----:B-1----:R-:W-:Y:S01]  /*60000*/  IMAD.WIDE R116, R47, 0x4, R16 ;  /* 0x000000042f747825 */ /* 0x002fe200078e0210 */
[C---:B------:R-:W-:Y:S01]  /*60010*/  LOP3.LUT P2, RZ, R54.reuse, 0x2000000, RZ, 0xc0, !PT ;  /* 0x0200000036ff7812 */ /* 0x040fe2000784c0ff */
[----:B------:R-:W3:Y:S04]  /*60020*/  LDL.LU R47, [R1+0x48] ;  /* 0x00004800012f7983 */ /* 0x000ee80000300800 */
[----:B------:R1:W-:Y:S01]  /*60030*/  @P5 STG.E desc[UR70][R116.64], R248 ;  /* 0x000000f874005986 */ /* 0x0003e2000c101946 */
[----:B------:R-:W-:Y:S01]  /*60040*/  LOP3.LUT P1, RZ, R54, 0x8000000, RZ, 0xc0, !PT ;  /* 0x0800000036ff7812 */ /* 0x000fe2000782c0ff */
[----:B-1----:R-:W-:-:S05]  /*60050*/  IMAD.WIDE R116, R22, 0x4, R2 ;  /* 0x0000000416747825 */ /* 0x002fca00078e0202 */
[----:B------:R1:W-:Y:S01]  /*60060*/  @P4 STG.E desc[UR70][R116.64], R19 ;  /* 0x0000001374004986 */ /* 0x0003e2000c101946 */
[----:B------:R-:W-:Y:S01]  /*60070*/  LOP3.LUT P0, RZ, R54, 0x20000000, RZ, 0xc0, !PT ;  /* 0x2000000036ff7812 */ /* 0x000fe2000780c0ff */
[----:B-1----:R-:W-:-:S05]  /*60080*/  IMAD.WIDE R116, R22, 0x4, R4 ;  /* 0x0000000416747825 */ /* 0x002fca00078e0204 */
[----:B------:R1:W-:Y:S02]  /*60090*/  @P3 STG.E desc[UR70][R116.64], R20 ;  /* 0x0000001474003986 */ /* 0x0003e4000c101946 */
[----:B-1----:R-:W-:-:S05]  /*600a0*/  IMAD.WIDE R116, R22, 0x4, R6 ;  /* 0x0000000416747825 */ /* 0x002fca00078e0206 */
[----:B------:R1:W-:Y:S02]  /*600b0*/  @P2 STG.E desc[UR70][R116.64], R21 ;  /* 0x0000001574002986 */ /* 0x0003e4000c101946 */
[----:B-1----:R-:W-:-:S05]  /*600c0*/  IMAD.WIDE R116, R22, 0x4, R8 ;  /* 0x0000000416747825 */ /* 0x002fca00078e0208 */
[----:B------:R1:W-:Y:S02]  /*600d0*/  @P1 STG.E desc[UR70][R116.64], R23 ;  /* 0x0000001774001986 */ /* 0x0003e4000c101946 */
[----:B-1----:R-:W-:-:S05]  /*600e0*/  IMAD.WIDE R116, R22, 0x4, R10 ;  /* 0x0000000416747825 */ /* 0x002fca00078e020a */
[----:B--2---:R1:W-:Y:S04]  /*600f0*/  @P0 STG.E desc[UR70][R116.64], R24 ;  /* 0x0000001874000986 */ /* 0x0043e8000c101946 */
[----:B-1----:R-:W2:Y:S04]  /*60100*/  LDL.LU R24, [R1+0x184] ;  /* 0x0001840001187983 */ /* 0x002ea80000300800 */
[----:B------:R-:W4:Y:S04]  /*60110*/  LDL.LU R23, [R1+0x174] ;  /* 0x0001740001177983 */ /* 0x000f280000300800 */
[----:B------:R-:W3:Y:S04]  /*60120*/  LDL.LU R20, [R1+0x164] ;  /* 0x0001640001147983 */ /* 0x000ee80000300800 */
[----:B------:R-:W3:Y:S04]  /*60130*/  LDL.LU R249, [R1+0x258] ;  /* 0x0002580001f97983 */ /* 0x000ee80000300800 */
[----:B------:R-:W3:Y:S04]  /*60140*/  LDL.LU R250, [R1+0x248] ;  /* 0x0002480001fa7983 */ /* 0x000ee80000300800 */
[----:B------:R-:W3:Y:S04]  /*60150*/  LDL.LU R248, [R1+0x238] ;  /* 0x0002380001f87983 */ /* 0x000ee80000300800 */
[----:B------:R-:W3:Y:S01]  /*60160*/  LDL.LU R21, [R1+0xb8] ;  /* 0x0000b80001157983 */ /* 0x000ee20000300800 */
[----:B------:R-:W-:-:S02]  /*60170*/  LOP3.LUT P6, RZ, R53, 0x400000, RZ, 0xc0, !PT ;  /* 0x0040000035ff7812 */ /* 0x000fc400078cc0ff */
[----:B------:R-:W-:Y:S01]  /*60180*/  LOP3.LUT R46, R46, 0xffffffef, RZ, 0xc0, !PT ;  /* 0xffffffef2e2e7812 */ /* 0x000fe200078ec0ff */
[----:B------:R-:W3:Y:S10]  /*60190*/  LDL.LU R19, [R1+0x228] ;  /* 0x0002280001137983 */ /* 0x000ef40000300800 */
[----:B------:R-:W-:-:S02]  /*601a0*/  @P6 LOP3.LUT R46, R46, 0x10, RZ, 0xfc, !PT ;  /* 0x000000102e2e6812 */ /* 0x000fc400078efcff */
[----:B------:R-:W-:Y:S02]  /*601b0*/  LOP3.LUT P6, RZ, R53, 0x100000, RZ, 0xc0, !PT ;  /* 0x0010000035ff7812 */ /* 0x000fe400078cc0ff */
[----:B------:R-:W-:Y:S02]  /*601c0*/  LOP3.LUT R46, R46, 0xffffffdf, RZ, 0xc0, !PT ;  /* 0xffffffdf2e2e7812 */ /* 0x000fe400078ec0ff */
[----:B------:R-:W-:Y:S01]  /*601d0*/  LOP3.LUT P3, RZ, R54, 0x80000000, RZ, 0xc0, !PT ;  /* 0x8000000036ff7812 */ /* 0x000fe2000786c0ff */
[----:B------:R-:W-:-:S08]  /*601e0*/  IMAD.WIDE R116, R22, 0x4, R12 ;  /* 0x0000000416747825 */ /* 0x000fd000078e020c */
[----:B------:R-:W-:Y:S02]  /*601f0*/  @P6 LOP3.LUT R46, R46, 0x20, RZ, 0xfc, !PT ;  /* 0x000000202e2e6812 */ /* 0x000fe400078efcff */
[C---:B------:R-:W-:Y:S02]  /*60200*/  LOP3.LUT P6, RZ, R53.reuse, 0x80000, RZ, 0xc0, !PT ;  /* 0x0008000035ff7812 */ /* 0x040fe400078cc0ff */
[----:B------:R-:W-:Y:S02]  /*60210*/  LOP3.LUT R46, R46, 0xffffffbf, RZ, 0xc0, !PT ;  /* 0xffffffbf2e2e7812 */ /* 0x000fe400078ec0ff */
[----:B------:R-:W-:-:S09]  /*60220*/  LOP3.LUT P2, RZ, R53, 0x2, RZ, 0xc0, !PT ;  /* 0x0000000235ff7812 */ /* 0x000fd2000784c0ff */
[----:B------:R-:W-:Y:S02]  /*60230*/  @P6 LOP3.LUT R46, R46, 0x40, RZ, 0xfc, !PT ;  /* 0x000000402e2e6812 */ /* 0x000fe400078efcff */
[----:B------:R-:W-:Y:S02]  /*60240*/  LOP3.LUT P6, RZ, R53, 0x10000, RZ, 0xc0, !PT ;  /* 0x0001000035ff7812 */ /* 0x000fe400078cc0ff */
[----:B------:R-:W-:-:S11]  /*60250*/  LOP3.LUT R46, R46, 0xffffff7f, RZ, 0xc0, !PT ;  /* 0xffffff7f2e2e7812 */ /* 0x000fd600078ec0ff */
        /* <DEDUP_REMOVED lines=15> */
[----:B------:R-:W-:Y:S01]  /*60350*/  LOP3.LUT P6, RZ, R53, 0x80, RZ, 0xc0, !PT ;  /* 0x0000008035ff7812 */ /* 0x000fe200078cc0ff */
[----:B--2---:R1:W-:Y:S04]  /*60360*/  @P3 STG.E desc[UR70][R116.64], R24 ;  /* 0x0000001874003986 */ /* 0x0043e8000c101946 */
[----:B-1----:R-:W2:Y:S01]  /*60370*/  LDL.LU R24, [R1+0x218] ;  /* 0x0002180001187983 */ /* 0x002ea20000300800 */
[----:B------:R-:W-:-:S05]  /*60380*/  IMAD.WIDE R116, R22, 0x4, R14 ;  /* 0x0000000416747825 */ /* 0x000fca00078e020e */
[----:B----4-:R1:W-:Y:S04]  /*60390*/  @P2 STG.E desc[UR70][R116.64], R23 ;  /* 0x0000001774002986 */ /* 0x0103e8000c101946 */
[----:B-1----:R-:W4:Y:S01]  /*603a0*/  LDL.LU R23, [R1+0x208] ;  /* 0x0002080001177983 */ /* 0x002f220000300800 */
[----:B------:R-:W-:-:S03]  /*603b0*/  IMAD.WIDE R116, R22, 0x4, R16 ;  /* 0x0000000416747825 */ /* 0x000fc600078e0210 */
[----:B------:R-:W4:Y:S04]  /*603c0*/  LDL.LU R22, [R1+0x1f8] ;  /* 0x0001f80001167983 */ /* 0x000f280000300800 */
[----:B---3--:R1:W-:Y:S04]  /*603d0*/  @P1 STG.E desc[UR70][R116.64], R20 ;  /* 0x0000001474001986 */ /* 0x0083e8000c101946 */
[----:B-1----:R-:W3:Y:S04]  /*603e0*/  LDL.LU R20, [R1+0x1e8] ;  /* 0x0001e80001147983 */ /* 0x002ee80000300800 */
[----:B------:R-:W3:Y:S04]  /*603f0*/  LDL.LU R118, [R1+0x1d8] ;  /* 0x0001d80001767983 */ /* 0x000ee80000300800 */
[----:B------:R-:W3:Y:S01]  /*60400*/  LDL.LU R119, [R1+0x1c8] ;  /* 0x0001c80001777983 */ /* 0x000ee20000300800 */
[----:B------:R-:W-:-:S03]  /*60410*/  IMAD.WIDE R116, R21, 0x4, R2 ;  /* 0x0000000415747825 */ /* 0x000fc600078e0202 */
[----:B------:R-:W3:Y:S04]  /*60420*/  LDL.LU R31, [R1+0x1b8] ;  /* 0x0001b800011f7983 */ /* 0x000ee80000300800 */
[----:B------:R1:W-:Y:S04]  /*60430*/  @P0 STG.E desc[UR70][R116.64], R249 ;  /* 0x000000f974000986 */ /* 0x0003e8000c101946 */
[----:B------:R-:W3:Y:S01]  /*60440*/  LDL.LU R251, [R1+0x1a8] ;  /* 0x0001a80001fb7983 */ /* 0x000ee20000300800 */
[----:B-1----:R-:W-:-:S03]  /*60450*/  IMAD.WIDE R116, R21, 0x4, R4 ;  /* 0x0000000415747825 */ /* 0x002fc600078e0204 */
[----:B------:R-:W3:Y:S04]  /*60460*/  LDL.LU R249, [R1+0x198] ;  /* 0x0001980001f97983 */ /* 0x000ee80000300800 */
[----:B------:R1:W-:Y:S01]  /*60470*/  @P6 STG.E desc[UR70][R116.64], R250 ;  /* 0x000000fa74006986 */ /* 0x0003e2000c101946 */
[C---:B------:R-:W-:Y:S01]  /*60480*/  LOP3.LUT P6, RZ, R46.reuse, 0x800, RZ, 0xc0, !PT ;  /* 0x000008002eff7812 */ /* 0x040fe200078cc0ff */
[C---:B-1----:R-:W-:Y:S02]  /*60490*/  IMAD.WIDE R116, R21.reuse, 0x4, R6 ;  /* 0x0000000415747825 */ /* 0x042fe400078e0206 */
[----:B------:R-:W3:Y:S10]  /*604a0*/  LDL.LU R250, [R1+0x188] ;  /* 0x0001880001fa7983 */ /* 0x000ef40000300800 */
[----:B------:R1:W-:Y:S04]  /*604b0*/  @P6 STG.E desc[UR70][R116.64], R248 ;  /* 0x000000f874006986 */ /* 0x0003e8000c101946 */
[----:B-1----:R-:W3:Y:S01]  /*604c0*/  LDL.LU R248, [R1+0x178] ;  /* 0x0001780001f87983 */ /* 0x002ee20000300800 */
[----:B------:R-:W-:Y:S01]  /*604d0*/  LOP3.LUT P6, RZ, R46, 0x400, RZ, 0xc0, !PT ;  /* 0x000004002eff7812 */ /* 0x000fe200078cc0ff */
[----:B------:R-:W-:-:S12]  /*604e0*/  IMAD.WIDE R116, R21, 0x4, R8 ;  /* 0x0000000415747825 */ /* 0x000fd800078e0208 */
[----:B------:R1:W-:Y:S01]  /*604f0*/  @P6 STG.E desc[UR70][R116.64], R19 ;  /* 0x0000001374006986 */ /* 0x0003e2000c101946 */
[----:B------:R-:W-:Y:S01]  /*60500*/  LOP3.LUT P6, RZ, R46, 0x200, RZ, 0xc0, !PT ;  /* 0x000002002eff7812 */ /* 0x000fe200078cc0ff */
[----:B-1----:R-:W-:Y:S02]  /*60510*/  IMAD.WIDE R116, R21, 0x4, R10 ;  /* 0x0000000415747825 */ /* 0x002fe400078e020a */
[----:B------:R-:W3:Y:S01]  /*60520*/  LDL.LU R19, [R1+0x168] ;  /* 0x0001680001137983 */ /* 0x000ee20000300800 */
[C---:B------:R-:W-:Y:S02]  /*60530*/  LOP3.LUT P5, RZ, R53.reuse, 0x800000, RZ, 0xc0, !PT ;  /* 0x0080000035ff7812 */ /* 0x040fe400078ac0ff */
[C---:B------:R-:W-:Y:S02]  /*60540*/  LOP3.LUT P4, RZ, R53.reuse, 0x1000000, RZ, 0xc0, !PT ;  /* 0x0100000035ff7812 */ /* 0x040fe4000788c0ff */
[C---:B------:R-:W-:Y:S02]  /*60550*/  LOP3.LUT P3, RZ, R53.reuse, 0x2000000, RZ, 0xc0, !PT ;  /* 0x0200000035ff7812 */ /* 0x040fe4000786c0ff */
[----:B------:R-:W-:-:S02]  /*60560*/  LOP3.LUT P2, RZ, R53, 0x4000000, RZ, 0xc0, !PT ;  /* 0x0400000035ff7812 */ /* 0x000fc4000784c0ff */
[----:B------:R-:W-:Y:S01]  /*60570*/  LOP3.LUT P1, RZ, R53, 0x8000000, RZ, 0xc0, !PT ;  /* 0x0800000035ff7812 */ /* 0x000fe2000782c0ff */
[----:B--2---:R1:W-:Y:S01]  /*60580*/  @P6 STG.E desc[UR70][R116.64], R24 ;  /* 0x0000001874006986 */ /* 0x0043e2000c101946 */
[C---:B------:R-:W-:Y:S01]  /*60590*/  LOP3.LUT P6, RZ, R46.reuse, 0x100, RZ, 0xc0, !PT ;  /* 0x000001002eff7812 */ /* 0x040fe200078cc0ff */
[C---:B-1----:R-:W-:Y:S02]  /*605a0*/  IMAD.WIDE R116, R21.reuse, 0x4, R12 ;  /* 0x0000000415747825 */ /* 0x042fe400078e020c */
[----:B------:R-:W2:Y:S10]  /*605b0*/  LDL.LU R24, [R1+0x217c] ;  /* 0x00217c0001187983 */ /* 0x000eb40000300800 */
[----:B----4-:R1:W-:Y:S01]  /*605c0*/  @P6 STG.E desc[UR70][R116.64], R23 ;  /* 0x0000001774006986 */ /* 0x0103e2000c101946 */
[----:B------:R-:W-:Y:S01]  /*605d0*/  LOP3.LUT P6, RZ, R46, 0x80, RZ, 0xc0, !PT ;  /* 0x000000802eff7812 */ /* 0x000fe200078cc0ff */
[----:B-1----:R-:W-:-:S02]  /*605e0*/  IMAD.WIDE R116, R21, 0x4, R14 ;  /* 0x0000000415747825 */ /* 0x002fc400078e020e */
[----:B------:R-:W4:Y:S10]  /*605f0*/  LDL.LU R23, [R1+0x2178] ;  /* 0x0021780001177983 */ /* 0x000f340000300800 */
[----:B------:R1:W-:Y:S01]  /*60600*/  @P6 STG.E desc[UR70][R116.64], R22 ;  /* 0x0000001674006986 */ /* 0x0003e2000c101946 */
[----:B------:R-:W-:Y:S01]  /*60610*/  LOP3.LUT P6, RZ, R46, 0x40, RZ, 0xc0, !PT ;  /* 0x000000402eff7812 */ /* 0x000fe200078cc0ff */
[----:B-1----:R-:W-:-:S02]  /*60620*/  IMAD.WIDE R116, R21, 0x4, R16 ;  /* 0x0000000415747825 */ /* 0x002fc400078e0210 */
[----:B------:R-:W2:Y:S10]  /*60630*/  LDL.LU R22, [R1+0x2174] ;  /* 0x0021740001167983 */ /* 0x000eb40000300800 */
[----:B---3--:R1:W-:Y:S01]  /*60640*/  @P6 STG.E desc[UR70][R116.64], R20 ;  /* 0x0000001474006986 */ /* 0x0083e2000c101946 */
[----:B------:R-:W-:-:S03]  /*60650*/  LOP3.LUT P6, RZ, R46, 0x20, RZ, 0xc0, !PT ;  /* 0x000000202eff7812 */ /* 0x000fc600078cc0ff */
[----:B------:R-:W3:Y:S01]  /*60660*/  LDL.LU R21, [R1+0x2170] ;  /* 0x0021700001157983 */ /* 0x000ee20000300800 */
[----:B-1----:R-:W-:-:S03]  /*60670*/  IMAD.WIDE R116, R47, 0x4, R2 ;  /* 0x000000042f747825 */ /* 0x002fc600078e0202 */
[----:B------:R-:W2:Y:S06]  /*60680*/  LDL.LU R20, [R1+0x216c] ;  /* 0x00216c0001147983 */ /* 0x000eac0000300800 */
[----:B------:R1:W-:Y:S01]  /*60690*/  @P6 STG.E desc[UR70][R116.64], R118 ;  /* 0x0000007674006986 */ /* 0x0003e2000c101946 */
[----:B------:R-:W-:Y:S01]  /*606a0*/  LOP3.LUT P6, RZ, R46, 0x10, RZ, 0xc0, !PT ;  /* 0x000000102eff7812 */ /* 0x000fe200078cc0ff */
[----:B-1----:R-:W-:-:S12]  /*606b0*/  IMAD.WIDE R116, R47, 0x4, R4 ;  /* 0x000000042f747825 */ /* 0x002fd800078e0204 */
[----:B------:R1:W-:Y:S02]  /*606c0*/  @P6 STG.E desc[UR70][R116.64], R119 ;  /* 0x0000007774006986 */ /* 0x0003e4000c101946 */
[----:B-1----:R-:W-:-:S05]  /*606d0*/  IMAD.WIDE R116, R47, 0x4, R6 ;  /* 0x000000042f747825 */ /* 0x002fca00078e0206 */
        /* <DEDUP_REMOVED lines=9> */
[----:B-1----:R-:W-:Y:S02]  /*60770*/  IMAD.WIDE R116, R47, 0x4, R16 ;  /* 0x000000042f747825 */ /* 0x002fe400078e0210 */
[----:B------:R-:W2:Y:S01]  /*60780*/  LDL.LU R47, [R1+0x25c] ;  /* 0x00025c00012f7983 */ /* 0x000ea20000300800 */
[----:B------:R-:W-:-:S13]  /*60790*/  LOP3.LUT P0, RZ, R53, 0x10000000, RZ, 0xc0, !PT ;  /* 0x1000000035ff7812 */ /* 0x000fda000780c0ff */
[----:B------:R1:W-:Y:S04]  /*607a0*/  @P0 STG.E desc[UR70][R116.64], R19 ;  /* 0x0000001374000986 */ /* 0x0003e8000c101946 */
[----:B-1----:R-:W3:Y:S04]  /*607b0*/  LDL.LU R19, [R1+0x24c] ;  /* 0x00024c0001137983 */ /* 0x002ee80000300800 */
[----:B------:R-:W3:Y:S04]  /*607c0*/  LDL.LU R31, [R1+0x23c] ;  /* 0x00023c00011f7983 */ /* 0x000ee80000300800 */
[----:B------:R-:W3:Y:S04]  /*607d0*/  LDL.LU R251, [R1+0x22c] ;  /* 0x00022c0001fb7983 */ /* 0x000ee80000300800 */
[----:B------:R-:W3:Y:S04]  /*607e0*/  LDL.LU R249, [R1+0x21c] ;  /* 0x00021c0001f97983 */ /* 0x000ee80000300800 */
[----:B------:R-:W3:Y:S01]  /*607f0*/  LDL.LU R250, [R1+0x20c] ;  /* 0x00020c0001fa7983 */ /* 0x000ee20000300800 */
[----:B------:R-:W-:-:S03]  /*60800*/  LOP3.LUT P3, RZ, R53, 0x20000000, RZ, 0xc0, !PT ;  /* 0x2000000035ff7812 */ /* 0x000fc6000786c0ff */
[----:B------:R-:W3:Y:S01]  /*60810*/  LDL.LU R248, [R1+0x1fc] ;  /* 0x0001fc0001f87983 */ /* 0x000ee20000300800 */
[----:B------:R-:W-:Y:S01]  /*60820*/  IMAD.WIDE R116, R55, 0x4, R2 ;  /* 0x0000000437747825 */ /* 0x000fe200078e0202 */
        /* <DEDUP_REMOVED lines=12> */
[----:B------:R-:W-:Y:S01]  /*608f0*/  LOP3.LUT P6, RZ, R52, 0x20, RZ, 0xc0, !PT ;  /* 0x0000002034ff7812 */ /* 0x000fe200078cc0ff */
[----:B--2---:R1:W-:Y:S04]  /*60900*/  @P3 STG.E desc[UR70][R116.64], R47 ;  /* 0x0000002f74003986 */ /* 0x0043e8000c101946 */
[----:B-1----:R-:W2:Y:S01]  /*60910*/  LDL.LU R47, [R1+0x1ec] ;  /* 0x0001ec00012f7983 */ /* 0x002ea20000300800 */
[----:B------:R-:W-:-:S07]  /*60920*/  LOP3.LUT R46, R46, 0xfffffffe, RZ, 0xc0, !PT ;  /* 0xfffffffe2e2e7812 */ /* 0x000fce00078ec0ff */
[----:B------:R-:W-:Y:S02]  /*60930*/  @P6 LOP3.LUT R46, R46, 0x1, RZ, 0xfc, !PT ;  /* 0x000000012e2e6812 */ /* 0x000fe400078efcff */
[----:B------:R-:W-:Y:S02]  /*60940*/  LOP3.LUT P6, RZ, R52, 0x10, RZ, 0xc0, !PT ;  /* 0x0000001034ff7812 */ /* 0x000fe400078cc0ff */
[----:B------:R-:W-:-:S11]  /*60950*/  LOP3.LUT R46, R46, 0xfffffffd, RZ, 0xc0, !PT ;  /* 0xfffffffd2e2e7812 */ /* 0x000fd600078ec0ff */
[----:B------:R-:W-:Y:S02]  /*60960*/  @P6 LOP3.LUT R46, R46, 0x2, RZ, 0xfc, !PT ;  /* 0x000000022e2e6812 */ /* 0x000fe400078efcff */
[----:B------:R-:W-:Y:S02]  /*60970*/  LOP3.LUT P6, RZ, R52, 0x8, RZ, 0xc0, !PT ;  /* 0x0000000834ff7812 */ /* 0x000fe400078cc0ff */
[----:B------:R-:W-:Y:S02]  /*60980*/  LOP3.LUT R46, R46, 0xfffffffb, RZ, 0xc0, !PT ;  /* 0xfffffffb2e2e7812 */ /* 0x000fe400078ec0ff */
[C---:B------:R-:W-:Y:S02]  /*60990*/  LOP3.LUT P2, RZ, R53.reuse, 0x40000000, RZ, 0xc0, !PT ;  /* 0x4000000035ff7812 */ /* 0x040fe4000784c0ff */
[----:B------:R-:W-:Y:S01]  /*609a0*/  LOP3.LUT P1, RZ, R53, 0x80000000, RZ, 0xc0, !PT ;  /* 0x8000000035ff7812 */ /* 0x000fe2000782c0ff */
[----:B------:R-:W-:-:S06]  /*609b0*/  IMAD.WIDE R116, R55, 0x4, R4 ;  /* 0x0000000437747825 */ /* 0x000fcc00078e0204 */
[----:B------:R-:W-:Y:S02]  /*609c0*/  @P6 LOP3.LUT R46, R46, 0x4, RZ, 0xfc, !PT ;  /* 0x000000042e2e6812 */ /* 0x000fe400078efcff */
[C---:B------:R-:W-:Y:S02]  /*609d0*/  LOP3.LUT P6, RZ, R52.reuse, 0x4, RZ, 0xc0, !PT ;  /* 0x0000000434ff7812 */ /* 0x040fe400078cc0ff */
[----:B------:R-:W-:Y:S01]  /*609e0*/  LOP3.LUT P0, RZ, R52, 0x1, RZ, 0xc0, !PT ;  /* 0x0000000134ff7812 */ /* 0x000fe2000780c0ff */
[----:B---3--:R1:W-:Y:S01]  /*609f0*/  @P2 STG.E desc[UR70][R116.64], R19 ;  /* 0x0000001374002986 */ /* 0x0083e2000c101946 */
[----:B------:R-:W-:Y:S01]  /*60a00*/  LOP3.LUT R46, R46, 0xfffffff7, RZ, 0xc0, !PT ;  /* 0xfffffff72e2e7812 */ /* 0x000fe200078ec0ff */
[----:B-1----:R-:W-:-:S08]  /*60a10*/  IMAD.WIDE R116, R55, 0x4, R6 ;  /* 0x0000000437747825 */ /* 0x002fd000078e0206 */
[----:B------:R-:W-:Y:S01]  /*60a20*/  @P6 LOP3.LUT R46, R46, 0x8, RZ, 0xfc, !PT ;  /* 0x000000082e2e6812 */ /* 0x000fe200078efcff */
[----:B------:R-:W3:Y:S01]  /*60a30*/  LDL.LU R19, [R1+0x1dc] ;  /* 0x0001dc0001137983 */ /* 0x000ee20000300800 */
[----:B------:R-:W-:-:S03]  /*60a40*/  LOP3.LUT P6, RZ, R52, 0x2, RZ, 0xc0, !PT ;  /* 0x0000000234ff7812 */ /* 0x000fc600078cc0ff */
[----:B------:R1:W-:Y:S04]  /*60a50*/  @P1 STG.E desc[UR70][R116.64], R31 ;  /* 0x0000001f74001986 */ /* 0x0003e8000c101946 */
[----:B------:R-:W4:Y:S04]  /*60a60*/  LDL.LU R118, [R1+0x19c] ;  /* 0x00019c0001767983 */ /* 0x000f280000300800 */
[----:B------:R-:W4:Y:S01]  /*60a70*/  LDL.LU R119, [R1+0x18c] ;  /* 0x00018c0001777983 */ /* 0x000f220000300800 */
[----:B-1----:R-:W-:-:S03]  /*60a80*/  IMAD.WIDE R116, R55, 0x4, R8 ;  /* 0x0000000437747825 */ /* 0x002fc600078e0208 */
[----:B------:R-:W4:Y:S04]  /*60a90*/  LDL.LU R31, [R1+0x17c] ;  /* 0x00017c00011f7983 */ /* 0x000f280000300800 */
[----:B------:R1:W-:Y:S02]  /*60aa0*/  @P0 STG.E desc[UR70][R116.64], R251 ;  /* 0x000000fb74000986 */ /* 0x0003e4000c101946 */
[C---:B-1----:R-:W-:Y:S02]  /*60ab0*/  IMAD.WIDE R116, R55.reuse, 0x4, R10 ;  /* 0x0000000437747825 */ /* 0x042fe400078e020a */
[----:B------:R-:W4:Y:S04]  /*60ac0*/  LDL.LU R251, [R1+0x16c] ;  /* 0x00016c0001fb7983 */ /* 0x000f280000300800 */
[----:B------:R1:W-:Y:S01]  /*60ad0*/  @P6 STG.E desc[UR70][R116.64], R249 ;  /* 0x000000f974006986 */ /* 0x0003e2000c101946 */
[----:B------:R-:W-:Y:S01]  /*60ae0*/  LOP3.LUT P6, RZ, R46, 0x8, RZ, 0xc0, !PT ;  /* 0x000000082eff7812 */ /* 0x000fe200078cc0ff */
[----:B-1----:R-:W-:-:S02]  /*60af0*/  IMAD.WIDE R116, R55, 0x4, R12 ;  /* 0x0000000437747825 */ /* 0x002fc400078e020c */
[----:B------:R-:W4:Y:S10]  /*60b00*/  LDL.LU R249, [R1+0x370] ;  /* 0x0003700001f97983 */ /* 0x000f340000300800 */
[----:B------:R1:W-:Y:S01]  /*60b10*/  @P6 STG.E desc[UR70][R116.64], R250 ;  /* 0x000000fa74006986 */ /* 0x0003e2000c101946 */
[----:B------:R-:W-:Y:S01]  /*60b20*/  LOP3.LUT P6, RZ, R46, 0x4, RZ, 0xc0, !PT ;  /* 0x000000042eff7812 */ /* 0x000fe200078cc0ff */
[----:B-1----:R-:W-:-:S02]  /*60b30*/  IMAD.WIDE R116, R55, 0x4, R14 ;  /* 0x0000000437747825 */ /* 0x002fc400078e020e */
[----:B------:R-:W4:Y:S10]  /*60b40*/  LDL.LU R250, [R1+0x360] ;  /* 0x0003600001fa7983 */ /* 0x000f340000300800 */
[----:B------:R1:W-:Y:S01]  /*60b50*/  @P6 STG.E desc[UR70][R116.64], R248 ;  /* 0x000000f874006986 */ /* 0x0003e2000c101946 */
[----:B------:R-:W-:Y:S01]  /*60b60*/  LOP3.LUT P6, RZ, R46, 0x2, RZ, 0xc0, !PT ;  /* 0x000000022eff7812 */ /* 0x000fe200078cc0ff */
[----:B-1----:R-:W-:-:S02]  /*60b70*/  IMAD.WIDE R116, R55, 0x4, R16 ;  /* 0x0000000437747825 */ /* 0x002fc400078e0210 */
[----:B------:R-:W4:Y:S04]  /*60b80*/  LDL.LU R248, [R1+0x350] ;  /* 0x0003500001f87983 */ /* 0x000f280000300800 */
[----:B------:R-:W4:Y:S06]  /*60b90*/  LDL.LU R55, [R1+0x1ac] ;  /* 0x0001ac0001377983 */ /* 0x000f2c0000300800 */
[----:B--2---:R1:W-:Y:S04]  /*60ba0*/  @P6 STG.E desc[UR70][R116.64], R47 ;  /* 0x0000002f74006986 */ /* 0x0043e8000c101946 */
[----:B-1----:R-:W2:Y:S04]  /*60bb0*/  LDL.LU R116, [R1+0x1cc] ;  /* 0x0001cc0001747983 */ /* 0x002ea80000300800 */
[----:B------:R-:W4:Y:S01]  /*60bc0*/  LDL.LU R117, [R1+0x1bc] ;  /* 0x0001bc0001757983 */ /* 0x000f220000300800 */
[----:B------:R-:W-:Y:S01]  /*60bd0*/  LOP3.LUT P6, RZ, R46, 0x1, RZ, 0xc0, !PT ;  /* 0x000000012eff7812 */ /* 0x000fe200078cc0ff */
[----:B------:R-:W-:-:S12]  /*60be0*/  IMAD.WIDE R46, R236, 0x4, R2 ;  /* 0x00000004ec2e7825 */ /* 0x000fd800078e0202 */
[----:B---3--:R1:W-:Y:S01]  /*60bf0*/  @P6 STG.E desc[UR70][R46.64], R19 ;  /* 0x000000132e006986 */ /* 0x0083e2000c101946 */
[----:B------:R-:W-:Y:S01]  /*60c00*/  LOP3.LUT P6, RZ, R28, 0x80000000, RZ, 0xc0, !PT ;  /* 0x800000001cff7812 */ /* 0x000fe200078cc0ff */
[----:B-1----:R-:W-:Y:S01]  /*60c10*/  IMAD.WIDE R46, R236, 0x4, R4 ;  /* 0x00000004ec2e7825 */ /* 0x002fe200078e0204 */
[C---:B------:R-:W-:Y:S01]  /*60c20*/  LOP3.LUT P5, RZ, R52.reuse, 0x400, RZ, 0xc0, !PT ;  /* 0x0000040034ff7812 */ /* 0x040fe200078ac0ff */
[----:B------:R-:W3:Y:S01]  /*60c30*/  LDL.LU R19, [R1+0x2168] ;  /* 0x0021680001137983 */ /* 0x000ee20000300800 */
[C---:B------:R-:W-:Y:S02]  /*60c40*/  LOP3.LUT P4, RZ, R52.reuse, 0x800, RZ, 0xc0, !PT ;  /* 0x0000080034ff7812 */ /* 0x040fe4000788c0ff */
[C---:B------:R-:W-:Y:S02]  /*60c50*/  LOP3.LUT P3, RZ, R52.reuse, 0x1000, RZ, 0xc0, !PT ;  /* 0x0000100034ff7812 */ /* 0x040fe4000786c0ff */
[C---:B------:R-:W-:Y:S02]  /*60c60*/  LOP3.LUT P2, RZ, R52.reuse, 0x2000, RZ, 0xc0, !PT ;  /* 0x0000200034ff7812 */ /* 0x040fe4000784c0ff */
[----:B------:R-:W-:-:S02]  /*60c70*/  LOP3.LUT P1, RZ, R52, 0x4000, RZ, 0xc0, !PT ;  /* 0x0000400034ff7812 */ /* 0x000fc4000782c0ff */
[----:B------:R-:W-:Y:S01]  /*60c80*/  LOP3.LUT P0, RZ, R52, 0x8000, RZ, 0xc0, !PT ;  /* 0x0000800034ff7812 */ /* 0x000fe2000780c0ff */
[----:B--2---:R1:W-:Y:S01]  /*60c90*/  @P6 STG.E desc[UR70][R46.64], R116 ;  /* 0x000000742e006986 */ /* 0x0043e2000c101946 */
[----:B------:R-:W-:Y:S01]  /*60ca0*/  LOP3.LUT P6, RZ, R28, 0x40000000, RZ, 0xc0, !PT ;  /* 0x400000001cff7812 */ /* 0x000fe200078cc0ff */
[----:B-1----:R-:W-:-:S12]  /*60cb0*/  IMAD.WIDE R46, R236, 0x4, R6 ;  /* 0x00000004ec2e7825 */ /* 0x002fd800078e0206 */
[----:B----4-:R1:W-:Y:S01]  /*60cc0*/  @P6 STG.E desc[UR70][R46.64], R117 ;  /* 0x000000752e006986 */ /* 0x0103e2000c101946 */
[----:B------:R-:W-:Y:S01]  /*60cd0*/  LOP3.LUT P6, RZ, R28, 0x20000000, RZ, 0xc0, !PT ;  /* 0x200000001cff7812 */ /* 0x000fe200078cc0ff */
[----:B-1----:R-:W-:-:S12]  /*60ce0*/  IMAD.WIDE R46, R236, 0x4, R8 ;  /* 0x00000004ec2e7825 */ /* 0x002fd800078e0208 */
        /* <DEDUP_REMOVED lines=15> */
[----:B------:R1:W-:Y:S04]  /*60de0*/  @P0 STG.E desc[UR70][R46.64], R248 ;  /* 0x000000f82e000986 */ /* 0x0003e8000c101946 */
[----:B-1----:R-:W2:Y:S04]  /*60df0*/  LDL.LU R248, [R1+0x340] ;  /* 0x0003400001f87983 */ /* 0x002ea80000300800 */
[----:B------:R-:W4:Y:S04]  /*60e00*/  LDL.LU R119, [R1+0x330] ;  /* 0x0003300001777983 */ /* 0x000f280000300800 */
        /* <DEDUP_REMOVED lines=27> */
[----:B-1----:R-:W2:Y:S06]  /*60fc0*/  LDL.LU R248, [R1+0x2d0] ;  /* 0x0002d00001f87983 */ /* 0x002eac0000300800 */
[----:B------:R-:W-:-:S02]  /*60fd0*/  @P6 LOP3.LUT R28, R28, 0x4000000, RZ, 0xfc, !PT ;  /* 0x040000001c1c6812 */ /* 0x000fc400078efcff */
[----:B------:R-:W-:Y:S01]  /*60fe0*/  LOP3.LUT P6, RZ, R52, 0x200000, RZ, 0xc0, !PT ;  /* 0x0020000034ff7812 */ /* 0x000fe200078cc0ff */
[----:B------:R-:W2:Y:S01]  /*60ff0*/  LDL.LU R236, [R1+0x2b0] ;  /* 0x0002b00001ec7983 */ /* 0x000ea20000300800 */
[----:B------:R-:W-:Y:S02]  /*61000*/  LOP3.LUT R28, R28, 0xf7ffffff, RZ, 0xc0, !PT ;  /* 0xf7ffffff1c1c7812 */ /* 0x000fe400078ec0ff */
[C---:B------:R-:W-:Y:S01]  /*61010*/  LOP3.LUT P2, RZ, R52.reuse, 0x20000, RZ, 0xc0, !PT ;  /* 0x0002000034ff7812 */ /* 0x040fe2000784c0ff */
[----:B------:R-:W2:Y:S01]  /*61020*/  LDL.LU R116, [R1+0x2a0] ;  /* 0x0002a00001747983 */ /* 0x000ea20000300800 */
[C---:B------:R-:W-:Y:S02]  /*61030*/  LOP3.LUT P1, RZ, R52.reuse, 0x40000, RZ, 0xc0, !PT ;  /* 0x0004000034ff7812 */ /* 0x040fe4000782c0ff */
[C---:B------:R-:W-:Y:S02]  /*61040*/  LOP3.LUT P0, RZ, R52.reuse, 0x80000, RZ, 0xc0, !PT ;  /* 0x0008000034ff7812 */ /* 0x040fe4000780c0ff */
[----:B------:R-:W-:-:S02]  /*61050*/  LOP3.LUT P5, RZ, R52, 0x20000000, RZ, 0xc0, !PT ;  /* 0x2000000034ff7812 */ /* 0x000fc400078ac0ff */
[----:B------:R-:W-:Y:S02]  /*61060*/  LOP3.LUT P4, RZ, R52, 0x40000000, RZ, 0xc0, !PT ;  /* 0x4000000034ff7812 */ /* 0x000fe4000788c0ff */
[----:B------:R-:W-:Y:S02]  /*61070*/  @P6 LOP3.LUT R28, R28, 0x8000000, RZ, 0xfc, !PT ;  /* 0x080000001c1c6812 */ /* 0x000fe400078efcff */
[C---:B------:R-:W-:Y:S02]  /*61080*/  LOP3.LUT P6, RZ, R52.reuse, 0x100000, RZ, 0xc0, !PT ;  /* 0x0010000034ff7812 */ /* 0x040fe400078cc0ff */
[----:B------:R-:W-:Y:S02]  /*61090*/  LOP3.LUT P3, RZ, R52, 0x80000000, RZ, 0xc0, !PT ;  /* 0x8000000034ff7812 */ /* 0x000fe4000786c0ff */
[----:B------:R-:W2:Y:S04]  /*610a0*/  LDL.LU R52, [R1+0x2c0] ;  /* 0x0002c00001347983 */ /* 0x000ea80000300800 */
[----:B------:R-:W2:Y:S01]  /*610b0*/  LDL.LU R117, [R1+0x290] ;  /* 0x0002900001757983 */ /* 0x000ea20000300800 */
[----:B------:R-:W-:-:S03]  /*610c0*/  IMAD.WIDE R46, R237, 0x4, R10 ;  /* 0x00000004ed2e7825 */ /* 0x000fc600078e020a */
[----:B------:R-:W2:Y:S04]  /*610d0*/  LDL.LU R55, [R1+0x270] ;  /* 0x0002700001377983 */ /* 0x000ea80000300800 */
[----:B----4-:R1:W-:Y:S04]  /*610e0*/  @P2 STG.E desc[UR70][R46.64], R119 ;  /* 0x000000772e002986 */ /* 0x0103e8000c101946 */
[----:B------:R-:W4:Y:S01]  /*610f0*/  LDL.LU R118, [R1+0x260] ;  /* 0x0002600001767983 */ /* 0x000f220000300800 */
[----:B-1----:R-:W-:-:S03]  /*61100*/  IMAD.WIDE R46, R237, 0x4, R12 ;  /* 0x00000004ed2e7825 */ /* 0x002fc600078e020c */
[----:B------:R-:W4:Y:S04]  /*61110*/  LDL.LU R119, [R1+0x374] ;  /* 0x0003740001777983 */ /* 0x000f280000300800 */
[----:B---3--:R1:W-:Y:S02]  /*61120*/  @P1 STG.E desc[UR70][R46.64], R31 ;  /* 0x0000001f2e001986 */ /* 0x0083e4000c101946 */
[C---:B-1----:R-:W-:Y:S02]  /*61130*/  IMAD.WIDE R46, R237.reuse, 0x4, R14 ;  /* 0x00000004ed2e7825 */ /* 0x042fe400078e020e */
[----:B------:R-:W3:Y:S04]  /*61140*/  LDL.LU R31, [R1+0x364] ;  /* 0x00036400011f7983 */ /* 0x000ee80000300800 */
[----:B------:R1:W-:Y:S02]  /*61150*/  @P0 STG.E desc[UR70][R46.64], R251 ;  /* 0x000000fb2e000986 */ /* 0x0003e4000c101946 */
[----:B-1----:R-:W-:-:S02]  /*61160*/  IMAD.WIDE R46, R237, 0x4, R16 ;  /* 0x00000004ed2e7825 */ /* 0x002fc400078e0210 */
[----:B------:R-:W3:Y:S04]  /*61170*/  LDL.LU R251, [R1+0x354] ;  /* 0x0003540001fb7983 */ /* 0x000ee80000300800 */
[----:B------:R1:W-:Y:S01]  /*61180*/  @P6 STG.E desc[UR70][R46.64], R249 ;  /* 0x000000f92e006986 */ /* 0x0003e2000c101946 */
[----:B------:R-:W-:Y:S01]  /*61190*/  LOP3.LUT P6, RZ, R28, 0x8000000, RZ, 0xc0, !PT ;  /* 0x080000001cff7812 */ /* 0x000fe200078cc0ff */
[----:B-1----:R-:W-:Y:S02]  /*611a0*/  IMAD.WIDE R46, R238, 0x4, R2 ;  /* 0x00000004ee2e7825 */ /* 0x002fe400078e0202 */
[----:B------:R-:W3:Y:S10]  /*611b0*/  LDL.LU R249, [R1+0x344] ;  /* 0x0003440001f97983 */ /* 0x000ef40000300800 */
[----:B------:R1:W-:Y:S01]  /*611c0*/  @P6 STG.E desc[UR70][R46.64], R250 ;  /* 0x000000fa2e006986 */ /* 0x0003e2000c101946 */
[----:B------:R-:W-:-:S03]  /*611d0*/  LOP3.LUT P6, RZ, R28, 0x4000000, RZ, 0xc0, !PT ;  /* 0x040000001cff7812 */ /* 0x000fc600078cc0ff */
[----:B-1----:R-:W3:Y:S01]  /*611e0*/  LDL.LU R250, [R1+0x334] ;  /* 0x0003340001fa7983 */ /* 0x002ee20000300800 */
[----:B------:R-:W-:-:S09]  /*611f0*/  IMAD.WIDE R46, R238, 0x4, R4 ;  /* 0x00000004ee2e7825 */ /* 0x000fd200078e0204 */
[----:B--2---:R1:W-:Y:S04]  /*61200*/  @P6 STG.E desc[UR70][R46.64], R248 ;  /* 0x000000f82e006986 */ /* 0x0043e8000c101946 */
[----:B-1----:R-:W2:Y:S01]  /*61210*/  LDL.LU R248, [R1+0x314] ;  /* 0x0003140001f87983 */ /* 0x002ea20000300800 */
[----:B------:R-:W-:Y:S01]  /*61220*/  LOP3.LUT P6, RZ, R28, 0x2000000, RZ, 0xc0, !PT ;  /* 0x020000001cff7812 */ /* 0x000fe200078cc0ff */
[----:B------:R-:W-:-:S12]  /*61230*/  IMAD.WIDE R46, R238, 0x4, R6 ;  /* 0x00000004ee2e7825 */ /* 0x000fd800078e0206 */
        /* <DEDUP_REMOVED lines=15> */
[----:B----4-:R1:W-:Y:S01]  /*61330*/  @P6 STG.E desc[UR70][R46.64], R118 ;  /* 0x000000762e006986 */ /* 0x0103e2000c101946 */
[----:B------:R-:W-:Y:S01]  /*61340*/  LOP3.LUT P2, RZ, R51, 0x1, RZ, 0xc0, !PT ;  /* 0x0000000133ff7812 */ /* 0x000fe2000784c0ff */
[----:B-1----:R-:W-:-:S05]  /*61350*/  IMAD.WIDE R46, R239, 0x4, R2 ;  /* 0x00000004ef2e7825 */ /* 0x002fca00078e0202 */
[----:B------:R1:W-:Y:S01]  /*61360*/  @P5 STG.E desc[UR70][R46.64], R119 ;  /* 0x000000772e005986 */ /* 0x0003e2000c101946 */
[----:B------:R-:W-:Y:S01]  /*61370*/  LOP3.LUT P1, RZ, R51, 0x2, RZ, 0xc0, !PT ;  /* 0x0000000233ff7812 */ /* 0x000fe2000782c0ff */
[----:B-1----:R-:W-:-:S05]  /*61380*/  IMAD.WIDE R46, R239, 0x4, R4 ;  /* 0x00000004ef2e7825 */ /* 0x002fca00078e0204 */
[----:B---3--:R1:W-:Y:S01]  /*61390*/  @P4 STG.E desc[UR70][R46.64], R31 ;  /* 0x0000001f2e004986 */ /* 0x0083e2000c101946 */
        /* <DEDUP_REMOVED lines=10> */
[----:B------:R-:W3:Y:S04]  /*61440*/  LDL.LU R119, [R1+0x2f4] ;  /* 0x0002f40001777983 */ /* 0x000ee80000300800 */
[----:B------:R-:W4:Y:S04]  /*61450*/  LDL.LU R31, [R1+0x2e4] ;  /* 0x0002e400011f7983 */ /* 0x000f280000300800 */
        /* <DEDUP_REMOVED lines=21> */
[----:B------:R-:W2:Y:S04]  /*615b0*/  LDL.LU R52, [R1+0x294] ;  /* 0x0002940001347983 */ /* 0x000ea80000300800 */
[----:B------:R-:W2:Y:S01]  /*615c0*/  LDL.LU R236, [R1+0x274] ;  /* 0x0002740001ec7983 */ /* 0x000ea20000300800 */
[----:B------:R-:W-:-:S02]  /*615d0*/  @P6 LOP3.LUT R28, R28, 0x10000, RZ, 0xfc, !PT ;  /* 0x000100001c1c6812 */ /* 0x000fc400078efcff */
[----:B------:R-:W-:Y:S01]  /*615e0*/  LOP3.LUT P6, RZ, R51, 0x400, RZ, 0xc0, !PT ;  /* 0x0000040033ff7812 */ /* 0x000fe200078cc0ff */
[----:B------:R-:W2:Y:S01]  /*615f0*/  LDL.LU R116, [R1+0x264] ;  /* 0x0002640001747983 */ /* 0x000ea20000300800 */
[----:B------:R-:W-:-:S03]  /*61600*/  LOP3.LUT R28, R28, 0xfffdffff, RZ, 0xc0, !PT ;  /* 0xfffdffff1c1c7812 */ /* 0x000fc600078ec0ff */
[----:B------:R-:W2:Y:S01]  /*61610*/  LDL.LU R117, [R1+0x378] ;  /* 0x0003780001757983 */ /* 0x000ea20000300800 */
[C---:B------:R-:W-:Y:S02]  /*61620*/  LOP3.LUT P2, RZ, R51.reuse, 0x10, RZ, 0xc0, !PT ;  /* 0x0000001033ff7812 */ /* 0x040fe4000784c0ff */
[----:B------:R-:W-:Y:S01]  /*61630*/  LOP3.LUT P1, RZ, R51, 0x20, RZ, 0xc0, !PT ;  /* 0x0000002033ff7812 */ /* 0x000fe2000782c0ff */
[----:B------:R-:W-:Y:S01]  /*61640*/  IMAD.WIDE R46, R239, 0x4, R16 ;  /* 0x00000004ef2e7825 */ /* 0x000fe200078e0210 */
[----:B------:R-:W2:Y:S03]  /*61650*/  LDL.LU R55, [R1+0x368] ;  /* 0x0003680001377983 */ /* 0x000ea60000300800 */
[----:B------:R-:W-:Y:S01]  /*61660*/  @P6 LOP3.LUT R28, R28, 0x20000, RZ, 0xfc, !PT ;  /* 0x000200001c1c6812 */ /* 0x000fe200078efcff */
[----:B------:R-:W2:Y:S01]  /*61670*/  LDL.LU R118, [R1+0x358] ;  /* 0x0003580001767983 */ /* 0x000ea20000300800 */
        /* <DEDUP_REMOVED lines=11> */
[----:B----4-:R1:W-:Y:S02]  /*61730*/  @P1 STG.E desc[UR70][R46.64], R31 ;  /* 0x0000001f2e001986 */ /* 0x0103e4000c101946 */
[C---:B-1----:R-:W-:Y:S02]  /*61740*/  IMAD.WIDE R46, R240.reuse, 0x4, R4 ;  /* 0x00000004f02e7825 */ /* 0x042fe400078e0204 */
[----:B------:R-:W4:Y:S04]  /*61750*/  LDL.LU R31, [R1+0x338] ;  /* 0x00033800011f7983 */ /* 0x000f280000300800 */
        /* <DEDUP_REMOVED lines=32> */
[----:B------:R1:W-:Y:S01]  /*61960*/  @P6 STG.E desc[UR70][R46.64], R118 ;  /* 0x000000762e006986 */ /* 0x0003e2000c101946 */
[----:B------:R-:W-:Y:S01]  /*61970*/  LOP3.LUT P3, RZ, R51, 0x40000, RZ, 0xc0, !PT ;  /* 0x0004000033ff7812 */ /* 0x000fe2000786c0ff */
[----:B-1----:R-:W-:-:S05]  /*61980*/  IMAD.WIDE R46, R241, 0x4, R8 ;  /* 0x00000004f12e7825 */ /* 0x002fca00078e0208 */
[----:B---3--:R1:W-:Y:S01]  /*61990*/  @P5 STG.E desc[UR70][R46.64], R119 ;  /* 0x000000772e005986 */ /* 0x0083e2000c101946 */
[----:B------:R-:W-:Y:S01]  /*619a0*/  LOP3.LUT P2, RZ, R51, 0x80000, RZ, 0xc0, !PT ;  /* 0x0008000033ff7812 */ /* 0x000fe2000784c0ff */
[----:B-1----:R-:W-:-:S05]  /*619b0*/  IMAD.WIDE R46, R241, 0x4, R10 ;  /* 0x00000004f12e7825 */ /* 0x002fca00078e020a */
[----:B----4-:R1:W-:Y:S01]  /*619c0*/  @P4 STG.E desc[UR70][R46.64], R31 ;  /* 0x0000001f2e004986 */ /* 0x0103e2000c101946 */
        /* <DEDUP_REMOVED lines=42> */
[C---:B------:R-:W-:Y:S01]  /*61c70*/  LOP3.LUT P1, RZ, R51.reuse, 0x1000000, RZ, 0xc0, !PT ;  /* 0x0100000033ff7812 */ /* 0x040fe2000782c0ff */
        /* <DEDUP_REMOVED lines=71> */
[----:B------:R-:W3:Y:S04]  /*620f0*/  LDL.LU R251, [R1+0x490] ;  /* 0x0004900001fb7983 */ /* 0x000ee80000300800 */
[----:B------:R-:W3:Y:S04]  /*62100*/  LDL.LU R250, [R1+0x480] ;  /* 0x0004800001fa7983 */ /* 0x000ee80000300800 */
[----:B------:R-:W3:Y:S01]  /*62110*/  LDL.LU R116, [R1+0x40] ;  /* 0x0000400001747983 */ /* 0x000ee20000300800 */
[----:B------:R-:W-:Y:S01]  /*62120*/  LOP3.LUT P3, RZ, R50, 0x200, RZ, 0xc0, !PT ;  /* 0x0000020032ff7812 */ /* 0x000fe2000786c0ff */
[----:B------:R-:W-:Y:S01]  /*62130*/  IMAD.WIDE R46, R252, 0x4, R10 ;  /* 0x00000004fc2e7825 */ /* 0x000fe200078e020a */
[----:B------:R-:W-:-:S02]  /*62140*/  LOP3.LUT P6, RZ, R50, 0x200000, RZ, 0xc0, !PT ;  /* 0x0020000032ff7812 */ /* 0x000fc400078cc0ff */
        /* <DEDUP_REMOVED lines=13> */
[----:B-1----:R-:W2:Y:S04]  /*62220*/  LDL.LU R248, [R1+0x470] ;  /* 0x0004700001f87983 */ /* 0x002ea80000300800 */
[----:B------:R-:W2:Y:S01]  /*62230*/  LDL.LU R238, [R1+0x460] ;  /* 0x0004600001ee7983 */ /* 0x000ea20000300800 */
[----:B------:R-:W-:-:S03]  /*62240*/  LOP3.LUT R28, R28, 0xfffffffe, RZ, 0xc0, !PT ;  /* 0xfffffffe1c1c7812 */ /* 0x000fc600078ec0ff */
[----:B------:R-:W2:Y:S01]  /*62250*/  LDL.LU R237, [R1+0x450] ;  /* 0x0004500001ed7983 */ /* 0x000ea20000300800 */
[----:B------:R-:W-:Y:S02]  /*62260*/  @P6 LOP3.LUT R28, R28, 0x1, RZ, 0xfc, !PT ;  /* 0x000000011c1c6812 */ /* 0x000fe400078efcff */
[C---:B------:R-:W-:Y:S01]  /*62270*/  LOP3.LUT P6, RZ, R50.reuse, 0x10000, RZ, 0xc0, !PT ;  /* 0x0001000032ff7812 */ /* 0x040fe200078cc0ff */
[----:B------:R-:W2:Y:S01]  /*62280*/  LDL.LU R52, [R1+0x440] ;  /* 0x0004400001347983 */ /* 0x000ea20000300800 */
[----:B------:R-:W-:Y:S02]  /*62290*/  LOP3.LUT P2, RZ, R50, 0x400, RZ, 0xc0, !PT ;  /* 0x0000040032ff7812 */ /* 0x000fe4000784c0ff */
[----:B------:R-:W-:Y:S01]  /*622a0*/  LOP3.LUT R28, R28, 0xfffffffd, RZ, 0xc0, !PT ;  /* 0xfffffffd1c1c7812 */ /* 0x000fe200078ec0ff */
[----:B------:R-:W-:-:S08]  /*622b0*/  IMAD.WIDE R46, R252, 0x4, R12 ;  /* 0x00000004fc2e7825 */ /* 0x000fd000078e020c */
[----:B------:R-:W-:Y:S02]  /*622c0*/  @P6 LOP3.LUT R28, R28, 0x2, RZ, 0xfc, !PT ;  /* 0x000000021c1c6812 */ /* 0x000fe400078efcff */
[----:B------:R-:W-:Y:S01]  /*622d0*/  LOP3.LUT P6, RZ, R50, 0x8000, RZ, 0xc0, !PT ;  /* 0x0000800032ff7812 */ /* 0x000fe200078cc0ff */
[----:B---3--:R1:W-:Y:S01]  /*622e0*/  @P2 STG.E desc[UR70][R46.64], R249 ;  /* 0x000000f92e002986 */ /* 0x0083e2000c101946 */
[----:B------:R-:W-:-:S03]  /*622f0*/  LOP3.LUT R28, R28, 0xfffffffb, RZ, 0xc0, !PT ;  /* 0xfffffffb1c1c7812 */ /* 0x000fc600078ec0ff */
[----:B-1----:R-:W3:Y:S04]  /*62300*/  LDL.LU R249, [R1+0x44] ;  /* 0x0000440001f97983 */ /* 0x002ee80000300800 */
[----:B------:R-:W3:Y:S04]  /*62310*/  LDL.LU R236, [R1+0x430] ;  /* 0x0004300001ec7983 */ /* 0x000ee80000300800 */
[----:B------:R-:W-:Y:S02]  /*62320*/  @P6 LOP3.LUT R28, R28, 0x4, RZ, 0xfc, !PT ;  /* 0x000000041c1c6812 */ /* 0x000fe400078efcff */
[C---:B------:R-:W-:Y:S01]  /*62330*/  LOP3.LUT P6, RZ, R50.reuse, 0x4000, RZ, 0xc0, !PT ;  /* 0x0000400032ff7812 */ /* 0x040fe200078cc0ff */
[----:B------:R-:W3:Y:S01]  /*62340*/  LDL.LU R117, [R1+0x420] ;  /* 0x0004200001757983 */ /* 0x000ee20000300800 */
[----:B------:R-:W-:-:S02]  /*62350*/  LOP3.LUT P1, RZ, R50, 0x800, RZ, 0xc0, !PT ;  /* 0x0000080032ff7812 */ /* 0x000fc4000782c0ff */
[----:B------:R-:W-:Y:S01]  /*62360*/  LOP3.LUT P0, RZ, R50, 0x1000, RZ, 0xc0, !PT ;  /* 0x0000100032ff7812 */ /* 0x000fe2000780c0ff */
[----:B------:R-:W-:Y:S01]  /*62370*/  IMAD.WIDE R46, R252, 0x4, R14 ;  /* 0x00000004fc2e7825 */ /* 0x000fe200078e020e */
[----:B------:R-:W-:Y:S01]  /*62380*/  LOP3.LUT R28, R28, 0xfffffff7, RZ, 0xc0, !PT ;  /* 0xfffffff71c1c7812 */ /* 0x000fe200078ec0ff */
[----:B------:R-:W3:Y:S04]  /*62390*/  LDL.LU R55, [R1+0x410] ;  /* 0x0004100001377983 */ /* 0x000ee80000300800 */
[----:B------:R-:W3:Y:S02]  /*623a0*/  LDL.LU R118, [R1+0x400] ;  /* 0x0004000001767983 */ /* 0x000ee40000300800 */
[----:B------:R-:W-:Y:S02]  /*623b0*/  @P6 LOP3.LUT R28, R28, 0x8, RZ, 0xfc, !PT ;  /* 0x000000081c1c6812 */ /* 0x000fe400078efcff */
[----:B------:R-:W-:Y:S01]  /*623c0*/  LOP3.LUT P6, RZ, R50, 0x2000, RZ, 0xc0, !PT ;  /* 0x0000200032ff7812 */ /* 0x000fe200078cc0ff */
[----:B----4-:R1:W-:Y:S02]  /*623d0*/  @P1 STG.E desc[UR70][R46.64], R119 ;  /* 0x000000772e001986 */ /* 0x0103e4000c101946 */
[----:B-1----:R-:W-:-:S02]  /*623e0*/  IMAD.WIDE R46, R252, 0x4, R16 ;  /* 0x00000004fc2e7825 */ /* 0x002fc400078e0210 */
[----:B------:R-:W4:Y:S04]  /*623f0*/  LDL.LU R119, [R1+0x3f0] ;  /* 0x0003f00001777983 */ /* 0x000f280000300800 */
[----:B------:R1:W-:Y:S02]  /*62400*/  @P0 STG.E desc[UR70][R46.64], R31 ;  /* 0x0000001f2e000986 */ /* 0x0003e4000c101946 */
[----:B-1----:R-:W-:Y:S02]  /*62410*/  IMAD.WIDE R46, R116, 0x4, R2 ;  /* 0x00000004742e7825 */ /* 0x002fe400078e0202 */
[----:B------:R-:W4:Y:S04]  /*62420*/  LDL.LU R31, [R1+0x3e0] ;  /* 0x0003e000011f7983 */ /* 0x000f280000300800 */
[----:B------:R1:W-:Y:S01]  /*62430*/  @P6 STG.E desc[UR70][R46.64], R251 ;  /* 0x000000fb2e006986 */ /* 0x0003e2000c101946 */
[----:B------:R-:W-:Y:S01]  /*62440*/  LOP3.LUT P6, RZ, R28, 0x8, RZ, 0xc0, !PT ;  /* 0x000000081cff7812 */ /* 0x000fe200078cc0ff */
[----:B-1----:R-:W-:-:S02]  /*62450*/  IMAD.WIDE R46, R116, 0x4, R4 ;  /* 0x00000004742e7825 */ /* 0x002fc400078e0204 */
[----:B------:R-:W4:Y:S10]  /*62460*/  LDL.LU R251, [R1+0x3d0] ;  /* 0x0003d00001fb7983 */ /* 0x000f340000300800 */
[----:B------:R1:W-:Y:S01]  /*62470*/  @P6 STG.E desc[UR70][R46.64], R250 ;  /* 0x000000fa2e006986 */ /* 0x0003e2000c101946 */
[----:B------:R-:W-:-:S03]  /*62480*/  LOP3.LUT P6, RZ, R28, 0x4, RZ, 0xc0, !PT ;  /* 0x000000041cff7812 */ /* 0x000fc600078cc0ff */
[----:B-1----:R-:W4:Y:S01]  /*62490*/  LDL.LU R250, [R1+0x3c0] ;  /* 0x0003c00001fa7983 */ /* 0x002f220000300800 */
        /* <DEDUP_REMOVED lines=14> */
[----:B---3--:R1:W-:Y:S01]  /*62580*/  @P6 STG.E desc[UR70][R46.64], R236 ;  /* 0x000000ec2e006986 */ /* 0x0083e2000c101946 */
        /* <DEDUP_REMOVED lines=10> */
[----:B------:R1:W-:Y:S01]  /*62630*/  @P5 STG.E desc[UR70][R46.64], R118 ;  /* 0x000000762e005986 */ /* 0x0003e2000c101946 */
        /* <DEDUP_REMOVED lines=21> */
[----:B------:R-:W-:-:S02]  /*62790*/  IMAD.WIDE R46, R249, 0x4, R16 ;  /* 0x00000004f92e7825 */ /* 0x000fc400078e0210 */
        /* <DEDUP_REMOVED lines=16> */
[----:B------:R-:W2:Y:S04]  /*628a0*/  LDL.LU R239, [R1+0x434] ;  /* 0x0004340001ef7983 */ /* 0x000ea80000300800 */
[----:B------:R-:W2:Y:S01]  /*628b0*/  LDL.LU R31, [R1+0x50] ;  /* 0x00005000011f7983 */ /* 0x000ea20000300800 */
[----:B------:R-:W-:-:S03]  /*628c0*/  LOP3.LUT R29, R29, 0xfeffffff, RZ, 0xc0, !PT ;  /* 0xfeffffff1d1d7812 */ /* 0x000fc600078ec0ff */
[----:B------:R-:W2:Y:S01]  /*628d0*/  LDL.LU R237, [R1+0x424] ;  /* 0x0004240001ed7983 */ /* 0x000ea20000300800 */
[----:B------:R-:W-:Y:S02]  /*628e0*/  @P6 LOP3.LUT R29, R29, 0x1000000, RZ, 0xfc, !PT ;  /* 0x010000001d1d6812 */ /* 0x000fe400078efcff */
[----:B------:R-:W-:Y:S01]  /*628f0*/  LOP3.LUT P6, RZ, R49, 0x8, RZ, 0xc0, !PT ;  /* 0x0000000831ff7812 */ /* 0x000fe200078cc0ff */
[----:B------:R-:W2:Y:S01]  /*62900*/  LDL.LU R52, [R1+0x414] ;  /* 0x0004140001347983 */ /* 0x000ea20000300800 */
[----:B------:R-:W-:-:S03]  /*62910*/  LOP3.LUT R29, R29, 0xfdffffff, RZ, 0xc0, !PT ;  /* 0xfdffffff1d1d7812 */ /* 0x000fc600078ec0ff */
[----:B------:R-:W2:Y:S01]  /*62920*/  LDL.LU R236, [R1+0x404] ;  /* 0x0004040001ec7983 */ /* 0x000ea20000300800 */
[C---:B------:R-:W-:Y:S02]  /*62930*/  LOP3.LUT P2, RZ, R50.reuse, 0x20000000, RZ, 0xc0, !PT ;  /* 0x2000000032ff7812 */ /* 0x040fe4000784c0ff */
[----:B------:R-:W-:Y:S01]  /*62940*/  LOP3.LUT P1, RZ, R50, 0x40000000, RZ, 0xc0, !PT ;  /* 0x4000000032ff7812 */ /* 0x000fe2000782c0ff */
[----:B---3--:R-:W-:Y:S01]  /*62950*/  IMAD.WIDE R46, R238, 0x4, R2 ;  /* 0x00000004ee2e7825 */ /* 0x008fe200078e0202 */
[----:B------:R-:W3:Y:S03]  /*62960*/  LDL.LU R116, [R1+0x3f4] ;  /* 0x0003f40001747983 */ /* 0x000ee60000300800 */
[----:B------:R-:W-:Y:S01]  /*62970*/  @P6 LOP3.LUT R29, R29, 0x2000000, RZ, 0xfc, !PT ;  /* 0x020000001d1d6812 */ /* 0x000fe200078efcff */
[----:B------:R-:W3:Y:S01]  /*62980*/  LDL.LU R117, [R1+0x3e4] ;  /* 0x0003e40001757983 */ /* 0x000ee20000300800 */
[----:B------:R-:W-:-:S02]  /*62990*/  LOP3.LUT P6, RZ, R49, 0x4, RZ, 0xc0, !PT ;  /* 0x0000000431ff7812 */ /* 0x000fc400078cc0ff */
[----:B------:R-:W-:Y:S02]  /*629a0*/  LOP3.LUT R29, R29, 0xfbffffff, RZ, 0xc0, !PT ;  /* 0xfbffffff1d1d7812 */ /* 0x000fe400078ec0ff */
[----:B------:R-:W-:-:S09]  /*629b0*/  LOP3.LUT P0, RZ, R50, 0x80000000, RZ, 0xc0, !PT ;  /* 0x8000000032ff7812 */ /* 0x000fd2000780c0ff */
[----:B------:R-:W-:Y:S02]  /*629c0*/  @P6 LOP3.LUT R29, R29, 0x4000000, RZ, 0xfc, !PT ;  /* 0x040000001d1d6812 */ /* 0x000fe400078efcff */
[----:B------:R-:W-:Y:S01]  /*629d0*/  LOP3.LUT P6, RZ, R49, 0x2, RZ, 0xc0, !PT ;  /* 0x0000000231ff7812 */ /* 0x000fe200078cc0ff */
[----:B------:R1:W-:Y:S01]  /*629e0*/  @P2 STG.E desc[UR70][R46.64], R55 ;  /* 0x000000372e002986 */ /* 0x0003e2000c101946 */
        /* <DEDUP_REMOVED lines=10> */
[----:B------:R-:W4:Y:S04]  /*62a90*/  LDL.LU R119, [R1+0x3b4] ;  /* 0x0003b40001777983 */ /* 0x000f280000300800 */
[----:B------:R1:W-:Y:S01]  /*62aa0*/  @P6 STG.E desc[UR70][R46.64], R251 ;  /* 0x000000fb2e006986 */ /* 0x0003e2000c101946 */
[C---:B------:R-:W-:Y:S01]  /*62ab0*/  LOP3.LUT P6, RZ, R29.reuse, 0x8000000, RZ, 0xc0, !PT ;  /* 0x080000001dff7812 */ /* 0x040fe200078cc0ff */
[----:B-1----:R-:W-:Y:S02]  /*62ac0*/  IMAD.WIDE R46, R238, 0x4, R10 ;  /* 0x00000004ee2e7825 */ /* 0x002fe400078e020a */
        /* <DEDUP_REMOVED lines=34> */
[----:B-1----:R-:W-:Y:S01]  /*62cf0*/  IMAD.WIDE R46, R31, 0x4, R14 ;  /* 0x000000041f2e7825 */ /* 0x002fe200078e020e */
[----:B------:R-:W-:Y:S01]  /*62d00*/  LOP3.LUT P0, RZ, R49, 0x4000, RZ, 0xc0, !PT ;  /* 0x0000400031ff7812 */ /* 0x000fe2000780c0ff */
[----:B------:R-:W3:Y:S04]  /*62d10*/  LDL.LU R118, [R1+0x5c] ;  /* 0x00005c0001767983 */ /* 0x000ee80000300800 */
        /* <DEDUP_REMOVED lines=43> */
[----:B------:R-:W-:Y:S02]  /*62fd0*/  @P6 LOP3.LUT R29, R29, 0x20000, RZ, 0xfc, !PT ;  /* 0x000200001d1d6812 */ /* 0x000fe400078efcff */
[----:B------:R-:W-:-:S02]  /*62fe0*/  LOP3.LUT P6, RZ, R49, 0x200000, RZ, 0xc0, !PT ;  /* 0x0020000031ff7812 */ /* 0x000fc400078cc0ff */
[----:B------:R-:W-:Y:S02]  /*62ff0*/  LOP3.LUT R29, R29, 0xfffbffff, RZ, 0xc0, !PT ;  /* 0xfffbffff1d1d7812 */ /* 0x000fe400078ec0ff */
[----:B------:R-:W-:-:S09]  /*63000*/  LOP3.LUT P0, RZ, R49, 0x40000, RZ, 0xc0, !PT ;  /* 0x0004000031ff7812 */ /* 0x000fd2000780c0ff */
[----:B------:R-:W-:Y:S02]  /*63010*/  @P6 LOP3.LUT R29, R29, 0x40000, RZ, 0xfc, !PT ;  /* 0x000400001d1d6812 */ /* 0x000fe400078efcff */
[----:B------:R-:W-:Y:S01]  /*63020*/  LOP3.LUT P6, RZ, R49, 0x100000, RZ, 0xc0, !PT ;  /* 0x0010000031ff7812 */ /* 0x000fe200078cc0ff */
[----:B----4-:R1:W-:Y:S01]  /*63030*/  @P2 STG.E desc[UR70][R46.64], R117 ;  /* 0x000000752e002986 */ /* 0x0103e2000c101946 */
[----:B------:R-:W-:Y:S01]  /*63040*/  LOP3.LUT R29, R29, 0xfff7ffff, RZ, 0xc0, !PT ;  /* 0xfff7ffff1d1d7812 */ /* 0x000fe200078ec0ff */
[----:B-1----:R-:W-:-:S10]  /*63050*/  IMAD.WIDE R46, R249, 0x4, R10 ;  /* 0x00000004f92e7825 */ /* 0x002fd400078e020a */
[----:B------:R-:W-:Y:S01]  /*63060*/  @P6 LOP3.LUT R29, R29, 0x80000, RZ, 0xfc, !PT ;  /* 0x000800001d1d6812 */ /* 0x000fe200078efcff */
[----:B------:R-:W4:Y:S01]  /*63070*/  LDL.LU R117, [R1+0x3b8] ;  /* 0x0003b80001757983 */ /* 0x000f220000300800 */
[----:B------:R-:W-:-:S03]  /*63080*/  LOP3.LUT P6, RZ, R49, 0x80000, RZ, 0xc0, !PT ;  /* 0x0008000031ff7812 */ /* 0x000fc600078cc0ff */
        /* <DEDUP_REMOVED lines=36> */
[----:B----4-:R1:W-:Y:S01]  /*632d0*/  @P6 STG.E desc[UR70][R46.64], R117 ;  /* 0x000000752e006986 */ /* 0x0103e2000c101946 */
[----:B------:R-:W-:Y:S01]  /*632e0*/  LOP3.LUT P3, RZ, R49, 0x40000000, RZ, 0xc0, !PT ;  /* 0x4000000031ff7812 */ /* 0x000fe2000786c0ff */
[----:B-1----:R-:W-:-:S05]  /*632f0*/  IMAD.WIDE R46, R55, 0x4, R16 ;  /* 0x00000004372e7825 */ /* 0x002fca00078e0210 */
[----:B---3--:R1:W-:Y:S01]  /*63300*/  @P5 STG.E desc[UR70][R46.64], R119 ;  /* 0x000000772e005986 */ /* 0x0083e2000c101946 */
[----:B------:R-:W-:Y:S01]  /*63310*/  LOP3.LUT P2, RZ, R49, 0x80000000, RZ, 0xc0, !PT ;  /* 0x8000000031ff7812 */ /* 0x000fe2000784c0ff */
[----:B-1----:R-:W-:-:S05]  /*63320*/  IMAD.WIDE R46, R118, 0x4, R2 ;  /* 0x00000004762e7825 */ /* 0x002fca00078e0202 */
        /* <DEDUP_REMOVED lines=33> */
[----:B------:R-:W-:Y:S01]  /*63540*/  LOP3.LUT P6, RZ, R48, 0x400, RZ, 0xc0, !PT ;  /* 0x0000040030ff7812 */ /* 0x000fe200078cc0ff */
[----:B--2---:R1:W-:Y:S04]  /*63550*/  @P3 STG.E desc[UR70][R46.64], R248 ;  /* 0x000000f82e003986 */ /* 0x0043e8000c101946 */
[----:B-1----:R-:W2:Y:S04]  /*63560*/  LDL.LU R248, [R1+0x3ec] ;  /* 0x0003ec0001f87983 */ /* 0x002ea80000300800 */
[----:B------:R-:W2:Y:S01]  /*63570*/  LDL.LU R238, [R1+0x3dc] ;  /* 0x0003dc0001ee7983 */ /* 0x000ea20000300800 */
[----:B------:R-:W-:-:S03]  /*63580*/  LOP3.LUT R29, R29, 0xfffffeff, RZ, 0xc0, !PT ;  /* 0xfffffeff1d1d7812 */ /* 0x000fc600078ec0ff */
[----:B------:R-:W2:Y:S01]  /*63590*/  LDL.LU R237, [R1+0x3cc] ;  /* 0x0003cc0001ed7983 */ /* 0x000ea20000300800 */
[----:B------:R-:W-:Y:S01]  /*635a0*/  @P6 LOP3.LUT R29, R29, 0x100, RZ, 0xfc, !PT ;  /* 0x000001001d1d6812 */ /* 0x000fe200078efcff */
[----:B------:R-:W-:Y:S01]  /*635b0*/  IMAD.WIDE R46, R118, 0x4, R14 ;  /* 0x00000004762e7825 */ /* 0x000fe200078e020e */
[----:B------:R-:W-:-:S04]  /*635c0*/  LOP3.LUT P6, RZ, R48, 0x200, RZ, 0xc0, !PT ;  /* 0x0000020030ff7812 */ /* 0x000fc800078cc0ff */
[----:B---3--:R1:W-:Y:S01]  /*635d0*/  @P2 STG.E desc[UR70][R46.64], R250 ;  /* 0x000000fa2e002986 */ /* 0x0083e2000c101946 */
[----:B------:R-:W-:-:S03]  /*635e0*/  LOP3.LUT R29, R29, 0xfffffdff, RZ, 0xc0, !PT ;  /* 0xfffffdff1d1d7812 */ /* 0x000fc600078ec0ff */
[----:B-1----:R-:W3:Y:S04]  /*635f0*/  LDL.LU R250, [R1+0x64] ;  /* 0x0000640001fa7983 */ /* 0x002ee80000300800 */
[----:B------:R-:W3:Y:S01]  /*63600*/  LDL.LU R52, [R1+0x3bc] ;  /* 0x0003bc0001347983 */ /* 0x000ee20000300800 */
[----:B------:R-:W-:Y:S02]  /*63610*/  @P6 LOP3.LUT R29, R29, 0x200, RZ, 0xfc, !PT ;  /* 0x000002001d1d6812 */ /* 0x000fe400078efcff */
[C---:B------:R-:W-:Y:S01]  /*63620*/  LOP3.LUT P6, RZ, R48.reuse, 0x100, RZ, 0xc0, !PT ;  /* 0x0000010030ff7812 */ /* 0x040fe200078cc0ff */
[----:B------:R-:W3:Y:S01]  /*63630*/  LDL.LU R116, [R1+0x38c] ;  /* 0x00038c0001747983 */ /* 0x000ee20000300800 */
[----:B------:R-:W-:Y:S02]  /*63640*/  LOP3.LUT R29, R29, 0xfffffbff, RZ, 0xc0, !PT ;  /* 0xfffffbff1d1d7812 */ /* 0x000fe400078ec0ff */
[C---:B------:R-:W-:Y:S01]  /*63650*/  LOP3.LUT P1, RZ, R48.reuse, 0x10, RZ, 0xc0, !PT ;  /* 0x0000001030ff7812 */ /* 0x040fe2000782c0ff */
[----:B------:R-:W3:Y:S01]  /*63660*/  LDL.LU R117, [R1+0x7a0] ;  /* 0x0007a00001757983 */ /* 0x000ee20000300800 */
[----:B------:R-:W-:Y:S01]  /*63670*/  LOP3.LUT P0, RZ, R48, 0x20, RZ, 0xc0, !PT ;  /* 0x0000002030ff7812 */ /* 0x000fe2000780c0ff */
[----:B------:R-:W-:-:S02]  /*63680*/  IMAD.WIDE R46, R118, 0x4, R16 ;  /* 0x00000004762e7825 */ /* 0x000fc400078e0210 */
[----:B------:R-:W3:Y:S04]  /*63690*/  LDL.LU R55, [R1+0x790] ;  /* 0x0007900001377983 */ /* 0x000ee80000300800 */
[----:B------:R-:W-:Y:S01]  /*636a0*/  @P6 LOP3.LUT R29, R29, 0x400, RZ, 0xfc, !PT ;  /* 0x000004001d1d6812 */ /* 0x000fe200078efcff */
[----:B------:R-:W3:Y:S01]  /*636b0*/  LDL.LU R118, [R1+0x780] ;  /* 0x0007800001767983 */ /* 0x000ee20000300800 */
[----:B------:R-:W-:Y:S02]  /*636c0*/  LOP3.LUT P6, RZ, R48, 0x80, RZ, 0xc0, !PT ;  /* 0x0000008030ff7812 */ /* 0x000fe400078cc0ff */
[----:B------:R-:W-:Y:S01]  /*636d0*/  LOP3.LUT R29, R29, 0xfffff7ff, RZ, 0xc0, !PT ;  /* 0xfffff7ff1d1d7812 */ /* 0x000fe200078ec0ff */
[----:B----4-:R1:W-:Y:S10]  /*636e0*/  @P1 STG.E desc[UR70][R46.64], R119 ;  /* 0x000000772e001986 */ /* 0x0103f4000c101946 */
[----:B------:R-:W-:-:S02]  /*636f0*/  @P6 LOP3.LUT R29, R29, 0x800, RZ, 0xfc, !PT ;  /* 0x000008001d1d6812 */ /* 0x000fc400078efcff */
[----:B------:R-:W-:Y:S01]  /*63700*/  LOP3.LUT P6, RZ, R48, 0x40, RZ, 0xc0, !PT ;  /* 0x0000004030ff7812 */ /* 0x000fe200078cc0ff */
[C---:B-1----:R-:W-:Y:S01]  /*63710*/  IMAD.WIDE R46, R236.reuse, 0x4, R2 ;  /* 0x00000004ec2e7825 */ /* 0x042fe200078e0202 */
        /* <DEDUP_REMOVED lines=14> */
[C---:B------:R-:W-:Y:S01]  /*63800*/  LOP3.LUT P6, RZ, R29.reuse, 0x200, RZ, 0xc0, !PT ;  /* 0x000002001dff7812 */ /* 0x040fe200078cc0ff */
[----:B------:R-:W-:Y:S01]  /*63810*/  IMAD.WIDE R46, R236, 0x4, R10 ;  /* 0x00000004ec2e7825 */ /* 0x000fe200078e020a */
[----:B------:R-:W-:Y:S01]  /*63820*/  LOP3.LUT P5, RZ, R48, 0x8000, RZ, 0xc0, !PT ;  /* 0x0000800030ff7812 */ /* 0x000fe200078ac0ff */
[----:B------:R-:W2:Y:S10]  /*63830*/  LDL.LU R239, [R1+0x68] ;  /* 0x0000680001ef7983 */ /* 0x000eb40000300800 */
        /* <DEDUP_REMOVED lines=10> */
[----:B------:R-:W-:Y:S01]  /*638e0*/  LOP3.LUT P6, RZ, R29, 0x20, RZ, 0xc0, !PT ;  /* 0x000000201dff7812 */ /* 0x000fe200078cc0ff */
[----:B-1----:R-:W-:-:S12]  /*638f0*/  IMAD.WIDE R46, R250, 0x4, R2 ;  /* 0x00000004fa2e7825 */ /* 0x002fd800078e0202 */
[----:B------:R1:W-:Y:S01]  /*63900*/  @P6 STG.E desc[UR70][R46.64], R117 ;  /* 0x000000752e006986 */ /* 0x0003e2000c101946 */
[----:B------:R-:W-:Y:S02]  /*63910*/  LOP3.LUT P6, RZ, R29, 0x10, RZ, 0xc0, !PT ;  /* 0x000000101dff7812 */ /* 0x000fe400078cc0ff */
[----:B------:R-:W-:Y:S01]  /*63920*/  LOP3.LUT P4, RZ, R48, 0x10000, RZ, 0xc0, !PT ;  /* 0x0001000030ff7812 */ /* 0x000fe2000788c0ff */
[----:B-1----:R-:W-:-:S10]  /*63930*/  IMAD.WIDE R46, R250, 0x4, R4 ;  /* 0x00000004fa2e7825 */ /* 0x002fd400078e0204 */
        /* <DEDUP_REMOVED lines=11> */
[C---:B-1----:R-:W-:Y:S02]  /*639f0*/  IMAD.WIDE R46, R250.reuse, 0x4, R12 ;  /* 0x00000004fa2e7825 */ /* 0x042fe400078e020c */
[----:B------:R-:W3:Y:S04]  /*63a00*/  LDL.LU R31, [R1+0x80] ;  /* 0x00008000011f7983 */ /* 0x000ee80000300800 */
        /* <DEDUP_REMOVED lines=72> */
[----:B------:R-:W-:Y:S01]  /*63e90*/  @P6 STG.E desc[UR70][R46.64], R238 ;  /* 0x000000ee2e006986 */ /* 0x000fe2000c101946 */
        /* <DEDUP_REMOVED lines=19> */
[----:B----4-:R1:W-:Y:S01]  /*63fd0*/  @P5 STG.E desc[UR70][R28.64], R55 ;  /* 0x000000371c005986 */ /* 0x0103e2000c101946 */
[----:B------:R-:W-:Y:S01]  /*63fe0*/  LOP3.LUT P2, RZ, R27, 0x20, RZ, 0xc0, !PT ;  /* 0x000000201bff7812 */ /* 0x000fe2000784c0ff */
[----:B-1----:R-:W-:-:S05]  /*63ff0*/  IMAD.WIDE R28, R251, 0x4, R14 ;  /* 0x00000004fb1c7825 */ /* 0x002fca00078e020e */
[----:B---3--:R1:W-:Y:S01]  /*64000*/  @P4 STG.E desc[UR70][R28.64], R118 ;  /* 0x000000761c004986 */ /* 0x0083e2000c101946 */
        /* <DEDUP_REMOVED lines=66> */
[----:B------:R-:W-:-:S03]  /*64430*/  LOP3.LUT P6, RZ, R30, 0x8000000, RZ, 0xc0, !PT ;  /* 0x080000001eff7812 */ /* 0x000fc600078cc0ff */
[----:B------:R-:W3:Y:S01]  /*64440*/  LDL.LU R31, [R1+0x4f8] ;  /* 0x0004f800011f7983 */ /* 0x000ee20000300800 */
[----:B-1----:R-:W-:-:S03]  /*64450*/  IMAD.WIDE R28, R117, 0x4, R2 ;  /* 0x00000004751c7825 */ /* 0x002fc600078e0202 */
[----:B------:R-:W3:Y:S06]  /*64460*/  LDL.LU R249, [R1+0x4e8] ;  /* 0x0004e80001f97983 */ /* 0x000eec0000300800 */
        /* <DEDUP_REMOVED lines=66> */
[----:B------:R-:W-:-:S03]  /*64890*/  IMAD.WIDE R28, R251, 0x4, R16 ;  /* 0x00000004fb1c7825 */ /* 0x000fc600078e0210 */
[----:B------:R-:W2:Y:S04]  /*648a0*/  LDL.LU R251, [R1+0x90] ;  /* 0x0000900001fb7983 */ /* 0x000ea80000300800 */
[----:B------:R-:W2:Y:S01]  /*648b0*/  LDL.LU R239, [R1+0x57c] ;  /* 0x00057c0001ef7983 */ /* 0x000ea20000300800 */
[----:B------:R-:W-:-:S03]  /*648c0*/  LOP3.LUT R30, R30, 0xfffeffff, RZ, 0xc0, !PT ;  /* 0xfffeffff1e1e7812 */ /* 0x000fc600078ec0ff */
[----:B------:R-:W2:Y:S01]  /*648d0*/  LDL.LU R238, [R1+0x56c] ;  /* 0x00056c0001ee7983 */ /* 0x000ea20000300800 */
[----:B------:R-:W-:Y:S02]  /*648e0*/  @P6 LOP3.LUT R30, R30, 0x10000, RZ, 0xfc, !PT ;  /* 0x000100001e1e6812 */ /* 0x000fe400078efcff */
[----:B------:R-:W-:Y:S01]  /*648f0*/  LOP3.LUT P6, RZ, R26, 0x4, RZ, 0xc0, !PT ;  /* 0x000000041aff7812 */ /* 0x000fe200078cc0ff */
[----:B------:R-:W2:Y:S01]  /*64900*/  LDL.LU R52, [R1+0x55c] ;  /* 0x00055c0001347983 */ /* 0x000ea20000300800 */
[----:B------:R-:W-:Y:S02]  /*64910*/  LOP3.LUT R30, R30, 0xfffdffff, RZ, 0xc0, !PT ;  /* 0xfffdffff1e1e7812 */ /* 0x000fe400078ec0ff */
[C---:B------:R-:W-:Y:S01]  /*64920*/  LOP3.LUT P2, RZ, R27.reuse, 0x10000000, RZ, 0xc0, !PT ;  /* 0x100000001bff7812 */ /* 0x040fe2000784c0ff */
[----:B------:R-:W2:Y:S01]  /*64930*/  LDL.LU R236, [R1+0x51c] ;  /* 0x00051c0001ec7983 */ /* 0x000ea20000300800 */
[C---:B------:R-:W-:Y:S02]  /*64940*/  LOP3.LUT P1, RZ, R27.reuse, 0x20000000, RZ, 0xc0, !PT ;  /* 0x200000001bff7812 */ /* 0x040fe4000782c0ff */
[----:B------:R-:W-:Y:S01]  /*64950*/  LOP3.LUT P0, RZ, R27, 0x40000000, RZ, 0xc0, !PT ;  /* 0x400000001bff7812 */ /* 0x000fe2000780c0ff */
[----:B------:R-:W2:Y:S04]  /*64960*/  LDL.LU R116, [R1+0x50c] ;  /* 0x00050c0001747983 */ /* 0x000ea80000300800 */
[----:B------:R-:W-:Y:S01]  /*64970*/  @P6 LOP3.LUT R30, R30, 0x20000, RZ, 0xfc, !PT ;  /* 0x000200001e1e6812 */ /* 0x000fe200078efcff */
[----:B------:R-:W2:Y:S01]  /*64980*/  LDL.LU R117, [R1+0x4fc] ;  /* 0x0004fc0001757983 */ /* 0x000ea20000300800 */
[----:B------:R-:W-:-:S02]  /*64990*/  LOP3.LUT P6, RZ, R26, 0x2, RZ, 0xc0, !PT ;  /* 0x000000021aff7812 */ /* 0x000fc400078cc0ff */
[----:B------:R-:W-:Y:S01]  /*649a0*/  LOP3.LUT R30, R30, 0xfffbffff, RZ, 0xc0, !PT ;  /* 0xfffbffff1e1e7812 */ /* 0x000fe200078ec0ff */
[----:B---3--:R1:W-:Y:S04]  /*649b0*/  @P2 STG.E desc[UR70][R28.64], R118 ;  /* 0x000000761c002986 */ /* 0x0083e8000c101946 */
[----:B------:R-:W3:Y:S06]  /*649c0*/  LDL.LU R55, [R1+0x4ec] ;  /* 0x0004ec0001377983 */ /* 0x000eec0000300800 */
[----:B------:R-:W-:-:S02]  /*649d0*/  @P6 LOP3.LUT R30, R30, 0x40000, RZ, 0xfc, !PT ;  /* 0x000400001e1e6812 */ /* 0x000fc400078efcff */
[----:B------:R-:W-:Y:S01]  /*649e0*/  LOP3.LUT P6, RZ, R26, 0x1, RZ, 0xc0, !PT ;  /* 0x000000011aff7812 */ /* 0x000fe200078cc0ff */
[----:B-1----:R-:W-:Y:S01]  /*649f0*/  IMAD.WIDE R28, R237, 0x4, R2 ;  /* 0x00000004ed1c7825 */ /* 0x002fe200078e0202 */
[----:B------:R-:W-:Y:S01]  /*64a00*/  LOP3.LUT R30, R30, 0xfff7ffff, RZ, 0xc0, !PT ;  /* 0xfff7ffff1e1e7812 */ /* 0x000fe200078ec0ff */
[----:B------:R-:W3:Y:S04]  /*64a10*/  LDL.LU R118, [R1+0x4dc] ;  /* 0x0004dc0001767983 */ /* 0x000ee80000300800 */
[----:B----4-:R1:W-:Y:S06]  /*64a20*/  @P1 STG.E desc[UR70][R28.64], R119 ;  /* 0x000000771c001986 */ /* 0x0103ec000c101946 */
[----:B------:R-:W-:-:S02]  /*64a30*/  @P6 LOP3.LUT R30, R30, 0x80000, RZ, 0xfc, !PT ;  /* 0x000800001e1e6812 */ /* 0x000fc400078efcff */
[----:B------:R-:W-:Y:S01]  /*64a40*/  LOP3.LUT P6, RZ, R27, 0x80000000, RZ, 0xc0, !PT ;  /* 0x800000001bff7812 */ /* 0x000fe200078cc0ff */
[C---:B-1----:R-:W-:Y:S01]  /*64a50*/  IMAD.WIDE R28, R237.reuse, 0x4, R4 ;  /* 0x00000004ed1c7825 */ /* 0x042fe200078e0204 */
[----:B------:R-:W4:Y:S04]  /*64a60*/  LDL.LU R119, [R1+0x4cc] ;  /* 0x0004cc0001777983 */ /* 0x000f280000300800 */
[----:B------:R1:W-:Y:S02]  /*64a70*/  @P0 STG.E desc[UR70][R28.64], R31 ;  /* 0x0000001f1c000986 */ /* 0x0003e4000c101946 */
[C---:B-1----:R-:W-:Y:S02]  /*64a80*/  IMAD.WIDE R28, R237.reuse, 0x4, R6 ;  /* 0x00000004ed1c7825 */ /* 0x042fe400078e0206 */
[----:B------:R-:W3:Y:S04]  /*64a90*/  LDL.LU R31, [R1+0x4bc] ;  /* 0x0004bc00011f7983 */ /* 0x000ee80000300800 */
[----:B------:R1:W-:Y:S01]  /*64aa0*/  @P6 STG.E desc[UR70][R28.64], R249 ;  /* 0x000000f91c006986 */ /* 0x0003e2000c101946 */
[----:B------:R-:W-:Y:S01]  /*64ab0*/  LOP3.LUT P6, RZ, R30, 0x80000, RZ, 0xc0, !PT ;  /* 0x000800001eff7812 */ /* 0x000fe200078cc0ff */
[----:B-1----:R-:W-:-:S02]  /*64ac0*/  IMAD.WIDE R28, R237, 0x4, R8 ;  /* 0x00000004ed1c7825 */ /* 0x002fc400078e0208 */
[----:B------:R-:W3:Y:S10]  /*64ad0*/  LDL.LU R249, [R1+0x4ac] ;  /* 0x0004ac0001f97983 */ /* 0x000ef40000300800 */
[----:B------:R1:W-:Y:S01]  /*64ae0*/  @P6 STG.E desc[UR70][R28.64], R250 ;  /* 0x000000fa1c006986 */ /* 0x0003e2000c101946 */
[----:B------:R-:W-:Y:S01]  /*64af0*/  LOP3.LUT P6, RZ, R30, 0x40000, RZ, 0xc0, !PT ;  /* 0x000400001eff7812 */ /* 0x000fe200078cc0ff */
[----:B-1----:R-:W-:-:S12]  /*64b00*/  IMAD.WIDE R28, R237, 0x4, R10 ;  /* 0x00000004ed1c7825 */ /* 0x002fd800078e020a */
[----:B--2---:R1:W-:Y:S04]  /*64b10*/  @P6 STG.E desc[UR70][R28.64], R248 ;  /* 0x000000f81c006986 */ /* 0x0043e8000c101946 */
[----:B-1----:R-:W2:Y:S04]  /*64b20*/  LDL.LU R248, [R1+0x8a0] ;  /* 0x0008a00001f87983 */ /* 0x002ea80000300800 */
[----:B------:R-:W2:Y:S01]  /*64b30*/  LDL.LU R250, [R1+0x98] ;  /* 0x0000980001fa7983 */ /* 0x000ea20000300800 */
        /* <DEDUP_REMOVED lines=28> */
[----:B----4-:R1:W-:Y:S01]  /*64d00*/  @P3 STG.E desc[UR70][R28.64], R119 ;  /* 0x000000771c003986 */ /* 0x0103e2000c101946 */
[----:B------:R-:W-:Y:S01]  /*64d10*/  LOP3.LUT P0, RZ, R26, 0x2000, RZ, 0xc0, !PT ;  /* 0x000020001aff7812 */ /* 0x000fe2000780c0ff */
[C---:B-1----:R-:W-:Y:S02]  /*64d20*/  IMAD.WIDE R28, R251.reuse, 0x4, R14 ;  /* 0x00000004fb1c7825 */ /* 0x042fe400078e020e */
[----:B------:R-:W3:Y:S04]  /*64d30*/  LDL.LU R119, [R1+0xa4] ;  /* 0x0000a40001777983 */ /* 0x000ee80000300800 */
[----:B------:R1:W-:Y:S02]  /*64d40*/  @P2 STG.E desc[UR70][R28.64], R31 ;  /* 0x0000001f1c002986 */ /* 0x0003e4000c101946 */
[----:B-1----:R-:W-:-:S05]  /*64d50*/  IMAD.WIDE R28, R251, 0x4, R16 ;  /* 0x00000004fb1c7825 */ /* 0x002fca00078e0210 */
[----:B------:R2:W-:Y:S02]  /*64d60*/  @P1 STG.E desc[UR70][R28.64], R249 ;  /* 0x000000f91c001986 */ /* 0x0005e4000c101946 */
[----:B--2---:R-:W-:-:S05]  /*64d70*/  IMAD.WIDE R28, R250, 0x4, R2 ;  /* 0x00000004fa1c7825 */ /* 0x004fca00078e0202 */
        /* <DEDUP_REMOVED lines=62> */
[----:B------:R-:W-:-:S03]  /*65160*/  IMAD.WIDE R28, R250, 0x4, R16 ;  /* 0x00000004fa1c7825 */ /* 0x000fc600078e0210 */
[----:B------:R-:W3:Y:S06]  /*65170*/  LDL.LU R250, [R1+0x884] ;  /* 0x0008840001fa7983 */ /* 0x000eec0000300800 */
        /* <DEDUP_REMOVED lines=25> */
[C---:B------:R-:W-:Y:S01]  /*65310*/  LOP3.LUT P2, RZ, R26.reuse, 0x40000000, RZ, 0xc0, !PT ;  /* 0x400000001aff7812 */ /* 0x040fe2000784c0ff */
[----:B-1----:R-:W-:Y:S01]  /*65320*/  IMAD.WIDE R28, R251, 0x4, R16 ;  /* 0x00000004fb1c7825 */ /* 0x002fe200078e0210 */
[----:B------:R-:W-:Y:S01]  /*65330*/  LOP3.LUT P1, RZ, R26, 0x80000000, RZ, 0xc0, !PT ;  /* 0x800000001aff7812 */ /* 0x000fe2000782c0ff */
[----:B------:R-:W3:Y:S04]  /*65340*/  LDL.LU R251, [R1+0xac] ;  /* 0x0000ac0001fb7983 */ /* 0x000ee80000300800 */
        /* <DEDUP_REMOVED lines=59> */
[----:B-1----:R-:W-:Y:S02]  /*65700*/  IMAD.WIDE R28, R119, 0x4, R16 ;  /* 0x00000004771c7825 */ /* 0x002fe400078e0210 */
[----:B------:R-:W3:Y:S04]  /*65710*/  LDL.LU R118, [R1+0x898] ;  /* 0x0008980001767983 */ /* 0x000ee80000300800 */
[----:B------:R1:W-:Y:S04]  /*65720*/  @P0 STG.E desc[UR70][R28.64], R31 ;  /* 0x0000001f1c000986 */ /* 0x0003e8000c101946 */
[----:B------:R-:W3:Y:S01]  /*65730*/  LDL.LU R119, [R1+0x888] ;  /* 0x0008880001777983 */ /* 0x000ee20000300800 */
[----:B-1----:R-:W-:-:S03]  /*65740*/  IMAD.WIDE R28, R116, 0x4, R2 ;  /* 0x00000004741c7825 */ /* 0x002fc600078e0202 */
        /* <DEDUP_REMOVED lines=82> */
[C---:B------:R-:W-:Y:S01]  /*65c70*/  LOP3.LUT P1, RZ, R25.reuse, 0x400000, RZ, 0xc0, !PT ;  /* 0x0040000019ff7812 */ /* 0x040fe2000782c0ff */
        /* <DEDUP_REMOVED lines=22> */
[----:B------:R-:W-:Y:S01]  /*65de0*/  LOP3.LUT P6, RZ, R26, 0x8000000, RZ, 0xc0, !PT ;  /* 0x080000001aff7812 */ /* 0x000fe200078cc0ff */
        /* <DEDUP_REMOVED lines=90> */
[----:B------:R-:W-:Y:S02]  /*66390*/  @P6 LOP3.LUT R26, R26, 0x80000, RZ, 0xfc, !PT ;  /* 0x000800001a1a6812 */ /* 0x000fe400078efcff */
[----:B------:R-:W-:Y:S01]  /*663a0*/  LOP3.LUT P6, RZ, R24, 0x800, RZ, 0xc0, !PT ;  /* 0x0000080018ff7812 */ /* 0x000fe200078cc0ff */
[----:B----4-:R1:W-:Y:S02]  /*663b0*/  @P1 STG.E desc[UR70][R28.64], R118 ;  /* 0x000000761c001986 */ /* 0x0103e4000c101946 */
[C---:B-1----:R-:W-:Y:S02]  /*663c0*/  IMAD.WIDE R28, R251.reuse, 0x4, R12 ;  /* 0x00000004fb1c7825 */ /* 0x042fe400078e020c */
[----:B------:R-:W3:Y:S04]  /*663d0*/  LDL.LU R118, [R1+0xbc] ;  /* 0x0000bc0001767983 */ /* 0x000ee80000300800 */
[----:B------:R1:W-:Y:S04]  /*663e0*/  @P0 STG.E desc[UR70][R28.64], R119 ;  /* 0x000000771c000986 */ /* 0x0003e8000c101946 */
[----:B------:R-:W4:Y:S01]  /*663f0*/  LDL.LU R55, [R1+0x7d0] ;  /* 0x0007d00001377983 */ /* 0x000f220000300800 */
[----:B-1----:R-:W-:-:S03]  /*66400*/  IMAD.WIDE R28, R251, 0x4, R14 ;  /* 0x00000004fb1c7825 */ /* 0x002fc600078e020e */
        /* <DEDUP_REMOVED lines=33> */
[----:B-1----:R-:W-:Y:S01]  /*66620*/  IMAD.WIDE R28, R250, 0x4, R16 ;  /* 0x00000004fa1c7825 */ /* 0x002fe200078e0210 */
[C---:B------:R-:W-:Y:S01]  /*66630*/  LOP3.LUT P2, RZ, R24.reuse, 0x800000, RZ, 0xc0, !PT ;  /* 0x0080000018ff7812 */ /* 0x040fe2000784c0ff */
[----:B------:R-:W2:Y:S04]  /*66640*/  LDL.LU R250, [R1+0xd4] ;  /* 0x0000d40001fa7983 */ /* 0x000ea80000300800 */
[----:B----4-:R3:W-:Y:S01]  /*66650*/  @P5 STG.E desc[UR70][R28.64], R55 ;  /* 0x000000371c005986 */ /* 0x0107e2000c101946 */
[----:B------:R-:W-:Y:S01]  /*66660*/  LOP3.LUT P1, RZ, R24, 0x1000000, RZ, 0xc0, !PT ;  /* 0x0100000018ff7812 */ /* 0x000fe2000782c0ff */
[----:B---3--:R-:W-:-:S05]  /*66670*/  IMAD.WIDE R28, R118, 0x4, R2 ;  /* 0x00000004761c7825 */ /* 0x008fca00078e0202 */
        /* <DEDUP_REMOVED lines=58> */
[----:B----4-:R1:W-:Y:S04]  /*66a20*/  @P1 STG.E desc[UR70][R28.64], R119 ;  /* 0x000000771c001986 */ /* 0x0103e8000c101946 */
[----:B------:R-:W4:Y:S01]  /*66a30*/  LDL.LU R118, [R1+0x754] ;  /* 0x0007540001767983 */ /* 0x000f220000300800 */
[----:B-1----:R-:W-:-:S03]  /*66a40*/  IMAD.WIDE R28, R236, 0x4, R2 ;  /* 0x00000004ec1c7825 */ /* 0x002fc600078e0202 */
[----:B------:R-:W3:Y:S04]  /*66a50*/  LDL.LU R119, [R1+0x614] ;  /* 0x0006140001777983 */ /* 0x000ee80000300800 */
[----:B------:R1:W-:Y:S02]  /*66a60*/  @P0 STG.E desc[UR70][R28.64], R31 ;  /* 0x0000001f1c000986 */ /* 0x0003e4000c101946 */
[----:B-1----:R-:W-:Y:S02]  /*66a70*/  IMAD.WIDE R28, R236, 0x4, R4 ;  /* 0x00000004ec1c7825 */ /* 0x002fe400078e0204 */
[----:B------:R-:W3:Y:S04]  /*66a80*/  LDL.LU R31, [R1+0x5f4] ;  /* 0x0005f400011f7983 */ /* 0x000ee80000300800 */
[----:B------:R1:W-:Y:S01]  /*66a90*/  @P6 STG.E desc[UR70][R28.64], R251 ;  /* 0x000000fb1c006986 */ /* 0x0003e2000c101946 */
[----:B------:R-:W-:Y:S01]  /*66aa0*/  LOP3.LUT P6, RZ, R26, 0x800, RZ, 0xc0, !PT ;  /* 0x000008001aff7812 */ /* 0x000fe200078cc0ff */
[----:B-1----:R-:W-:-:S02]  /*66ab0*/  IMAD.WIDE R28, R236, 0x4, R6 ;  /* 0x00000004ec1c7825 */ /* 0x002fc400078e0206 */
[----:B------:R-:W3:Y:S10]  /*66ac0*/  LDL.LU R251, [R1+0x5d4] ;  /* 0x0005d40001fb7983 */ /* 0x000ef40000300800 */
[----:B------:R1:W-:Y:S01]  /*66ad0*/  @P6 STG.E desc[UR70][R28.64], R249 ;  /* 0x000000f91c006986 */ /* 0x0003e2000c101946 */
[----:B------:R-:W-:-:S03]  /*66ae0*/  LOP3.LUT P6, RZ, R26, 0x400, RZ, 0xc0, !PT ;  /* 0x000004001aff7812 */ /* 0x000fc600078cc0ff */
[----:B-1----:R-:W4:Y:S01]  /*66af0*/  LDL.LU R249, [R1+0x524] ;  /* 0x0005240001f97983 */ /* 0x002f220000300800 */
[----:B------:R-:W-:-:S09]  /*66b00*/  IMAD.WIDE R28, R236, 0x4, R8 ;  /* 0x00000004ec1c7825 */ /* 0x000fd200078e0208 */
[----:B--2---:R1:W-:Y:S04]  /*66b10*/  @P6 STG.E desc[UR70][R28.64], R248 ;  /* 0x000000f81c006986 */ /* 0x0043e8000c101946 */
[----:B-1----:R-:W2:Y:S01]  /*66b20*/  LDL.LU R248, [R1+0x144] ;  /* 0x0001440001f87983 */ /* 0x002ea20000300800 */
[----:B------:R-:W-:Y:S01]  /*66b30*/  LOP3.LUT P6, RZ, R26, 0x200, RZ, 0xc0, !PT ;  /* 0x000002001aff7812 */ /* 0x000fe200078cc0ff */
        /* <DEDUP_REMOVED lines=145> */
[C---:B------:R-:W-:Y:S01]  /*67450*/  LOP3.LUT P3, RZ, R22.reuse, 0x1, RZ, 0xc0, !PT ;  /* 0x0000000116ff7812 */ /* 0x040fe2000786c0ff */
        /* <DEDUP_REMOVED lines=25> */
[----:B------:R-:W-:-:S07]  /*675f0*/  LOP3.LUT P1, RZ, R22, 0x4, RZ, 0xc0, !PT ;  /* 0x0000000416ff7812 */ /* 0x000fce000782c0ff */
[----:B------:R-:W-:Y:S02]  /*67600*/  @P6 LOP3.LUT R24, R24, 0x2000000, RZ, 0xfc, !PT ;  /* 0x0200000018186812 */ /* 0x000fe400078efcff */
[----:B------:R-:W-:Y:S01]  /*67610*/  LOP3.LUT P6, RZ, R22, 0x40, RZ, 0xc0, !PT ;  /* 0x0000004016ff7812 */ /* 0x000fe200078cc0ff */
[----:B------:R-:W-:Y:S01]  /*67620*/  IMAD.WIDE R26, R31, 0x4, R10 ;  /* 0x000000041f1a7825 */ /* 0x000fe200078e020a */
[----:B------:R-:W-:-:S04]  /*67630*/  LOP3.LUT R24, R24, 0xfbffffff, RZ, 0xc0, !PT ;  /* 0xfbffffff18187812 */ /* 0x000fc800078ec0ff */
[----:B---3--:R1:W-:Y:S07]  /*67640*/  @P2 STG.E desc[UR70][R26.64], R118 ;  /* 0x000000761a002986 */ /* 0x0083ee000c101946 */
[----:B------:R-:W-:Y:S02]  /*67650*/  @P6 LOP3.LUT R24, R24, 0x4000000, RZ, 0xfc, !PT ;  /* 0x0400000018186812 */ /* 0x000fe400078efcff */
[C---:B------:R-:W-:Y:S01]  /*67660*/  LOP3.LUT P6, RZ, R22.reuse, 0x20, RZ, 0xc0, !PT ;  /* 0x0000002016ff7812 */ /* 0x040fe200078cc0ff */
[----:B-1----:R-:W-:Y:S01]  /*67670*/  IMAD.WIDE R26, R31, 0x4, R12 ;  /* 0x000000041f1a7825 */ /* 0x002fe200078e020c */
[----:B------:R-:W-:-:S04]  /*67680*/  LOP3.LUT P0, RZ, R22, 0x8, RZ, 0xc0, !PT ;  /* 0x0000000816ff7812 */ /* 0x000fc8000780c0ff */
[----:B----4-:R1:W-:Y:S01]  /*67690*/  @P1 STG.E desc[UR70][R26.64], R250 ;  /* 0x000000fa1a001986 */ /* 0x0103e2000c101946 */
[----:B------:R-:W-:-:S03]  /*676a0*/  LOP3.LUT R24, R24, 0xf7ffffff, RZ, 0xc0, !PT ;  /* 0xf7ffffff18187812 */ /* 0x000fc600078ec0ff */
[----:B-1----:R-:W3:Y:S04]  /*676b0*/  LDL.LU R250, [R1+0xe8] ;  /* 0x0000e80001fa7983 */ /* 0x002ee80000300800 */
[----:B------:R-:W4:Y:S01]  /*676c0*/  LDL.LU R116, [R1+0x52c] ;  /* 0x00052c0001747983 */ /* 0x000f220000300800 */
[----:B------:R-:W-:Y:S02]  /*676d0*/  @P6 LOP3.LUT R24, R24, 0x8000000, RZ, 0xfc, !PT ;  /* 0x0800000018186812 */ /* 0x000fe400078efcff */
[----:B------:R-:W-:Y:S01]  /*676e0*/  LOP3.LUT P6, RZ, R22, 0x10, RZ, 0xc0, !PT ;  /* 0x0000001016ff7812 */ /* 0x000fe200078cc0ff */
[C---:B------:R-:W-:Y:S01]  /*676f0*/  IMAD.WIDE R26, R31.reuse, 0x4, R14 ;  /* 0x000000041f1a7825 */ /* 0x040fe200078e020e */
[----:B------:R-:W3:Y:S04]  /*67700*/  LDL.LU R55, [R1+0x14c] ;  /* 0x00014c0001377983 */ /* 0x000ee80000300800 */
[----:B------:R1:W-:Y:S04]  /*67710*/  @P0 STG.E desc[UR70][R26.64], R119 ;  /* 0x000000771a000986 */ /* 0x0003e8000c101946 */
[----:B------:R-:W3:Y:S01]  /*67720*/  LDL.LU R118, [R1+0xe70] ;  /* 0x000e700001767983 */ /* 0x000ee20000300800 */
[----:B-1----:R-:W-:-:S03]  /*67730*/  IMAD.WIDE R26, R31, 0x4, R16 ;  /* 0x000000041f1a7825 */ /* 0x002fc600078e0210 */
        /* <DEDUP_REMOVED lines=27> */
[----:B------:R-:W-:Y:S02]  /*678f0*/  LOP3.LUT P6, RZ, R24, 0x100000, RZ, 0xc0, !PT ;  /* 0x0010000018ff7812 */ /* 0x000fe400078cc0ff */
[C---:B------:R-:W-:Y:S02]  /*67900*/  LOP3.LUT P5, RZ, R22.reuse, 0x2000, RZ, 0xc0, !PT ;  /* 0x0000200016ff7812 */ /* 0x040fe400078ac0ff */
[----:B------:R-:W-:Y:S01]  /*67910*/  LOP3.LUT P4, RZ, R22, 0x4000, RZ, 0xc0, !PT ;  /* 0x0000400016ff7812 */ /* 0x000fe2000788c0ff */
[----:B-1----:R-:W-:-:S08]  /*67920*/  IMAD.WIDE R26, R117, 0x4, R16 ;  /* 0x00000004751a7825 */ /* 0x002fd000078e0210 */
        /* <DEDUP_REMOVED lines=54> */
[----:B------:R-:W2:Y:S04]  /*67c90*/  LDL.LU R116, [R1+0xe64] ;  /* 0x000e640001747983 */ /* 0x000ea80000300800 */
        /* <DEDUP_REMOVED lines=155> */
[----:B-1----:R-:W-:Y:S01]  /*68650*/  IMAD.WIDE R26, R251, 0x4, R16 ;  /* 0x00000004fb1a7825 */ /* 0x002fe200078e0210 */
[C---:B------:R-:W-:Y:S01]  /*68660*/  LOP3.LUT P1, RZ, R21.reuse, 0x800000, RZ, 0xc0, !PT ;  /* 0x0080000015ff7812 */ /* 0x040fe2000782c0ff */
        /* <DEDUP_REMOVED lines=139> */
[----:B------:R-:W-:-:S03]  /*68f20*/  @P6 LOP3.LUT R22, R22, 0x1000000, RZ, 0xfc, !PT ;  /* 0x0100000016166812 */ /* 0x000fc600078efcff */
[----:B------:R-:W2:Y:S01]  /*68f30*/  LDL.LU R251, [R1+0x110] ;  /* 0x0001100001fb7983 */ /* 0x000ea20000300800 */
[----:B------:R-:W-:-:S03]  /*68f40*/  LOP3.LUT P6, RZ, R20, 0x80000, RZ, 0xc0, !PT ;  /* 0x0008000014ff7812 */ /* 0x000fc600078cc0ff */
[----:B------:R-:W2:Y:S01]  /*68f50*/  LDL.LU R237, [R1+0xa30] ;  /* 0x000a300001ed7983 */ /* 0x000ea20000300800 */
[----:B------:R-:W-:-:S03]  /*68f60*/  LOP3.LUT R22, R22, 0xfdffffff, RZ, 0xc0, !PT ;  /* 0xfdffffff16167812 */ /* 0x000fc600078ec0ff */
[----:B------:R-:W2:Y:S01]  /*68f70*/  LDL.LU R52, [R1+0xa20] ;  /* 0x000a200001347983 */ /* 0x000ea20000300800 */
[----:B------:R-:W-:-:S03]  /*68f80*/  LOP3.LUT P2, RZ, R20, 0x2000, RZ, 0xc0, !PT ;  /* 0x0000200014ff7812 */ /* 0x000fc6000784c0ff */
[----:B------:R-:W2:Y:S02]  /*68f90*/  LDL.LU R236, [R1+0xa00] ;  /* 0x000a000001ec7983 */ /* 0x000ea40000300800 */
[----:B------:R-:W-:Y:S02]  /*68fa0*/  @P6 LOP3.LUT R22, R22, 0x2000000, RZ, 0xfc, !PT ;  /* 0x0200000016166812 */ /* 0x000fe400078efcff */
[C---:B------:R-:W-:Y:S02]  /*68fb0*/  LOP3.LUT P6, RZ, R20.reuse, 0x40000, RZ, 0xc0, !PT ;  /* 0x0004000014ff7812 */ /* 0x040fe400078cc0ff */
[----:B------:R-:W-:Y:S01]  /*68fc0*/  LOP3.LUT P1, RZ, R20, 0x4000, RZ, 0xc0, !PT ;  /* 0x0000400014ff7812 */ /* 0x000fe2000782c0ff */
[----:B---3--:R-:W-:Y:S01]  /*68fd0*/  IMAD.WIDE R24, R238, 0x4, R2 ;  /* 0x00000004ee187825 */ /* 0x008fe200078e0202 */
[----:B------:R-:W-:Y:S01]  /*68fe0*/  LOP3.LUT R22, R22, 0xfbffffff, RZ, 0xc0, !PT ;  /* 0xfbffffff16167812 */ /* 0x000fe200078ec0ff */
[----:B------:R-:W3:Y:S01]  /*68ff0*/  LDL.LU R116, [R1+0x980] ;  /* 0x0009800001747983 */ /* 0x000ee20000300800 */
[----:B------:R-:W-:-:S03]  /*69000*/  LOP3.LUT P0, RZ, R20, 0x8000, RZ, 0xc0, !PT ;  /* 0x0000800014ff7812 */ /* 0x000fc6000780c0ff */
[----:B------:R1:W-:Y:S04]  /*69010*/  @P2 STG.E desc[UR70][R24.64], R55 ;  /* 0x0000003718002986 */ /* 0x0003e8000c101946 */
[----:B------:R-:W-:Y:S01]  /*69020*/  @P6 LOP3.LUT R22, R22, 0x4000000, RZ, 0xfc, !PT ;  /* 0x0400000016166812 */ /* 0x000fe200078efcff */
[----:B------:R-:W3:Y:S01]  /*69030*/  LDL.LU R117, [R1+0x850] ;  /* 0x0008500001757983 */ /* 0x000ee20000300800 */
[----:B------:R-:W-:Y:S02]  /*69040*/  LOP3.LUT P6, RZ, R20, 0x20000, RZ, 0xc0, !PT ;  /* 0x0002000014ff7812 */ /* 0x000fe400078cc0ff */
[----:B------:R-:W-:Y:S01]  /*69050*/  LOP3.LUT R22, R22, 0xf7ffffff, RZ, 0xc0, !PT ;  /* 0xf7ffffff16167812 */ /* 0x000fe200078ec0ff */
[----:B-1----:R-:W-:Y:S01]  /*69060*/  IMAD.WIDE R24, R238, 0x4, R4 ;  /* 0x00000004ee187825 */ /* 0x002fe200078e0204 */
[----:B------:R-:W3:Y:S04]  /*69070*/  LDL.LU R55, [R1+0x730] ;  /* 0x0007300001377983 */ /* 0x000ee80000300800 */
[----:B----4-:R1:W-:Y:S05]  /*69080*/  @P1 STG.E desc[UR70][R24.64], R118 ;  /* 0x0000007618001986 */ /* 0x0103ea000c101946 */
[----:B------:R-:W-:-:S02]  /*69090*/  @P6 LOP3.LUT R22, R22, 0x8000000, RZ, 0xfc, !PT ;  /* 0x0800000016166812 */ /* 0x000fc400078efcff */
[----:B------:R-:W-:Y:S01]  /*690a0*/  LOP3.LUT P6, RZ, R20, 0x10000, RZ, 0xc0, !PT ;  /* 0x0001000014ff7812 */ /* 0x000fe200078cc0ff */
[C---:B-1----:R-:W-:Y:S01]  /*690b0*/  IMAD.WIDE R24, R238.reuse, 0x4, R6 ;  /* 0x00000004ee187825 */ /* 0x042fe200078e0206 */
[----:B------:R-:W4:Y:S04]  /*690c0*/  LDL.LU R118, [R1+0x720] ;  /* 0x0007200001767983 */ /* 0x000f280000300800 */
[----:B------:R1:W-:Y:S02]  /*690d0*/  @P0 STG.E desc[UR70][R24.64], R119 ;  /* 0x0000007718000986 */ /* 0x0003e4000c101946 */
[----:B-1----:R-:W-:Y:S02]  /*690e0*/  IMAD.WIDE R24, R238, 0x4, R8 ;  /* 0x00000004ee187825 */ /* 0x002fe400078e0208 */
[----:B------:R-:W3:Y:S04]  /*690f0*/  LDL.LU R119, [R1+0x700] ;  /* 0x0007000001777983 */ /* 0x000ee80000300800 */
        /* <DEDUP_REMOVED lines=36> */
[C---:B------:R-:W-:Y:S02]  /*69340*/  LOP3.LUT P1, RZ, R20.reuse, 0x20000000, RZ, 0xc0, !PT ;  /* 0x2000000014ff7812 */ /* 0x040fe4000782c0ff */
[C---:B------:R-:W-:Y:S01]  /*69350*/  LOP3.LUT P0, RZ, R20.reuse, 0x40000000, RZ, 0xc0, !PT ;  /* 0x4000000014ff7812 */ /* 0x040fe2000780c0ff */
[----:B-1----:R-:W-:Y:S01]  /*69360*/  IMAD.WIDE R24, R31, 0x4, R14 ;  /* 0x000000041f187825 */ /* 0x002fe200078e020e */
[----:B------:R-:W3:Y:S04]  /*69370*/  LDL.LU R118, [R1+0x118] ;  /* 0x0001180001767983 */ /* 0x000ee80000300800 */
[----:B------:R1:W-:Y:S01]  /*69380*/  @P3 STG.E desc[UR70][R24.64], R119 ;  /* 0x0000007718003986 */ /* 0x0003e2000c101946 */
[----:B------:R-:W-:Y:S01]  /*69390*/  LOP3.LUT P3, RZ, R20, 0x80000000, RZ, 0xc0, !PT ;  /* 0x8000000014ff7812 */ /* 0x000fe2000786c0ff */
[----:B------:R-:W-:-:S04]  /*693a0*/  IMAD.WIDE R20, R251, 0x4, R4 ;  /* 0x00000004fb147825 */ /* 0x000fc800078e0204 */
[----:B-1----:R-:W-:-:S05]  /*693b0*/  IMAD.WIDE R24, R31, 0x4, R16 ;  /* 0x000000041f187825 */ /* 0x002fca00078e0210 */
[----:B------:R1:W-:Y:S02]  /*693c0*/  @P2 STG.E desc[UR70][R24.64], R249 ;  /* 0x000000f918002986 */ /* 0x0003e4000c101946 */
[----:B-1----:R-:W-:-:S05]  /*693d0*/  IMAD.WIDE R24, R251, 0x4, R2 ;  /* 0x00000004fb187825 */ /* 0x002fca00078e0202 */
[----:B------:R-:W-:Y:S04]  /*693e0*/  @P1 STG.E desc[UR70][R24.64], R250 ;  /* 0x000000fa18001986 */ /* 0x000fe8000c101946 */
[----:B--2---:R1:W-:Y:S04]  /*693f0*/  @P0 STG.E desc[UR70][R20.64], R248 ;  /* 0x000000f814000986 */ /* 0x0043e8000c101946 */
[----:B-1----:R-:W2:Y:S04]  /*69400*/  LDL.LU R248, [R1+0xe94] ;  /* 0x000e940001f87983 */ /* 0x002ea80000300800 */
[----:B------:R-:W4:Y:S04]  /*69410*/  LDL.LU R117, [R1+0xe84] ;  /* 0x000e840001757983 */ /* 0x000f280000300800 */
[----:B------:R-:W3:Y:S04]  /*69420*/  LDL.LU R55, [R1+0xa74] ;  /* 0x000a740001377983 */ /* 0x000ee80000300800 */
[----:B------:R-:W3:Y:S04]  /*69430*/  LDL.LU R119, [R1+0xa54] ;  /* 0x000a540001777983 */ /* 0x000ee80000300800 */
[----:B------:R-:W3:Y:S04]  /*69440*/  LDL.LU R31, [R1+0xa44] ;  /* 0x000a4400011f7983 */ /* 0x000ee80000300800 */
        /* <DEDUP_REMOVED lines=79> */
[C---:B------:R-:W-:Y:S01]  /*69940*/  LOP3.LUT P3, RZ, R19.reuse, 0x4000, RZ, 0xc0, !PT ;  /* 0x0000400013ff7812 */ /* 0x040fe2000786c0ff */
[----:B-1----:R-:W-:Y:S01]  /*69950*/  IMAD.WIDE R20, R250, 0x4, R16 ;  /* 0x00000004fa147825 */ /* 0x002fe200078e0210 */
[C---:B------:R-:W-:Y:S01]  /*69960*/  LOP3.LUT P2, RZ, R19.reuse, 0x8000, RZ, 0xc0, !PT ;  /* 0x0000800013ff7812 */ /* 0x040fe2000784c0ff */
[----:B------:R-:W4:Y:S04]  /*69970*/  LDL.LU R250, [R1+0x120] ;  /* 0x0001200001fa7983 */ /* 0x000f280000300800 */
        /* <DEDUP_REMOVED lines=15> */
[----:B------:R-:W3:Y:S04]  /*69a70*/  LDL.LU R119, [R1+0xa38] ;  /* 0x000a380001777983 */ /* 0x000ee80000300800 */
[----:B------:R-:W3:Y:S04]  /*69a80*/  LDL.LU R31, [R1+0xa28] ;  /* 0x000a2800011f7983 */ /* 0x000ee80000300800 */
[----:B------:R-:W3:Y:S04]  /*69a90*/  LDL.LU R251, [R1+0xa08] ;  /* 0x000a080001fb7983 */ /* 0x000ee80000300800 */
[----:B------:R-:W3:Y:S04]  /*69aa0*/  LDL.LU R249, [R1+0x988] ;  /* 0x0009880001f97983 */ /* 0x000ee80000300800 */
[----:B------:R-:W3:Y:S01]  /*69ab0*/  LDL.LU R236, [R1+0x11c] ;  /* 0x00011c0001ec7983 */ /* 0x000ee20000300800 */
[----:B------:R-:W-:-:S02]  /*69ac0*/  LOP3.LUT P6, RZ, R19, 0x40000000, RZ, 0xc0, !PT ;  /* 0x4000000013ff7812 */ /* 0x000fc400078cc0ff */
[----:B------:R-:W-:Y:S02]  /*69ad0*/  LOP3.LUT R22, R22, 0xffffffef, RZ, 0xc0, !PT ;  /* 0xffffffef16167812 */ /* 0x000fe400078ec0ff */
[----:B------:R-:W-:Y:S01]  /*69ae0*/  LOP3.LUT P3, RZ, R19, 0x40000, RZ, 0xc0, !PT ;  /* 0x0004000013ff7812 */ /* 0x000fe2000786c0ff */
[----:B------:R-:W-:-:S08]  /*69af0*/  IMAD.WIDE R20, R118, 0x4, R12 ;  /* 0x0000000476147825 */ /* 0x000fd000078e020c */
        /* <DEDUP_REMOVED lines=18> */
[C---:B------:R-:W-:Y:S02]  /*69c20*/  LOP3.LUT P2, RZ, R19.reuse, 0x80000, RZ, 0xc0, !PT ;  /* 0x0008000013ff7812 */ /* 0x040fe4000784c0ff */
[----:B------:R-:W-:-:S07]  /*69c30*/  LOP3.LUT P0, RZ, R19, 0x100000, RZ, 0xc0, !PT ;  /* 0x0010000013ff7812 */ /* 0x000fce000780c0ff */
[----:B------:R-:W-:Y:S02]  /*69c40*/  @P6 LOP3.LUT R22, R22, 0x400, RZ, 0xfc, !PT ;  /* 0x0000040016166812 */ /* 0x000fe400078efcff */
[C---:B------:R-:W-:Y:S02]  /*69c50*/  LOP3.LUT P6, RZ, R19.reuse, 0x800000, RZ, 0xc0, !PT ;  /* 0x0080000013ff7812 */ /* 0x040fe400078cc0ff */
[----:B------:R-:W-:Y:S02]  /*69c60*/  LOP3.LUT P1, RZ, R19, 0x200000, RZ, 0xc0, !PT ;  /* 0x0020000013ff7812 */ /* 0x000fe4000782c0ff */
[----:B------:R-:W-:-:S09]  /*69c70*/  LOP3.LUT R22, R22, 0xfffff7ff, RZ, 0xc0, !PT ;  /* 0xfffff7ff16167812 */ /* 0x000fd200078ec0ff */
[----:B------:R-:W-:Y:S02]  /*69c80*/  @P6 LOP3.LUT R22, R22, 0x800, RZ, 0xfc, !PT ;  /* 0x0000080016166812 */ /* 0x000fe400078efcff */
[----:B------:R-:W-:Y:S01]  /*69c90*/  LOP3.LUT P6, RZ, R19, 0x400000, RZ, 0xc0, !PT ;  /* 0x0040000013ff7812 */ /* 0x000fe200078cc0ff */
[----:B--2---:R1:W-:Y:S04]  /*69ca0*/  @P3 STG.E desc[UR70][R20.64], R248 ;  /* 0x000000f814003986 */ /* 0x0043e8000c101946 */
[----:B-1----:R-:W2:Y:S04]  /*69cb0*/  LDL.LU R248, [R1+0x858] ;  /* 0x0008580001f87983 */ /* 0x002ea80000300800 */
[----:B------:R-:W4:Y:S04]  /*69cc0*/  LDL.LU R238, [R1+0x738] ;  /* 0x0007380001ee7983 */ /* 0x000f280000300800 */
[----:B------:R-:W4:Y:S04]  /*69cd0*/  LDL.LU R237, [R1+0x728] ;  /* 0x0007280001ed7983 */ /* 0x000f280000300800 */
[----:B------:R-:W4:Y:S04]  /*69ce0*/  LDL.LU R52, [R1+0x708] ;  /* 0x0007080001347983 */ /* 0x000f280000300800 */
[----:B------:R-:W4:Y:S04]  /*69cf0*/  LDL.LU R116, [R1+0x648] ;  /* 0x0006480001747983 */ /* 0x000f280000300800 */
[----:B------:R-:W4:Y:S01]  /*69d00*/  LDL.LU R117, [R1+0xebc] ;  /* 0x000ebc0001757983 */ /* 0x000f220000300800 */
[----:B------:R-:W-:-:S05]  /*69d10*/  IMAD.WIDE R20, R118, 0x4, R14 ;  /* 0x0000000476147825 */ /* 0x000fca00078e020e */
[----:B---3--:R1:W-:Y:S02]  /*69d20*/  @P2 STG.E desc[UR70][R20.64], R55 ;  /* 0x0000003714002986 */ /* 0x0083e4000c101946 */
[----:B-1----:R-:W-:Y:S02]  /*69d30*/  IMAD.WIDE R20, R118, 0x4, R16 ;  /* 0x0000000476147825 */ /* 0x002fe400078e0210 */
[----:B------:R-:W3:Y:S04]  /*69d40*/  LDL.LU R55, [R1+0xeac] ;  /* 0x000eac0001377983 */ /* 0x000ee80000300800 */
[----:B------:R1:W-:Y:S04]  /*69d50*/  @P0 STG.E desc[UR70][R20.64], R119 ;  /* 0x0000007714000986 */ /* 0x0003e8000c101946 */
[----:B------:R-:W3:Y:S01]  /*69d60*/  LDL.LU R118, [R1+0xe9c] ;  /* 0x000e9c0001767983 */ /* 0x000ee20000300800 */
        /* <DEDUP_REMOVED lines=9> */
[----:B------:R1:W-:Y:S04]  /*69e00*/  @P6 STG.E desc[UR70][R20.64], R249 ;  /* 0x000000f914006986 */ /* 0x0003e8000c101946 */
[----:B-1----:R-:W3:Y:S01]  /*69e10*/  LDL.LU R249, [R1+0xa4c] ;  /* 0x000a4c0001f97983 */ /* 0x002ee20000300800 */
[----:B------:R-:W-:Y:S01]  /*69e20*/  LOP3.LUT P6, RZ, R22, 0x400, RZ, 0xc0, !PT ;  /* 0x0000040016ff7812 */ /* 0x000fe200078cc0ff */
[----:B------:R-:W-:Y:S01]  /*69e30*/  IMAD.WIDE R20, R236, 0x4, R8 ;  /* 0x00000004ec147825 */ /* 0x000fe200078e0208 */
[----:B------:R-:W-:-:S02]  /*69e40*/  LOP3.LUT P5, RZ, R19, 0x80000000, RZ, 0xc0, !PT ;  /* 0x8000000013ff7812 */ /* 0x000fc400078ac0ff */
[C---:B------:R-:W-:Y:S02]  /*69e50*/  LOP3.LUT P4, RZ, R18.reuse, 0x1, RZ, 0xc0, !PT ;  /* 0x0000000112ff7812 */ /* 0x040fe4000788c0ff */
[C---:B------:R-:W-:Y:S02]  /*69e60*/  LOP3.LUT P3, RZ, R18.reuse, 0x2, RZ, 0xc0, !PT ;  /* 0x0000000212ff7812 */ /* 0x040fe4000786c0ff */
[C---:B------:R-:W-:Y:S02]  /*69e70*/  LOP3.LUT P2, RZ, R18.reuse, 0x4, RZ, 0xc0, !PT ;  /* 0x0000000412ff7812 */ /* 0x040fe4000784c0ff */
[----:B------:R-:W-:-:S03]  /*69e80*/  LOP3.LUT P0, RZ, R18, 0x8, RZ, 0xc0, !PT ;  /* 0x0000000812ff7812 */ /* 0x000fc6000780c0ff */
[----:B--2---:R1:W-:Y:S01]  /*69e90*/  @P6 STG.E desc[UR70][R20.64], R248 ;  /* 0x000000f814006986 */ /* 0x0043e2000c101946 */
[----:B------:R-:W-:Y:S01]  /*69ea0*/  LOP3.LUT P6, RZ, R22, 0x200, RZ, 0xc0, !PT ;  /* 0x0000020016ff7812 */ /* 0x000fe200078cc0ff */
[----:B-1----:R-:W-:Y:S02]  /*69eb0*/  IMAD.WIDE R20, R236, 0x4, R10 ;  /* 0x00000004ec147825 */ /* 0x002fe400078e020a */
[----:B------:R-:W2:Y:S10]  /*69ec0*/  LDL.LU R248, [R1+0xa3c] ;  /* 0x000a3c0001f87983 */ /* 0x000eb40000300800 */
        /* <DEDUP_REMOVED lines=15> */
[----:B---3--:R1:W-:Y:S02]  /*69fc0*/  @P6 STG.E desc[UR70][R20.64], R55 ;  /* 0x0000003714006986 */ /* 0x0083e4000c101946 */
        /* <DEDUP_REMOVED lines=11> */
[----:B------:R-:W3:Y:S04]  /*6a080*/  LDL.LU R250, [R1+0x124] ;  /* 0x0001240001fa7983 */ /* 0x000ee80000300800 */
[----:B------:R-:W4:Y:S04]  /*6a090*/  LDL.LU R31, [R1+0xa2c] ;  /* 0x000a2c00011f7983 */ /* 0x000f280000300800 */
[----:B------:R-:W4:Y:S04]  /*6a0a0*/  LDL.LU R117, [R1+0xa0c] ;  /* 0x000a0c0001757983 */ /* 0x000f280000300800 */
[----:B------:R-:W4:Y:S04]  /*6a0b0*/  LDL.LU R55, [R1+0x98c] ;  /* 0x00098c0001377983 */ /* 0x000f280000300800 */
[----:B------:R-:W4:Y:S04]  /*6a0c0*/  LDL.LU R118, [R1+0x85c] ;  /* 0x00085c0001767983 */ /* 0x000f280000300800 */
[----:B------:R-:W4:Y:S04]  /*6a0d0*/  LDL.LU R119, [R1+0x73c] ;  /* 0x00073c0001777983 */ /* 0x000f280000300800 */
[----:B------:R-:W4:Y:S01]  /*6a0e0*/  LDL.LU R251, [R1+0x72c] ;  /* 0x00072c0001fb7983 */ /* 0x000f220000300800 */
[----:B------:R-:W-:-:S03]  /*6a0f0*/  LOP3.LUT P1, RZ, R18, 0x10, RZ, 0xc0, !PT ;  /* 0x0000001012ff7812 */ /* 0x000fc6000782c0ff */
[----:B------:R-:W4:Y:S01]  /*6a100*/  LDL.LU R249, [R1+0x70c] ;  /* 0x00070c0001f97983 */ /* 0x000f220000300800 */
[C---:B------:R-:W-:Y:S02]  /*6a110*/  LOP3.LUT P0, RZ, R18.reuse, 0x20, RZ, 0xc0, !PT ;  /* 0x0000002012ff7812 */ /* 0x040fe4000780c0ff */
[----:B------:R-:W-:-:S07]  /*6a120*/  LOP3.LUT P3, RZ, R18, 0x80, RZ, 0xc0, !PT ;  /* 0x0000008012ff7812 */ /* 0x000fce000786c0ff */
[----:B--2---:R1:W-:Y:S04]  /*6a130*/  @P1 STG.E desc[UR70][R20.64], R248 ;  /* 0x000000f814001986 */ /* 0x0043e8000c101946 */
[----:B-1----:R-:W2:Y:S01]  /*6a140*/  LDL.LU R248, [R1+0x64c] ;  /* 0x00064c0001f87983 */ /* 0x002ea20000300800 */
[C---:B------:R-:W-:Y:S02]  /*6a150*/  LOP3.LUT P1, RZ, R18.reuse, 0x40, RZ, 0xc0, !PT ;  /* 0x0000004012ff7812 */ /* 0x040fe4000782c0ff */
[C---:B------:R-:W-:Y:S02]  /*6a160*/  LOP3.LUT P6, RZ, R18.reuse, 0x100, RZ, 0xc0, !PT ;  /* 0x0000010012ff7812 */ /* 0x040fe400078cc0ff */
[C---:B------:R-:W-:Y:S02]  /*6a170*/  LOP3.LUT P5, RZ, R18.reuse, 0x20000, RZ, 0xc0, !PT ;  /* 0x0002000012ff7812 */ /* 0x040fe400078ac0ff */
[----:B------:R-:W-:-:S11]  /*6a180*/  LOP3.LUT R18, R18, 0xefffffff, RZ, 0xc0, !PT ;  /* 0xefffffff12127812 */ /* 0x000fd600078ec0ff */
[----:B------:R-:W-:-:S04]  /*6a190*/  @P5 LOP3.LUT R18, R18, 0x10000000, RZ, 0xfc, !PT ;  /* 0x1000000012125812 */ /* 0x000fc800078efcff */
[C---:B------:R-:W-:Y:S02]  /*6a1a0*/  LOP3.LUT P5, RZ, R18.reuse, 0x10000, RZ, 0xc0, !PT ;  /* 0x0001000012ff7812 */ /* 0x040fe400078ac0ff */
[----:B------:R-:W-:Y:S01]  /*6a1b0*/  LOP3.LUT R18, R18, 0xdfffffff, RZ, 0xc0, !PT ;  /* 0xdfffffff12127812 */ /* 0x000fe200078ec0ff */
[----:B---3--:R-:W-:-:S05]  /*6a1c0*/  IMAD.WIDE R20, R250, 0x4, R2 ;  /* 0x00000004fa147825 */ /* 0x008fca00078e0202 */
[----:B----4-:R1:W-:Y:S04]  /*6a1d0*/  @P0 STG.E desc[UR70][R20.64], R31 ;  /* 0x0000001f14000986 */ /* 0x0103e8000c101946 */
[----:B-1----:R-:W3:Y:S04]  /*6a1e0*/  LDL.LU R31, [R1+0x128] ;  /* 0x00012800011f7983 */ /* 0x002ee80000300800 */
[----:B------:R-:W4:Y:S04]  /*6a1f0*/  LDL.LU R239, [R1+0xef0] ;  /* 0x000ef00001ef7983 */ /* 0x000f280000300800 */
[----:B------:R-:W4:Y:S04]  /*6a200*/  LDL.LU R238, [R1+0xee0] ;  /* 0x000ee00001ee7983 */ /* 0x000f280000300800 */
[----:B------:R-:W4:Y:S04]  /*6a210*/  LDL.LU R237, [R1+0xed0] ;  /* 0x000ed00001ed7983 */ /* 0x000f280000300800 */
[----:B------:R-:W4:Y:S01]  /*6a220*/  LDL.LU R52, [R1+0xec0] ;  /* 0x000ec00001347983 */ /* 0x000f220000300800 */
[----:B------:R-:W-:-:S03]  /*6a230*/  IMAD.WIDE R20, R250, 0x4, R4 ;  /* 0x00000004fa147825 */ /* 0x000fc600078e0204 */
[----:B------:R-:W4:Y:S04]  /*6a240*/  LDL.LU R236, [R1+0xae0] ;  /* 0x000ae00001ec7983 */ /* 0x000f280000300800 */
[----:B------:R1:W-:Y:S02]  /*6a250*/  @P1 STG.E desc[UR70][R20.64], R117 ;  /* 0x0000007514001986 */ /* 0x0003e4000c101946 */
[----:B-1----:R-:W-:-:S05]  /*6a260*/  IMAD.WIDE R20, R250, 0x4, R6 ;  /* 0x00000004fa147825 */ /* 0x002fca00078e0206 */
[----:B------:R1:W-:Y:S02]  /*6a270*/  @P3 STG.E desc[UR70][R20.64], R55 ;  /* 0x0000003714003986 */ /* 0x0003e4000c101946 */
[----:B-1----:R-:W-:-:S05]  /*6a280*/  IMAD.WIDE R20, R250, 0x4, R8 ;  /* 0x00000004fa147825 */ /* 0x002fca00078e0208 */
[----:B------:R1:W-:Y:S04]  /*6a290*/  @P6 STG.E desc[UR70][R20.64], R118 ;  /* 0x0000007614006986 */ /* 0x0003e8000c101946 */
[----:B-1----:R-:W4:Y:S01]  /*6a2a0*/  LDL.LU R118, [R1+0xad0] ;  /* 0x000ad00001767983 */ /* 0x002f220000300800 */
[----:B------:R-:W-:Y:S02]  /*6a2b0*/  @P5 LOP3.LUT R18, R18, 0x20000000, RZ, 0xfc, !PT ;  /* 0x2000000012125812 */ /* 0x000fe400078efcff */
[----:B------:R-:W-:Y:S01]  /*6a2c0*/  LOP3.LUT R22, R22, 0xfffffffe, RZ, 0xc0, !PT ;  /* 0xfffffffe16167812 */ /* 0x000fe200078ec0ff */
[----:B------:R-:W-:Y:S01]  /*6a2d0*/  IMAD.WIDE R20, R250, 0x4, R10 ;  /* 0x00000004fa147825 */ /* 0x000fe200078e020a */
[C---:B------:R-:W-:Y:S01]  /*6a2e0*/  LOP3.LUT P5, RZ, R18.reuse, 0x8000, RZ, 0xc0, !PT ;  /* 0x0000800012ff7812 */ /* 0x040fe200078ac0ff */
[----:B------:R-:W4:Y:S01]  /*6a2f0*/  LDL.LU R117, [R1+0xac0] ;  /* 0x000ac00001757983 */ /* 0x000f220000300800 */
[----:B------:R-:W-:-:S03]  /*6a300*/  LOP3.LUT R18, R18, 0xbfffffff, RZ, 0xc0, !PT ;  /* 0xbfffffff12127812 */ /* 0x000fc600078ec0ff */
[----:B------:R-:W4:Y:S04]  /*6a310*/  LDL.LU R240, [R1+0x12c] ;  /* 0x00012c0001f07983 */ /* 0x000f280000300800 */
[----:B------:R-:W4:Y:S04]  /*6a320*/  LDL.LU R116, [R1+0x1474] ;  /* 0x0014740001747983 */ /* 0x000f280000300800 */
[----:B------:R-:W-:Y:S01]  /*6a330*/  @P5 LOP3.LUT R18, R18, 0x40000000, RZ, 0xfc, !PT ;  /* 0x4000000012125812 */ /* 0x000fe200078efcff */
[----:B------:R-:W4:Y:S03]  /*6a340*/  LDL.LU R55, [R1+0x1974] ;  /* 0x0019740001377983 */ /* 0x000f260000300800 */
[----:B------:R-:W-:-:S02]  /*6a350*/  LOP3.LUT P5, RZ, R18, 0x4000, RZ, 0xc0, !PT ;  /* 0x0000400012ff7812 */ /* 0x000fc400078ac0ff */
[----:B------:R-:W-:-:S11]  /*6a360*/  LOP3.LUT R18, R18, 0x7fffffff, RZ, 0xc0, !PT ;  /* 0x7fffffff12127812 */ /* 0x000fd600078ec0ff */
[----:B------:R-:W-:-:S04]  /*6a370*/  @P5 LOP3.LUT R18, R18, 0x80000000, RZ, 0xfc, !PT ;  /* 0x8000000012125812 */ /* 0x000fc800078efcff */
[----:B------:R-:W-:-:S13]  /*6a380*/  LOP3.LUT P5, RZ, R18, 0x2000, RZ, 0xc0, !PT ;  /* 0x0000200012ff7812 */ /* 0x000fda00078ac0ff */
        /* <DEDUP_REMOVED lines=10> */
[----:B------:R-:W-:-:S13]  /*6a430*/  LOP3.LUT P5, RZ, R18, 0x200, RZ, 0xc0, !PT ;  /* 0x0000020012ff7812 */ /* 0x000fda00078ac0ff */
[----:B------:R1:W-:Y:S01]  /*6a440*/  @P5 STG.E desc[UR70][R20.64], R119 ;  /* 0x0000007714005986 */ /* 0x0003e2000c101946 */
[----:B------:R-:W-:Y:S01]  /*6a450*/  LOP3.LUT P5, RZ, R22, 0x8, RZ, 0xc0, !PT ;  /* 0x0000000816ff7812 */ /* 0x000fe200078ac0ff */
[----:B-1----:R-:W-:Y:S02]  /*6a460*/  IMAD.WIDE R20, R250, 0x4, R12 ;  /* 0x00000004fa147825 */ /* 0x002fe400078e020c */
        /* <DEDUP_REMOVED lines=9> */
[----:B--2---:R1:W-:Y:S01]  /*6a500*/  @P5 STG.E desc[UR70][R20.64], R248 ;  /* 0x000000f814005986 */ /* 0x0043e2000c101946 */
[----:B------:R-:W-:-:S03]  /*6a510*/  LOP3.LUT P5, RZ, R22, 0x1, RZ, 0xc0, !PT ;  /* 0x0000000116ff7812 */ /* 0x000fc600078ac0ff */
[----:B------:R-:W2:Y:S04]  /*6a520*/  LDL.LU R250, [R1+0x1984] ;  /* 0x0019840001fa7983 */ /* 0x000ea80000300800 */
[----:B-1----:R-:W2:Y:S04]  /*6a530*/  LDL.LU R248, [R1+0x1988] ;  /* 0x0019880001f87983 */ /* 0x002ea80000300800 */
[----:B------:R-:W2:Y:S01]  /*6a540*/  LDL.LU R241, [R1+0xaa0] ;  /* 0x000aa00001f17983 */ /* 0x000ea20000300800 */
[----:B---3--:R-:W-:-:S05]  /*6a550*/  IMAD.WIDE R20, R31, 0x4, R2 ;  /* 0x000000041f147825 */ /* 0x008fca00078e0202 */
[----:B----4-:R1:W-:Y:S04]  /*6a560*/  @P5 STG.E desc[UR70][R20.64], R239 ;  /* 0x000000ef14005986 */ /* 0x0103e8000c101946 */
[----:B-1----:R-:W3:Y:S01]  /*6a570*/  LDL.LU R239, [R1+0xa80] ;  /* 0x000a800001ef7983 */ /* 0x002ee20000300800 */
[----:B------:R-:W-:Y:S01]  /*6a580*/  LOP3.LUT P5, RZ, R18, 0x80000000, RZ, 0xc0, !PT ;  /* 0x8000000012ff7812 */ /* 0x000fe200078ac0ff */
[----:B------:R-:W-:-:S12]  /*6a590*/  IMAD.WIDE R20, R31, 0x4, R4 ;  /* 0x000000041f147825 */ /* 0x000fd800078e0204 */
[----:B------:R1:W-:Y:S01]  /*6a5a0*/  @P5 STG.E desc[UR70][R20.64], R238 ;  /* 0x000000ee14005986 */ /* 0x0003e2000c101946 */
[----:B------:R-:W-:-:S03]  /*6a5b0*/  LOP3.LUT P5, RZ, R18, 0x40000000, RZ, 0xc0, !PT ;  /* 0x4000000012ff7812 */ /* 0x000fc600078ac0ff */
[----:B-1----:R-:W4:Y:S04]  /*6a5c0*/  LDL.LU R238, [R1+0xa10] ;  /* 0x000a100001ee7983 */ /* 0x002f280000300800 */
[----:B------:R-:W4:Y:S01]  /*6a5d0*/  LDL.LU R19, [R1+0x2118] ;  /* 0x0021180001137983 */ /* 0x000f220000300800 */
[----:B------:R-:W-:-:S05]  /*6a5e0*/  IMAD.WIDE R20, R31, 0x4, R6 ;  /* 0x000000041f147825 */ /* 0x000fca00078e0206 */
[----:B------:R1:W-:Y:S01]  /*6a5f0*/  @P5 STG.E desc[UR70][R20.64], R237 ;  /* 0x000000ed14005986 */ /* 0x0003e2000c101946 */
[----:B------:R-:W-:-:S03]  /*6a600*/  LOP3.LUT P5, RZ, R18, 0x20000000, RZ, 0xc0, !PT ;  /* 0x2000000012ff7812 */ /* 0x000fc600078ac0ff */
[----:B-1----:R-:W4:Y:S01]  /*6a610*/  LDL.LU R237, [R1+0x9a0] ;  /* 0x0009a00001ed7983 */ /* 0x002f220000300800 */
[----:B------:R-:W-:-:S09]  /*6a620*/  IMAD.WIDE R20, R31, 0x4, R8 ;  /* 0x000000041f147825 */ /* 0x000fd200078e0208 */
[----:B------:R1:W-:Y:S01]  /*6a630*/  @P5 STG.E desc[UR70][R20.64], R52 ;  /* 0x0000003414005986 */ /* 0x0003e2000c101946 */
[----:B------:R-:W-:-:S03]  /*6a640*/  LOP3.LUT P5, RZ, R18, 0x10000000, RZ, 0xc0, !PT ;  /* 0x1000000012ff7812 */ /* 0x000fc600078ac0ff */
[----:B-1----:R-:W4:Y:S01]  /*6a650*/  LDL.LU R52, [R1+0x960] ;  /* 0x0009600001347983 */ /* 0x002f220000300800 */
[----:B------:R-:W-:Y:S01]  /*6a660*/  IMAD.WIDE R20, R31, 0x4, R10 ;  /* 0x000000041f147825 */ /* 0x000fe200078e020a */
[----:B------:R-:W-:-:S08]  /*6a670*/  LOP3.LUT P0, RZ, R18, 0x40000, RZ, 0xc0, !PT ;  /* 0x0004000012ff7812 */ /* 0x000fd0000780c0ff */
[----:B------:R1:W-:Y:S04]  /*6a680*/  @P5 STG.E desc[UR70][R20.64], R236 ;  /* 0x000000ec14005986 */ /* 0x0003e8000c101946 */
[----:B-1----:R-:W4:Y:S01]  /*6a690*/  LDL.LU R236, [R1+0x740] ;  /* 0x0007400001ec7983 */ /* 0x002f220000300800 */
[----:B------:R-:W-:-:S05]  /*6a6a0*/  IMAD.WIDE R20, R31, 0x4, R12 ;  /* 0x000000041f147825 */ /* 0x000fca00078e020c */
[----:B------:R1:W-:Y:S04]  /*6a6b0*/  @P0 STG.E desc[UR70][R20.64], R118 ;  /* 0x0000007614000986 */ /* 0x0003e8000c101946 */
[----:B-1----:R-:W4:Y:S01]  /*6a6c0*/  LDL.LU R118, [R1+0x710] ;  /* 0x0007100001767983 */ /* 0x002f220000300800 */
[C---:B------:R-:W-:Y:S01]  /*6a6d0*/  LOP3.LUT P1, RZ, R18.reuse, 0x80000, RZ, 0xc0, !PT ;  /* 0x0008000012ff7812 */ /* 0x040fe2000782c0ff */
[----:B------:R-:W-:Y:S01]  /*6a6e0*/  IMAD.WIDE R20, R31, 0x4, R14 ;  /* 0x000000041f147825 */ /* 0x000fe200078e020e */
[----:B------:R-:W-:Y:S02]  /*6a6f0*/  LOP3.LUT P2, RZ, R18, 0x100000, RZ, 0xc0, !PT ;  /* 0x0010000012ff7812 */ /* 0x000fe4000784c0ff */
[----:B------:R-:W-:-:S09]  /*6a700*/  LOP3.LUT P4, RZ, R44, 0x80000, RZ, 0xc0, !PT ;  /* 0x000800002cff7812 */ /* 0x000fd2000788c0ff */
[----:B------:R1:W-:Y:S02]  /*6a710*/  @P1 STG.E desc[UR70][R20.64], R117 ;  /* 0x0000007514001986 */ /* 0x0003e4000c101946 */
[----:B-1----:R-:W-:Y:S02]  /*6a720*/  IMAD.WIDE R20, R31, 0x4, R16 ;  /* 0x000000041f147825 */ /* 0x002fe400078e0210 */
[----:B------:R-:W4:Y:S04]  /*6a730*/  LDL.LU R31, [R1+0x6f0] ;  /* 0x0006f000011f7983 */ /* 0x000f280000300800 */
[----:B------:R-:W4:Y:S04]  /*6a740*/  LDL.LU R51, [R1+0x150] ;  /* 0x0001500001337983 */ /* 0x000f280000300800 */
[----:B------:R-:W4:Y:S01]  /*6a750*/  LDL.LU R117, [R1+0x1970] ;  /* 0x0019700001757983 */ /* 0x000f220000300800 */
[----:B------:R-:W-:-:S02]  /*6a760*/  LOP3.LUT P3, RZ, R44, 0x100000, RZ, 0xc0, !PT ;  /* 0x001000002cff7812 */ /* 0x000fc4000786c0ff */
[----:B------:R-:W-:Y:S01]  /*6a770*/  LOP3.LUT P6, RZ, R44, 0x4, RZ, 0xc0, !PT ;  /* 0x000000042cff7812 */ /* 0x000fe200078cc0ff */
[----:B--2---:R1:W-:Y:S02]  /*6a780*/  @P2 STG.E desc[UR70][R20.64], R241 ;  /* 0x000000f114002986 */ /* 0x0043e4000c101946 */
[----:B-1----:R-:W-:-:S05]  /*6a790*/  IMAD.WIDE R20, R240, 0x4, R2 ;  /* 0x00000004f0147825 */ /* 0x002fca00078e0202 */
[----:B---3--:R1:W-:Y:S04]  /*6a7a0*/  @P4 STG.E desc[UR70][R20.64], R239 ;  /* 0x000000ef14004986 */ /* 0x0083e8000c101946 */
[----:B-1----:R-:W2:Y:S04]  /*6a7b0*/  LDL.LU R239, [R1+0x630] ;  /* 0x0006300001ef7983 */ /* 0x002ea80000300800 */
[----:B------:R-:W3:Y:S01]  /*6a7c0*/  LDL.LU R243, [R1+0xef4] ;  /* 0x000ef40001f37983 */ /* 0x000ee20000300800 */
[----:B------:R-:W-:-:S03]  /*6a7d0*/  IMAD.WIDE R20, R240, 0x4, R4 ;  /* 0x00000004f0147825 */ /* 0x000fc600078e0204 */
[----:B------:R-:W3:Y:S04]  /*6a7e0*/  LDL.LU R241, [R1+0x158] ;  /* 0x0001580001f17983 */ /* 0x000ee80000300800 */
[----:B----4-:R1:W-:Y:S01]  /*6a7f0*/  @P3 STG.E desc[UR70][R20.64], R238 ;  /* 0x000000ee14003986 */ /* 0x0103e2000c101946 */
[----:B------:R-:W-:-:S03]  /*6a800*/  ISETP.LT.AND P3, PT, R55, R19, !P6 ;  /* 0x000000133700720c */ /* 0x000fc60007761270 */
[----:B-1----:R-:W4:Y:S01]  /*6a810*/  LDL.LU R238, [R1+0xee4] ;  /* 0x000ee40001ee7983 */ /* 0x002f220000300800 */
[----:B------:R-:W-:-:S09]  /*6a820*/  IMAD.WIDE R20, R240, 0x4, R6 ;  /* 0x00000004f0147825 */ /* 0x000fd200078e0206 */
[----:B------:R1:W-:Y:S01]  /*6a830*/  @P3 STG.E desc[UR70][R20.64], R237 ;  /* 0x000000ed14003986 */ /* 0x0003e2000c101946 */
[----:B------:R-:W-:-:S03]  /*6a840*/  ISETP.LT.AND P3, PT, R119, UR8, !P6 ;  /* 0x0000000877007c0c */ /* 0x000fc6000f761270 */
        /* <DEDUP_REMOVED lines=10> */
[----:B------:R1:W-:Y:S04]  /*6a8f0*/  @P3 STG.E desc[UR70][R20.64], R118 ;  /* 0x0000007614003986 */ /* 0x0003e8000c101946 */
[----:B-1----:R-:W4:Y:S01]  /*6a900*/  LDL.LU R118, [R1+0xad4] ;  /* 0x000ad40001767983 */ /* 0x002f220000300800 */
[----:B------:R-:W-:Y:S01]  /*6a910*/  ISETP.LT.AND P3, PT, R250, UR8, !P6 ;  /* 0x00000008fa007c0c */ /* 0x000fe2000f761270 */
[----:B------:R-:W-:Y:S01]  /*6a920*/  IMAD.WIDE R20, R240, 0x4, R14 ;  /* 0x00000004f0147825 */ /* 0x000fe200078e020e */
[----:B------:R-:W-:-:S11]  /*6a930*/  ISETP.LT.AND P6, PT, R248, UR8, !P6 ;  /* 0x00000008f8007c0c */ /* 0x000fd6000f7c1270 */
[----:B------:R1:W-:Y:S04]  /*6a940*/  @P3 STG.E desc[UR70][R20.64], R31 ;  /* 0x0000001f14003986 */ /* 0x0003e8000c101946 */
[----:B-1----:R-:W4:Y:S01]  /*6a950*/  LDL.LU R31, [R1+0xac4] ;  /* 0x000ac400011f7983 */ /* 0x002f220000300800 */
[----:B------:R-:W-:-:S03]  /*6a960*/  IMAD.WIDE R20, R240, 0x4, R16 ;  /* 0x00000004f0147825 */ /* 0x000fc600078e0210 */
[----:B------:R-:W4:Y:S04]  /*6a970*/  LDL.LU R242, [R1+0x5e0] ;  /* 0x0005e00001f27983 */ /* 0x000f280000300800 */
[----:B------:R-:W4:Y:S01]  /*6a980*/  LDL.LU R240, [R1+0xaa4] ;  /* 0x000aa40001f07983 */ /* 0x000f220000300800 */
[----:B------:R-:W-:-:S03]  /*6a990*/  LOP3.LUT P5, RZ, R44, 0x2, RZ, 0xc0, !PT ;  /* 0x000000022cff7812 */ /* 0x000fc600078ac0ff */
[----:B--2---:R1:W-:Y:S01]  /*6a9a0*/  @P6 STG.E desc[UR70][R20.64], R239 ;  /* 0x000000ef14006986 */ /* 0x0043e2000c101946 */
[----:B------:R-:W-:-:S03]  /*6a9b0*/  ISETP.LT.AND P6, PT, R116, UR8, !P5 ;  /* 0x0000000874007c0c */ /* 0x000fc6000efc1270 */
[----:B-1----:R-:W2:Y:S01]  /*6a9c0*/  LDL.LU R239, [R1+0xa84] ;  /* 0x000a840001ef7983 */ /* 0x002ea20000300800 */
[----:B------:R-:W-:-:S09]  /*6a9d0*/  IMAD.WIDE R20, R51, 0x4, R2 ;  /* 0x0000000433147825 */ /* 0x000fd200078e0202 */
[----:B---3--:R1:W-:Y:S01]  /*6a9e0*/  @P6 STG.E desc[UR70][R20.64], R243 ;  /* 0x000000f314006986 */ /* 0x0083e2000c101946 */
[----:B------:R-:W-:Y:S01]  /*6a9f0*/  ISETP.LT.AND P6, PT, R117, UR8, !P5 ;  /* 0x0000000875007c0c */ /* 0x000fe2000efc1270 */
[----:B-1----:R-:W-:-:S12]  /*6aa00*/  IMAD.WIDE R20, R51, 0x4, R4 ;  /* 0x0000000433147825 */ /* 0x002fd800078e0204 */
[----:B----4-:R1:W-:Y:S01]  /*6aa10*/  @P6 STG.E desc[UR70][R20.64], R238 ;  /* 0x000000ee14006986 */ /* 0x0103e2000c101946 */
[----:B------:R-:W-:-:S03]  /*6aa20*/  ISETP.LT.AND P6, PT, R55, UR8, !P5 ;  /* 0x0000000837007c0c */ /* 0x000fc6000efc1270 */
[----:B-1----:R-:W3:Y:S01]  /*6aa30*/  LDL.LU R238, [R1+0xa14] ;  /* 0x000a140001ee7983 */ /* 0x002ee20000300800 */
        /* <DEDUP_REMOVED lines=15> */
[----:B------:R-:W-:Y:S02]  /*6ab30*/  ISETP.LT.AND P6, PT, R250, UR8, !P5 ;  /* 0x00000008fa007c0c */ /* 0x000fe4000efc1270 */
[----:B------:R-:W-:Y:S01]  /*6ab40*/  ISETP.LT.AND P5, PT, R248, UR8, !P5 ;  /* 0x00000008f8007c0c */ /* 0x000fe2000efa1270 */
[----:B------:R-:W-:Y:S01]  /*6ab50*/  IMAD.WIDE R20, R51, 0x4, R14 ;  /* 0x0000000433147825 */ /* 0x000fe200078e020e */
[----:B------:R-:W-:-:S09]  /*6ab60*/  LOP3.LUT P4, RZ, R44, 0x1, RZ, 0xc0, !PT ;  /* 0x000000012cff7812 */ /* 0x000fd2000788c0ff */
[----:B------:R1:W-:Y:S04]  /*6ab70*/  @P6 STG.E desc[UR70][R20.64], R31 ;  /* 0x0000001f14006986 */ /* 0x0003e8000c101946 */
[----:B-1----:R-:W4:Y:S01]  /*6ab80*/  LDL.LU R31, [R1+0x6f4] ;  /* 0x0006f400011f7983 */ /* 0x002f220000300800 */
[----:B------:R-:W-:-:S05]  /*6ab90*/  IMAD.WIDE R20, R51, 0x4, R16 ;  /* 0x0000000433147825 */ /* 0x000fca00078e0210 */
[----:B------:R1:W-:Y:S01]  /*6aba0*/  @P5 STG.E desc[UR70][R20.64], R240 ;  /* 0x000000f014005986 */ /* 0x0003e2000c101946 */
[----:B------:R-:W-:-:S03]  /*6abb0*/  ISETP.LT.AND P5, PT, R116, UR8, !P4 ;  /* 0x0000000874007c0c */ /* 0x000fc6000e7a1270 */
[----:B-1----:R-:W4:Y:S01]  /*6abc0*/  LDL.LU R240, [R1+0x634] ;  /* 0x0006340001f07983 */ /* 0x002f220000300800 */
[----:B------:R-:W-:-:S09]  /*6abd0*/  IMAD.WIDE R20, R241, 0x4, R2 ;  /* 0x00000004f1147825 */ /* 0x000fd200078e0202 */
[----:B--2---:R1:W-:Y:S04]  /*6abe0*/  @P5 STG.E desc[UR70][R20.64], R239 ;  /* 0x000000ef14005986 */ /* 0x0043e8000c101946 */
[----:B-1----:R-:W2:Y:S01]  /*6abf0*/  LDL.LU R239, [R1+0xef8] ;  /* 0x000ef80001ef7983 */ /* 0x002ea20000300800 */
[----:B------:R-:W-:Y:S01]  /*6ac00*/  ISETP.LT.AND P5, PT, R117, UR8, !P4 ;  /* 0x0000000875007c0c */ /* 0x000fe2000e7a1270 */
[----:B------:R-:W-:-:S12]  /*6ac10*/  IMAD.WIDE R20, R241, 0x4, R4 ;  /* 0x00000004f1147825 */ /* 0x000fd800078e0204 */
[----:B---3--:R1:W-:Y:S01]  /*6ac20*/  @P5 STG.E desc[UR70][R20.64], R238 ;  /* 0x000000ee14005986 */ /* 0x0083e2000c101946 */
[----:B------:R-:W-:-:S03]  /*6ac30*/  ISETP.LT.AND P5, PT, R55, UR8, !P4 ;  /* 0x0000000837007c0c */ /* 0x000fc6000e7a1270 */
[----:B-1----:R-:W3:Y:S01]  /*6ac40*/  LDL.LU R238, [R1+0xee8] ;  /* 0x000ee80001ee7983 */ /* 0x002ee20000300800 */
[----:B------:R-:W-:-:S09]  /*6ac50*/  IMAD.WIDE R20, R241, 0x4, R6 ;  /* 0x00000004f1147825 */ /* 0x000fd200078e0206 */
[----:B----4-:R1:W-:Y:S01]  /*6ac60*/  @P5 STG.E desc[UR70][R20.64], R237 ;  /* 0x000000ed14005986 */ /* 0x0103e2000c101946 */
        /* <DEDUP_REMOVED lines=17> */
[----:B------:R1:W-:Y:S02]  /*6ad80*/  @P5 STG.E desc[UR70][R20.64], R31 ;  /* 0x0000001f14005986 */ /* 0x0003e4000c101946 */
[----:B-1----:R-:W-:Y:S02]  /*6ad90*/  IMAD.WIDE R20, R241, 0x4, R16 ;  /* 0x00000004f1147825 */ /* 0x002fe400078e0210 */
[----:B------:R-:W4:Y:S04]  /*6ada0*/  LDL.LU R31, [R1+0xac8] ;  /* 0x000ac800011f7983 */ /* 0x000f280000300800 */
[----:B------:R-:W4:Y:S04]  /*6adb0*/  LDL.LU R241, [R1+0x5e4] ;  /* 0x0005e40001f17983 */ /* 0x000f280000300800 */
[----:B------:R1:W-:Y:S01]  /*6adc0*/  @P4 STG.E desc[UR70][R20.64], R240 ;  /* 0x000000f014004986 */ /* 0x0003e2000c101946 */
[----:B------:R-:W-:-:S03]  /*6add0*/  ISETP.LT.AND P4, PT, R116, UR8, !P0 ;  /* 0x0000000874007c0c */ /* 0x000fc6000c781270 */
[----:B------:R-:W4:Y:S01]  /*6ade0*/  LDL.LU R51, [R1+0x5e8] ;  /* 0x0005e80001337983 */ /* 0x000f220000300800 */
[----:B-1----:R-:W-:-:S09]  /*6adf0*/  IMAD.WIDE R20, R242, 0x4, R2 ;  /* 0x00000004f2147825 */ /* 0x002fd200078e0202 */
[----:B--2---:R1:W-:Y:S04]  /*6ae00*/  @P4 STG.E desc[UR70][R20.64], R239 ;  /* 0x000000ef14004986 */ /* 0x0043e8000c101946 */
[----:B-1----:R-:W2:Y:S01]  /*6ae10*/  LDL.LU R239, [R1+0xaa8] ;  /* 0x000aa80001ef7983 */ /* 0x002ea20000300800 */
[----:B------:R-:W-:-:S03]  /*6ae20*/  ISETP.LT.AND P4, PT, R117, UR8, !P0 ;  /* 0x0000000875007c0c */ /* 0x000fc6000c781270 */
[----:B------:R-:W2:Y:S01]  /*6ae30*/  LDL.LU R240, [R1+0xa88] ;  /* 0x000a880001f07983 */ /* 0x000ea20000300800 */
[----:B------:R-:W-:-:S09]  /*6ae40*/  IMAD.WIDE R20, R242, 0x4, R4 ;  /* 0x00000004f2147825 */ /* 0x000fd200078e0204 */
        /* <DEDUP_REMOVED lines=21> */
[----:B------:R1:W-:Y:S01]  /*6afa0*/  @P4 STG.E desc[UR70][R20.64], R31 ;  /* 0x0000001f14004986 */ /* 0x0003e2000c101946 */
[----:B------:R-:W-:-:S03]  /*6afb0*/  LOP3.LUT P6, RZ, R44, 0x10, RZ, 0xc0, !PT ;  /* 0x000000102cff7812 */ /* 0x000fc600078cc0ff */
[----:B-1----:R-:W4:Y:S01]  /*6afc0*/  LDL.LU R31, [R1+0x6f8] ;  /* 0x0006f800011f7983 */ /* 0x002f220000300800 */
[----:B------:R-:W-:-:S03]  /*6afd0*/  IMAD.WIDE R20, R242, 0x4, R16 ;  /* 0x00000004f2147825 */ /* 0x000fc600078e0210 */
[----:B------:R-:W4:Y:S04]  /*6afe0*/  LDL.LU R242, [R1+0x5ec] ;  /* 0x0005ec0001f27983 */ /* 0x000f280000300800 */
[----:B--2---:R1:W-:Y:S01]  /*6aff0*/  @P0 STG.E desc[UR70][R20.64], R239 ;  /* 0x000000ef14000986 */ /* 0x0043e2000c101946 */
[----:B------:R-:W-:-:S03]  /*6b000*/  ISETP.LT.AND P0, PT, R116, UR8, !P6 ;  /* 0x0000000874007c0c */ /* 0x000fc6000f701270 */
[----:B-1----:R-:W2:Y:S01]  /*6b010*/  LDL.LU R239, [R1+0x638] ;  /* 0x0006380001ef7983 */ /* 0x002ea20000300800 */
[----:B------:R-:W-:-:S09]  /*6b020*/  IMAD.WIDE R20, R241, 0x4, R2 ;  /* 0x00000004f1147825 */ /* 0x000fd200078e0202 */
[----:B------:R1:W-:Y:S01]  /*6b030*/  @P0 STG.E desc[UR70][R20.64], R240 ;  /* 0x000000f014000986 */ /* 0x0003e2000c101946 */
[----:B------:R-:W-:-:S03]  /*6b040*/  ISETP.LT.AND P0, PT, R117, UR8, !P6 ;  /* 0x0000000875007c0c */ /* 0x000fc6000f701270 */
[----:B-1----:R-:W2:Y:S01]  /*6b050*/  LDL.LU R240, [R1+0xefc] ;  /* 0x000efc0001f07983 */ /* 0x002ea20000300800 */
        /* <DEDUP_REMOVED lines=21> */
[----:B------:R-:W-:-:S11]  /*6b1b0*/  LOP3.LUT P4, RZ, R44, 0x20, RZ, 0xc0, !PT ;  /* 0x000000202cff7812 */ /* 0x000fd6000788c0ff */
[----:B------:R1:W-:Y:S01]  /*6b1c0*/  @P0 STG.E desc[UR70][R20.64], R31 ;  /* 0x0000001f14000986 */ /* 0x0003e2000c101946 */
[----:B------:R-:W-:-:S03]  /*6b1d0*/  ISETP.LT.AND P0, PT, R248, UR8, !P6 ;  /* 0x00000008f8007c0c */ /* 0x000fc6000f701270 */
[----:B-1----:R-:W4:Y:S01]  /*6b1e0*/  LDL.LU R31, [R1+0xacc] ;  /* 0x000acc00011f7983 */ /* 0x002f220000300800 */
[----:B------:R-:W-:-:S09]  /*6b1f0*/  IMAD.WIDE R20, R241, 0x4, R16 ;  /* 0x00000004f1147825 */ /* 0x000fd200078e0210 */
        /* <DEDUP_REMOVED lines=32> */
[----:B------:R-:W-:-:S03]  /*6b400*/  IMAD.WIDE R20, R51, 0x4, R16 ;  /* 0x0000000433147825 */ /* 0x000fc600078e0210 */
[----:B------:R-:W4:Y:S06]  /*6b410*/  LDL.LU R241, [R1+0x600] ;  /* 0x0006000001f17983 */ /* 0x000f2c0000300800 */
        /* <DEDUP_REMOVED lines=27> */
[----:B------:R-:W-:Y:S02]  /*6b5d0*/  IMAD.WIDE R20, R242, 0x4, R14 ;  /* 0x00000004f2147825 */ /* 0x000fe400078e020e */
[----:B------:R-:W4:Y:S10]  /*6b5e0*/  LDL.LU R51, [R1+0xb00] ;  /* 0x000b000001337983 */ /* 0x000f340000300800 */
[----:B------:R1:W-:Y:S01]  /*6b5f0*/  @P0 STG.E desc[UR70][R20.64], R31 ;  /* 0x0000001f14000986 */ /* 0x0003e2000c101946 */
[----:B------:R-:W-:-:S02]  /*6b600*/  ISETP.LT.AND P0, PT, R248, UR8, !P5 ;  /* 0x00000008f8007c0c */ /* 0x000fc4000ef01270 */
[----:B------:R-:W-:Y:S01]  /*6b610*/  LOP3.LUT P6, RZ, R44, 0x200, RZ, 0xc0, !PT ;  /* 0x000002002cff7812 */ /* 0x000fe200078cc0ff */
[----:B-1----:R-:W-:Y:S01]  /*6b620*/  IMAD.WIDE R20, R242, 0x4, R16 ;  /* 0x00000004f2147825 */ /* 0x002fe200078e0210 */
[----:B------:R-:W4:Y:S09]  /*6b630*/  LDL.LU R31, [R1+0x154] ;  /* 0x00015400011f7983 */ /* 0x000f320000300800 */
[----:B--2---:R1:W-:Y:S01]  /*6b640*/  @P0 STG.E desc[UR70][R20.64], R239 ;  /* 0x000000ef14000986 */ /* 0x0043e2000c101946 */
[----:B------:R-:W-:-:S03]  /*6b650*/  ISETP.LT.AND P0, PT, R116, UR8, !P6 ;  /* 0x0000000874007c0c */ /* 0x000fc6000f701270 */
[----:B-1----:R-:W2:Y:S01]  /*6b660*/  LDL.LU R239, [R1+0xaf0] ;  /* 0x000af00001ef7983 */ /* 0x002ea20000300800 */
[----:B------:R-:W-:-:S03]  /*6b670*/  IMAD.WIDE R20, R241, 0x4, R2 ;  /* 0x00000004f1147825 */ /* 0x000fc600078e0202 */
[----:B------:R-:W2:Y:S06]  /*6b680*/  LDL.LU R242, [R1+0x15c] ;  /* 0x00015c0001f27983 */ /* 0x000eac0000300800 */
        /* <DEDUP_REMOVED lines=23> */
[----:B------:R-:W-:-:S12]  /*6b800*/  IMAD.WIDE R20, R241, 0x4, R14 ;  /* 0x00000004f1147825 */ /* 0x000fd800078e020e */
[----:B------:R1:W-:Y:S01]  /*6b810*/  @P0 STG.E desc[UR70][R20.64], R51 ;  /* 0x0000003314000986 */ /* 0x0003e2000c101946 */
[----:B------:R-:W-:-:S03]  /*6b820*/  ISETP.LT.AND P0, PT, R248, UR8, !P6 ;  /* 0x00000008f8007c0c */ /* 0x000fc6000f701270 */
[----:B-1----:R-:W4:Y:S01]  /*6b830*/  LDL.LU R51, [R1+0x690] ;  /* 0x0006900001337983 */ /* 0x002f220000300800 */
[----:B------:R-:W-:Y:S01]  /*6b840*/  IMAD.WIDE R20, R241, 0x4, R16 ;  /* 0x00000004f1147825 */ /* 0x000fe200078e0210 */
[----:B------:R-:W-:Y:S02]  /*6b850*/  LOP3.LUT P4, RZ, R44, 0x800, RZ, 0xc0, !PT ;  /* 0x000008002cff7812 */ /* 0x000fe4000788c0ff */
        /* <DEDUP_REMOVED lines=97> */
[C---:B------:R-:W-:Y:S02]  /*6be70*/  LOP3.LUT P1, RZ, R18.reuse, 0x4000000, RZ, 0xc0, !PT ;  /* 0x0400000012ff7812 */ /* 0x040fe4000782c0ff */
[----:B------:R-:W-:-:S09]  /*6be80*/  LOP3.LUT P2, RZ, R18, 0x2000000, RZ, 0xc0, !PT ;  /* 0x0200000012ff7812 */ /* 0x000fd2000784c0ff */
[----:B------:R1:W-:Y:S01]  /*6be90*/  @P0 STG.E desc[UR70][R20.64], R51 ;  /* 0x0000003314000986 */ /* 0x0003e2000c101946 */
[----:B------:R-:W-:Y:S02]  /*6bea0*/  ISETP.LT.AND P0, PT, R248, UR8, !P6 ;  /* 0x00000008f8007c0c */ /* 0x000fe4000f701270 */
[C---:B------:R-:W-:Y:S01]  /*6beb0*/  LOP3.LUT P3, RZ, R18.reuse, 0x1000000, RZ, 0xc0, !PT ;  /* 0x0100000012ff7812 */ /* 0x040fe2000786c0ff */
[----:B-1----:R-:W4:Y:S01]  /*6bec0*/  LDL.LU R51, [R1+0xb08] ;  /* 0x000b080001337983 */ /* 0x002f220000300800 */
[C---:B------:R-:W-:Y:S02]  /*6bed0*/  LOP3.LUT P4, RZ, R18.reuse, 0x800000, RZ, 0xc0, !PT ;  /* 0x0080000012ff7812 */ /* 0x040fe4000788c0ff */
[C---:B------:R-:W-:Y:S02]  /*6bee0*/  LOP3.LUT P5, RZ, R18.reuse, 0x400000, RZ, 0xc0, !PT ;  /* 0x0040000012ff7812 */ /* 0x040fe400078ac0ff */
[----:B------:R-:W-:Y:S01]  /*6bef0*/  LOP3.LUT P6, RZ, R18, 0x200000, RZ, 0xc0, !PT ;  /* 0x0020000012ff7812 */ /* 0x000fe200078cc0ff */
[----:B------:R-:W-:-:S02]  /*6bf00*/  IMAD.WIDE R18, R241, 0x4, R16 ;  /* 0x00000004f1127825 */ /* 0x000fc400078e0210 */
        /* <DEDUP_REMOVED lines=30> */
[----:B------:R1:W-:Y:S02]  /*6c0f0*/  @P0 STG.E desc[UR70][R18.64], R51 ;  /* 0x0000003312000986 */ /* 0x0003e4000c101946 */
[----:B-1----:R-:W-:Y:S02]  /*6c100*/  IMAD.WIDE R18, R31, 0x4, R16 ;  /* 0x000000041f127825 */ /* 0x002fe400078e0210 */
[----:B------:R-:W4:Y:S01]  /*6c110*/  LDL.LU R31, [R1+0x698] ;  /* 0x00069800011f7983 */ /* 0x000f220000300800 */
[----:B------:R-:W-:-:S03]  /*6c120*/  ISETP.LT.AND P0, PT, R116, UR8, !P2 ;  /* 0x0000000874007c0c */ /* 0x000fc6000d701270 */
[----:B------:R-:W4:Y:S04]  /*6c130*/  LDL.LU R51, [R1+0x624] ;  /* 0x0006240001337983 */ /* 0x000f280000300800 */
[----:B--2---:R1:W-:Y:S04]  /*6c140*/  @P1 STG.E desc[UR70][R18.64], R239 ;  /* 0x000000ef12001986 */ /* 0x0043e8000c101946 */
[----:B-1----:R-:W2:Y:S01]  /*6c150*/  LDL.LU R239, [R1+0x668] ;  /* 0x0006680001ef7983 */ /* 0x002ea20000300800 */
[----:B------:R-:W-:-:S05]  /*6c160*/  IMAD.WIDE R18, R242, 0x4, R2 ;  /* 0x00000004f2127825 */ /* 0x000fca00078e0202 */
        /* <DEDUP_REMOVED lines=27> */
[----:B------:R-:W-:Y:S01]  /*6c320*/  IMAD.WIDE R18, R242, 0x4, R16 ;  /* 0x00000004f2127825 */ /* 0x000fe200078e0210 */
[----:B------:R-:W-:-:S04]  /*6c330*/  ISETP.LT.AND P0, PT, R116, UR8, !P3 ;  /* 0x0000000874007c0c */ /* 0x000fc8000df01270 */
        /* <DEDUP_REMOVED lines=27> */
[----:B------:R-:W-:Y:S02]  /*6c4f0*/  ISETP.LT.AND P3, PT, R248, UR8, !P3 ;  /* 0x00000008f8007c0c */ /* 0x000fe4000df61270 */
[----:B------:R-:W-:-:S09]  /*6c500*/  LOP3.LUT P1, RZ, R44, 0x1000000, RZ, 0xc0, !PT ;  /* 0x010000002cff7812 */ /* 0x000fd2000782c0ff */
[----:B------:R1:W-:Y:S04]  /*6c510*/  @P0 STG.E desc[UR70][R18.64], R31 ;  /* 0x0000001f12000986 */ /* 0x0003e8000c101946 */
[----:B-1----:R-:W4:Y:S01]  /*6c520*/  LDL.LU R31, [R1+0x69c] ;  /* 0x00069c00011f7983 */ /* 0x002f220000300800 */
[----:B------:R-:W-:Y:S01]  /*6c530*/  IMAD.WIDE R18, R241, 0x4, R16 ;  /* 0x00000004f1127825 */ /* 0x000fe200078e0210 */
[----:B------:R-:W-:Y:S02]  /*6c540*/  ISETP.LT.AND P0, PT, R116, UR8, !P1 ;  /* 0x0000000874007c0c */ /* 0x000fe4000cf01270 */
        /* <DEDUP_REMOVED lines=540> */
[----:B------:R-:W-:Y:S01]  /*6e710*/  ISETP.LT.AND P0, PT, R248, UR8, !P1 ;  /* 0x00000008f8007c0c */ /* 0x000fe2000cf01270 */
[----:B-1----:R-:W-:Y:S02]  /*6e720*/  IMAD.WIDE R18, R51, 0x4, R16 ;  /* 0x0000000433127825 */ /* 0x002fe400078e0210 */
[----:B------:R-:W4:Y:S04]  /*6e730*/  LDL.LU R31, [R1+0xbbc] ;  /* 0x000bbc00011f7983 */ /* 0x000f280000300800 */
[----:B------:R-:W4:Y:S06]  /*6e740*/  LDL.LU R241, [R1+0x5a4] ;  /* 0x0005a40001f17983 */ /* 0x000f2c0000300800 */
[----:B--2---:R1:W-:Y:S01]  /*6e750*/  @P0 STG.E desc[UR70][R18.64], R239 ;  /* 0x000000ef12000986 */ /* 0x0043e2000c101946 */
[----:B------:R-:W-:Y:S01]  /*6e760*/  ISETP.LT.AND P0, PT, R116, UR8, !P2 ;  /* 0x0000000874007c0c */ /* 0x000fe2000d701270 */
[----:B-1----:R-:W-:-:S02]  /*6e770*/  IMAD.WIDE R18, R242, 0x4, R2 ;  /* 0x00000004f2127825 */ /* 0x002fc400078e0202 */
[----:B------:R-:W2:Y:S10]  /*6e780*/  LDL.LU R239, [R1+0xbac] ;  /* 0x000bac0001ef7983 */ /* 0x000eb40000300800 */
[----:B------:R1:W-:Y:S01]  /*6e790*/  @P0 STG.E desc[UR70][R18.64], R240 ;  /* 0x000000f012000986 */ /* 0x0003e2000c101946 */
[----:B------:R-:W-:Y:S01]  /*6e7a0*/  ISETP.LT.AND P0, PT, R117, UR8, !P2 ;  /* 0x0000000875007c0c */ /* 0x000fe2000d701270 */
[----:B-1----:R-:W-:-:S12]  /*6e7b0*/  IMAD.WIDE R18, R242, 0x4, R4 ;  /* 0x00000004f2127825 */ /* 0x002fd800078e0204 */
        /* <DEDUP_REMOVED lines=17> */
[----:B-1----:R-:W4:Y:S04]  /*6e8d0*/  LDL.LU R118, [R1+0x10f0] ;  /* 0x0010f00001767983 */ /* 0x002f280000300800 */
[----:B------:R-:W4:Y:S01]  /*6e8e0*/  LDL.LU R240, [R1+0xfa0] ;  /* 0x000fa00001f07983 */ /* 0x000f220000300800 */
[----:B------:R-:W-:Y:S01]  /*6e8f0*/  ISETP.LT.AND P0, PT, R250, UR8, !P2 ;  /* 0x00000008fa007c0c */ /* 0x000fe2000d701270 */
[----:B------:R-:W-:-:S02]  /*6e900*/  IMAD.WIDE R18, R242, 0x4, R14 ;  /* 0x00000004f2127825 */ /* 0x000fc400078e020e */
[----:B------:R-:W4:Y:S10]  /*6e910*/  LDL.LU R51, [R1+0xc60] ;  /* 0x000c600001337983 */ /* 0x000f340000300800 */
[----:B------:R1:W-:Y:S01]  /*6e920*/  @P0 STG.E desc[UR70][R18.64], R31 ;  /* 0x0000001f12000986 */ /* 0x0003e2000c101946 */
[----:B------:R-:W-:-:S02]  /*6e930*/  ISETP.LT.AND P0, PT, R248, UR8, !P2 ;  /* 0x00000008f8007c0c */ /* 0x000fc4000d701270 */
[----:B------:R-:W-:Y:S01]  /*6e940*/  LOP3.LUT P3, RZ, R54, 0x10000000, RZ, 0xc0, !PT ;  /* 0x1000000036ff7812 */ /* 0x000fe2000786c0ff */
[----:B-1----:R-:W-:Y:S01]  /*6e950*/  IMAD.WIDE R18, R242, 0x4, R16 ;  /* 0x00000004f2127825 */ /* 0x002fe200078e0210 */
[----:B------:R-:W4:Y:S04]  /*6e960*/  LDL.LU R31, [R1+0x5ac] ;  /* 0x0005ac00011f7983 */ /* 0x000f280000300800 */
[----:B------:R-:W4:Y:S05]  /*6e970*/  LDL.LU R242, [R1+0xc50] ;  /* 0x000c500001f27983 */ /* 0x000f2a0000300800 */
[----:B--2---:R1:W-:Y:S01]  /*6e980*/  @P0 STG.E desc[UR70][R18.64], R239 ;  /* 0x000000ef12000986 */ /* 0x0043e2000c101946 */
[----:B------:R-:W-:Y:S01]  /*6e990*/  ISETP.LT.AND P0, PT, R116, UR8, !P3 ;  /* 0x0000000874007c0c */ /* 0x000fe2000df01270 */
[----:B-1----:R-:W-:-:S02]  /*6e9a0*/  IMAD.WIDE R18, R241, 0x4, R2 ;  /* 0x00000004f1127825 */ /* 0x002fc400078e0202 */
[----:B------:R-:W2:Y:S10]  /*6e9b0*/  LDL.LU R239, [R1+0xb68] ;  /* 0x000b680001ef7983 */ /* 0x000eb40000300800 */
        /* <DEDUP_REMOVED lines=10> */
[----:B-1----:R-:W2:Y:S01]  /*6ea60*/  LDL.LU R52, [R1+0x3a0] ;  /* 0x0003a00001347983 */ /* 0x002ea20000300800 */
[----:B------:R-:W-:-:S09]  /*6ea70*/  IMAD.WIDE R18, R241, 0x4, R8 ;  /* 0x00000004f1127825 */ /* 0x000fd200078e0208 */
[----:B------:R1:W-:Y:S01]  /*6ea80*/  @P0 STG.E desc[UR70][R18.64], R236 ;  /* 0x000000ec12000986 */ /* 0x0003e2000c101946 */
[----:B------:R-:W-:-:S03]  /*6ea90*/  ISETP.LT.AND P0, PT, R251, UR8, !P3 ;  /* 0x00000008fb007c0c */ /* 0x000fc6000df01270 */
[----:B-1----:R-:W2:Y:S01]  /*6eaa0*/  LDL.LU R236, [R1+0x130] ;  /* 0x0001300001ec7983 */ /* 0x002ea20000300800 */
[----:B------:R-:W-:-:S09]  /*6eab0*/  IMAD.WIDE R18, R241, 0x4, R10 ;  /* 0x00000004f1127825 */ /* 0x000fd200078e020a */
[----:B------:R1:W-:Y:S04]  /*6eac0*/  @P0 STG.E desc[UR70][R18.64], R118 ;  /* 0x0000007612000986 */ /* 0x0003e8000c101946 */
[----:B-1----:R-:W2:Y:S01]  /*6ead0*/  LDL.LU R118, [R1+0xc0] ;  /* 0x0000c00001767983 */ /* 0x002ea20000300800 */
[----:B------:R-:W-:Y:S01]  /*6eae0*/  ISETP.LT.AND P0, PT, R249, UR8, !P3 ;  /* 0x00000008f9007c0c */ /* 0x000fe2000df01270 */
[----:B------:R-:W-:-:S12]  /*6eaf0*/  IMAD.WIDE R18, R241, 0x4, R12 ;  /* 0x00000004f1127825 */ /* 0x000fd800078e020c */
[----:B------:R1:W-:Y:S04]  /*6eb00*/  @P0 STG.E desc[UR70][R18.64], R240 ;  /* 0x000000f012000986 */ /* 0x0003e8000c101946 */
[----:B-1----:R-:W2:Y:S01]  /*6eb10*/  LDL.LU R240, [R1+0x70] ;  /* 0x0000700001f07983 */ /* 0x002ea20000300800 */
[----:B------:R-:W-:Y:S01]  /*6eb20*/  ISETP.LT.AND P0, PT, R250, UR8, !P3 ;  /* 0x00000008fa007c0c */ /* 0x000fe2000df01270 */
[----:B------:R-:W-:Y:S01]  /*6eb30*/  IMAD.WIDE R18, R241, 0x4, R14 ;  /* 0x00000004f1127825 */ /* 0x000fe200078e020e */
[----:B------:R-:W-:-:S11]  /*6eb40*/  LOP3.LUT P1, RZ, R54, 0x40000000, RZ, 0xc0, !PT ;  /* 0x4000000036ff7812 */ /* 0x000fd6000782c0ff */
[----:B------:R1:W-:Y:S01]  /*6eb50*/  @P0 STG.E desc[UR70][R18.64], R51 ;  /* 0x0000003312000986 */ /* 0x0003e2000c101946 */
[----:B------:R-:W-:-:S03]  /*6eb60*/  ISETP.LT.AND P0, PT, R248, UR8, !P3 ;  /* 0x00000008f8007c0c */ /* 0x000fc6000df01270 */
[----:B-1----:R-:W2:Y:S01]  /*6eb70*/  LDL.LU R51, [R1+0x20] ;  /* 0x0000200001337983 */ /* 0x002ea20000300800 */
[----:B------:R-:W-:-:S03]  /*6eb80*/  IMAD.WIDE R18, R241, 0x4, R16 ;  /* 0x00000004f1127825 */ /* 0x000fc600078e0210 */
[----:B------:R-:W2:Y:S06]  /*6eb90*/  LDL.LU R241, [R1+0xb6c] ;  /* 0x000b6c0001f17983 */ /* 0x000eac0000300800 */
        /* <DEDUP_REMOVED lines=34> */
[----:B------:R-:W-:-:S03]  /*6edc0*/  ISETP.LT.AND P0, PT, R116, UR8, !P2 ;  /* 0x0000000874007c0c */ /* 0x000fc6000d701270 */
[----:B------:R-:W2:Y:S01]  /*6edd0*/  LDL.LU R31, [R1+0x10a0] ;  /* 0x0010a000011f7983 */ /* 0x000ea20000300800 */
[----:B-1----:R-:W-:-:S09]  /*6ede0*/  IMAD.WIDE R18, R239, 0x4, R2 ;  /* 0x00000004ef127825 */ /* 0x002fd200078e0202 */
        /* <DEDUP_REMOVED lines=56> */
[----:B------:R-:W-:Y:S02]  /*6f170*/  IMAD.WIDE R18, R241, 0x4, R14 ;  /* 0x00000004f1127825 */ /* 0x000fe400078e020e */
[----:B------:R-:W2:Y:S10]  /*6f180*/  LDL.LU R242, [R1+0xc68] ;  /* 0x000c680001f27983 */ /* 0x000eb40000300800 */
[----:B------:R1:W-:Y:S01]  /*6f190*/  @P0 STG.E desc[UR70][R18.64], R51 ;  /* 0x0000003312000986 */ /* 0x0003e2000c101946 */
[----:B------:R-:W-:-:S02]  /*6f1a0*/  ISETP.LT.AND P0, PT, R248, UR8, !P3 ;  /* 0x00000008f8007c0c */ /* 0x000fc4000df01270 */
[----:B------:R-:W-:Y:S01]  /*6f1b0*/  LOP3.LUT P1, RZ, R53, 0x10, RZ, 0xc0, !PT ;  /* 0x0000001035ff7812 */ /* 0x000fe2000782c0ff */
[----:B-1----:R-:W-:Y:S02]  /*6f1c0*/  IMAD.WIDE R18, R241, 0x4, R16 ;  /* 0x00000004f1127825 */ /* 0x002fe400078e0210 */
[----:B------:R-:W2:Y:S08]  /*6f1d0*/  LDL.LU R241, [R1+0xc58] ;  /* 0x000c580001f17983 */ /* 0x000eb00000300800 */
        /* <DEDUP_REMOVED lines=30> */
[----:B------:R-:W-:Y:S01]  /*6f3c0*/  ISETP.LT.AND P0, PT, R248, UR8, !P1 ;  /* 0x00000008f8007c0c */ /* 0x000fe2000cf01270 */
[----:B-1----:R-:W-:Y:S02]  /*6f3d0*/  IMAD.WIDE R18, R31, 0x4, R16 ;  /* 0x000000041f127825 */ /* 0x002fe400078e0210 */
        /* <DEDUP_REMOVED lines=23> */
[C---:B------:R-:W-:Y:S02]  /*6f550*/  IMAD.WIDE R18, R239.reuse, 0x4, R12 ;  /* 0x00000004ef127825 */ /* 0x040fe400078e020c */
[----:B------:R-:W2:Y:S10]  /*6f560*/  LDL.LU R242, [R1+0xfac] ;  /* 0x000fac0001f27983 */ /* 0x000eb40000300800 */
[----:B------:R1:W-:Y:S01]  /*6f570*/  @P0 STG.E desc[UR70][R18.64], R240 ;  /* 0x000000f012000986 */ /* 0x0003e2000c101946 */
[----:B------:R-:W-:Y:S01]  /*6f580*/  ISETP.LT.AND P0, PT, R250, UR8, !P2 ;  /* 0x00000008fa007c0c */ /* 0x000fe2000d701270 */
[----:B-1----:R-:W-:-:S12]  /*6f590*/  IMAD.WIDE R18, R239, 0x4, R14 ;  /* 0x00000004ef127825 */ /* 0x002fd800078e020e */
[----:B------:R1:W-:Y:S04]  /*6f5a0*/  @P0 STG.E desc[UR70][R18.64], R45 ;  /* 0x0000002d12000986 */ /* 0x0003e8000c101946 */
[----:B-1----:R-:W2:Y:S04]  /*6f5b0*/  LDL.LU R45, [R1+0x2164] ;  /* 0x00216400012d7983 */ /* 0x002ea80000300800 */
[----:B------:R-:W2:Y:S01]  /*6f5c0*/  LDL.LU R241, [R1+0xc5c] ;  /* 0x000c5c0001f17983 */ /* 0x000ea20000300800 */
[----:B------:R-:W-:-:S03]  /*6f5d0*/  ISETP.LT.AND P0, PT, R248, UR8, !P2 ;  /* 0x00000008f8007c0c */ /* 0x000fc6000d701270 */
[----:B------:R-:W2:Y:S01]  /*6f5e0*/  LDL.LU R240, [R1+0xc4c] ;  /* 0x000c4c0001f07983 */ /* 0x000ea20000300800 */
[----:B------:R-:W-:Y:S01]  /*6f5f0*/  IMAD.WIDE R18, R239, 0x4, R16 ;  /* 0x00000004ef127825 */ /* 0x000fe200078e0210 */
[----:B------:R-:W-:Y:S02]  /*6f600*/  LOP3.LUT P3, RZ, R53, 0x200, RZ, 0xc0, !PT ;  /* 0x0000020035ff7812 */ /* 0x000fe4000786c0ff */
        /* <DEDUP_REMOVED lines=24> */
[----:B------:R1:W-:Y:S01]  /*6f790*/  @P0 STG.E desc[UR70][R18.64], R242 ;  /* 0x000000f212000986 */ /* 0x0003e2000c101946 */
[----:B------:R-:W-:Y:S01]  /*6f7a0*/  ISETP.LT.AND P0, PT, R250, UR8, !P3 ;  /* 0x00000008fa007c0c */ /* 0x000fe2000df01270 */
[----:B-1----:R-:W-:-:S12]  /*6f7b0*/  IMAD.WIDE R18, R51, 0x4, R14 ;  /* 0x0000000433127825 */ /* 0x002fd800078e020e */
[----:B------:R1:W-:Y:S04]  /*6f7c0*/  @P0 STG.E desc[UR70][R18.64], R45 ;  /* 0x0000002d12000986 */ /* 0x0003e8000c101946 */
[----:B-1----:R-:W2:Y:S01]  /*6f7d0*/  LDL.LU R45, [R1+0x11a8] ;  /* 0x0011a800012d7983 */ /* 0x002ea20000300800 */
[----:B------:R-:W-:Y:S01]  /*6f7e0*/  ISETP.LT.AND P0, PT, R248, UR8, !P3 ;  /* 0x00000008f8007c0c */ /* 0x000fe2000df01270 */
[----:B------:R-:W-:Y:S01]  /*6f7f0*/  IMAD.WIDE R18, R51, 0x4, R16 ;  /* 0x0000000433127825 */ /* 0x000fe200078e0210 */
[----:B------:R-:W-:-:S11]  /*6f800*/  LOP3.LUT P1, RZ, R53, 0x800, RZ, 0xc0, !PT ;  /* 0x0000080035ff7812 */ /* 0x000fd6000782c0ff */
[----:B------:R1:W-:Y:S01]  /*6f810*/  @P0 STG.E desc[UR70][R18.64], R241 ;  /* 0x000000f112000986 */ /* 0x0003e2000c101946 */
[----:B------:R-:W-:Y:S01]  /*6f820*/  ISETP.LT.AND P0, PT, R116, UR8, !P1 ;  /* 0x0000000874007c0c */ /* 0x000fe2000cf01270 */
[----:B-1----:R-:W-:-:S12]  /*6f830*/  IMAD.WIDE R18, R31, 0x4, R2 ;  /* 0x000000041f127825 */ /* 0x002fd800078e0202 */
[----:B------:R1:W-:Y:S01]  /*6f840*/  @P0 STG.E desc[UR70][R18.64], R240 ;  /* 0x000000f012000986 */ /* 0x0003e2000c101946 */
[----:B------:R-:W-:Y:S01]  /*6f850*/  ISETP.LT.AND P0, PT, R117, UR8, !P1 ;  /* 0x0000000875007c0c */ /* 0x000fe2000cf01270 */
[----:B-1----:R-:W-:-:S12]  /*6f860*/  IMAD.WIDE R18, R31, 0x4, R4 ;  /* 0x000000041f127825 */ /* 0x002fd800078e0204 */
[----:B------:R1:W-:Y:S01]  /*6f870*/  @P0 STG.E desc[UR70][R18.64], R239 ;  /* 0x000000ef12000986 */ /* 0x0003e2000c101946 */
[----:B------:R-:W-:Y:S01]  /*6f880*/  ISETP.LT.AND P0, PT, R55, UR8, !P1 ;  /* 0x0000000837007c0c */ /* 0x000fe2000cf01270 */
[----:B-1----:R-:W-:-:S12]  /*6f890*/  IMAD.WIDE R18, R31, 0x4, R6 ;  /* 0x000000041f127825 */ /* 0x002fd800078e0206 */
[----:B---3--:R1:W-:Y:S01]  /*6f8a0*/  @P0 STG.E desc[UR70][R18.64], R238 ;  /* 0x000000ee12000986 */ /* 0x0083e2000c101946 */
[----:B------:R-:W-:Y:S01]  /*6f8b0*/  ISETP.LT.AND P0, PT, R119, UR8, !P1 ;  /* 0x0000000877007c0c */ /* 0x000fe2000cf01270 */
[----:B-1----:R-:W-:-:S12]  /*6f8c0*/  IMAD.WIDE R18, R31, 0x4, R8 ;  /* 0x000000041f127825 */ /* 0x002fd800078e0208 */
[----:B----4-:R1:W-:Y:S01]  /*6f8d0*/  @P0 STG.E desc[UR70][R18.64], R237 ;  /* 0x000000ed12000986 */ /* 0x0103e2000c101946 */
[----:B------:R-:W-:Y:S01]  /*6f8e0*/  ISETP.LT.AND P0, PT, R251, UR8, !P1 ;  /* 0x00000008fb007c0c */ /* 0x000fe2000cf01270 */
[----:B-1----:R-:W-:-:S12]  /*6f8f0*/  IMAD.WIDE R18, R31, 0x4, R10 ;  /* 0x000000041f127825 */ /* 0x002fd800078e020a */
[----:B--2---:R1:W-:Y:S01]  /*6f900*/  @P0 STG.E desc[UR70][R18.64], R52 ;  /* 0x0000003412000986 */ /* 0x0043e2000c101946 */
[----:B------:R-:W-:Y:S01]  /*6f910*/  ISETP.LT.AND P0, PT, R249, UR8, !P1 ;  /* 0x00000008f9007c0c */ /* 0x000fe2000cf01270 */
[----:B-1----:R-:W-:-:S12]  /*6f920*/  IMAD.WIDE R18, R31, 0x4, R12 ;  /* 0x000000041f127825 */ /* 0x002fd800078e020c */
[----:B------:R1:W-:Y:S01]  /*6f930*/  @P0 STG.E desc[UR70][R18.64], R236 ;  /* 0x000000ec12000986 */ /* 0x0003e2000c101946 */
[----:B------:R-:W-:Y:S01]  /*6f940*/  ISETP.LT.AND P0, PT, R250, UR8, !P1 ;  /* 0x00000008fa007c0c */ /* 0x000fe2000cf01270 */
[----:B-1----:R-:W-:-:S12]  /*6f950*/  IMAD.WIDE R18, R31, 0x4, R14 ;  /* 0x000000041f127825 */ /* 0x002fd800078e020e */
[----:B------:R1:W-:Y:S04]  /*6f960*/  @P0 STG.E desc[UR70][R18.64], R118 ;  /* 0x0000007612000986 */ /* 0x0003e8000c101946 */
[----:B-1----:R-:W2:Y:S01]  /*6f970*/  LDL.LU R118, [R1+0x11b0] ;  /* 0x0011b00001767983 */ /* 0x002ea20000300800 */
[----:B------:R-:W-:Y:S01]  /*6f980*/  ISETP.LT.AND P0, PT, R248, UR8, !P1 ;  /* 0x00000008f8007c0c */ /* 0x000fe2000cf01270 */
[----:B------:R-:W-:Y:S02]  /*6f990*/  IMAD.WIDE R18, R31, 0x4, R16 ;  /* 0x000000041f127825 */ /* 0x000fe400078e0210 */
[----:B------:R-:W3:Y:S01]  /*6f9a0*/  LDL.LU R31, [R1+0x11d0] ;  /* 0x0011d000011f7983 */ /* 0x000ee20000300800 */
[----:B------:R-:W-:-:S09]  /*6f9b0*/  LOP3.LUT P2, RZ, R53, 0x2000, RZ, 0xc0, !PT ;  /* 0x0000200035ff7812 */ /* 0x000fd2000784c0ff */
        /* <DEDUP_REMOVED lines=21> */
[----:B------:R1:W-:Y:S02]  /*6fb10*/  @P0 STG.E desc[UR70][R18.64], R208 ;  /* 0x000000d012000986 */ /* 0x0003e4000c101946 */
[----:B-1----:R-:W-:Y:S02]  /*6fb20*/  IMAD.WIDE R18, R45, 0x4, R16 ;  /* 0x000000042d127825 */ /* 0x002fe400078e0210 */
[----:B------:R-:W4:Y:S01]  /*6fb30*/  LDL.LU R45, [R1+0x11d4] ;  /* 0x0011d400012d7983 */ /* 0x000f220000300800 */
[----:B------:R-:W-:Y:S02]  /*6fb40*/  ISETP.LT.AND P0, PT, R248, UR8, !P2 ;  /* 0x00000008f8007c0c */ /* 0x000fe4000d701270 */
[----:B------:R-:W-:-:S11]  /*6fb50*/  LOP3.LUT P3, RZ, R53, 0x8000, RZ, 0xc0, !PT ;  /* 0x0000800035ff7812 */ /* 0x000fd6000786c0ff */
[----:B------:R2:W-:Y:S01]  /*6fb60*/  @P0 STG.E desc[UR70][R18.64], R204 ;  /* 0x000000cc12000986 */ /* 0x0005e2000c101946 */
[----:B------:R-:W-:Y:S02]  /*6fb70*/  ISETP.LT.AND P0, PT, R116, UR8, !P3 ;  /* 0x0000000874007c0c */ /* 0x000fe4000df01270 */
[----:B------:R-:W-:Y:S01]  /*6fb80*/  LOP3.LUT P1, RZ, R53, 0x20000, RZ, 0xc0, !PT ;  /* 0x0002000035ff7812 */ /* 0x000fe2000782c0ff */
[----:B--2---:R-:W-:-:S10]  /*6fb90*/  IMAD.WIDE R18, R118, 0x4, R2 ;  /* 0x0000000476127825 */ /* 0x004fd400078e0202 */
        /* <DEDUP_REMOVED lines=20> */
[----:B-1----:R-:W-:Y:S02]  /*6fce0*/  IMAD.WIDE R18, R118, 0x4, R16 ;  /* 0x0000000476127825 */ /* 0x002fe400078e0210 */
[----:B------:R-:W2:Y:S10]  /*6fcf0*/  LDL.LU R118, [R1+0x11cc] ;  /* 0x0011cc0001767983 */ /* 0x000eb40000300800 */
[----:B------:R3:W-:Y:S01]  /*6fd00*/  @P0 STG.E desc[UR70][R18.64], R172 ;  /* 0x000000ac12000986 */ /* 0x0007e2000c101946 */
[----:B------:R-:W-:Y:S01]  /*6fd10*/  ISETP.LT.AND P0, PT, R116, UR8, !P1 ;  /* 0x0000000874007c0c */ /* 0x000fe2000cf01270 */
[----:B---3--:R-:W-:-:S12]  /*6fd20*/  IMAD.WIDE R18, R31, 0x4, R2 ;  /* 0x000000041f127825 */ /* 0x008fd800078e0202 */
        /* <DEDUP_REMOVED lines=19> */
[----:B------:R-:W-:Y:S02]  /*6fe60*/  ISETP.LT.AND P0, PT, R248, UR8, !P1 ;  /* 0x00000008f8007c0c */ /* 0x000fe4000cf01270 */
[----:B------:R-:W-:Y:S01]  /*6fe70*/  LOP3.LUT P2, RZ, R53, 0x40000, RZ, 0xc0, !PT ;  /* 0x0004000035ff7812 */ /* 0x000fe2000784c0ff */
[----:B-1----:R-:W-:Y:S02]  /*6fe80*/  IMAD.WIDE R18, R31, 0x4, R16 ;  /* 0x000000041f127825 */ /* 0x002fe400078e0210 */
[----:B------:R-:W3:Y:S08]  /*6fe90*/  LDL.LU R31, [R1+0x11c8] ;  /* 0x0011c800011f7983 */ /* 0x000ef00000300800 */
[----:B------:R4:W-:Y:S01]  /*6fea0*/  @P0 STG.E desc[UR70][R18.64], R205 ;  /* 0x000000cd12000986 */ /* 0x0009e2000c101946 */
[----:B------:R-:W-:Y:S01]  /*6feb0*/  ISETP.LT.AND P0, PT, R116, UR8, !P2 ;  /* 0x0000000874007c0c */ /* 0x000fe2000d701270 */
[----:B----4-:R-:W-:-:S12]  /*6fec0*/  IMAD.WIDE R18, R45, 0x4, R2 ;  /* 0x000000042d127825 */ /* 0x010fd800078e0202 */
        /* <DEDUP_REMOVED lines=24> */
[----:B------:R-:W-:Y:S01]  /*70050*/  ISETP.LT.AND P0, PT, R116, UR8, !P3 ;  /* 0x0000000874007c0c */ /* 0x000fe2000df01270 */
[----:B--2---:R-:W-:-:S12]  /*70060*/  IMAD.WIDE R18, R118, 0x4, R2 ;  /* 0x0000000476127825 */ /* 0x004fd800078e0202 */
        /* <DEDUP_REMOVED lines=22> */
[----:B------:R-:W2:Y:S08]  /*701d0*/  LDL.LU R118, [R1+0x11c0] ;  /* 0x0011c00001767983 */ /* 0x000eb00000300800 */
        /* <DEDUP_REMOVED lines=20> */
[----:B------:R-:W-:Y:S02]  /*70320*/  ISETP.LT.AND P1, PT, R248, UR8, !P1 ;  /* 0x00000008f8007c0c */ /* 0x000fe4000cf21270 */
[----:B------:R-:W-:Y:S01]  /*70330*/  LOP3.LUT P2, RZ, R44, 0x200000, RZ, 0xc0, !PT ;  /* 0x002000002cff7812 */ /* 0x000fe2000784c0ff */
[----:B-1----:R-:W-:-:S08]  /*70340*/  IMAD.WIDE R18, R31, 0x4, R14 ;  /* 0x000000041f127825 */ /* 0x002fd000078e020e */
[----:B------:R1:W-:Y:S01]  /*70350*/  @P0 STG.E desc[UR70][R18.64], R178 ;  /* 0x000000b212000986 */ /* 0x0003e2000c101946 */
[----:B------:R-:W-:Y:S01]  /*70360*/  ISETP.LT.AND P0, PT, R116, UR8, !P2 ;  /* 0x0000000874007c0c */ /* 0x000fe2000d701270 */
[----:B-1----:R-:W-:Y:S02]  /*70370*/  IMAD.WIDE R18, R31, 0x4, R16 ;  /* 0x000000041f127825 */ /* 0x002fe400078e0210 */
[----:B------:R-:W3:Y:S04]  /*70380*/  LDL.LU R31, [R1+0x11bc] ;  /* 0x0011bc00011f7983 */ /* 0x000ee80000300800 */
[----:B------:R4:W-:Y:S01]  /*70390*/  @P1 STG.E desc[UR70][R18.64], R174 ;  /* 0x000000ae12001986 */ /* 0x0009e2000c101946 */
[----:B------:R-:W-:Y:S01]  /*703a0*/  ISETP.LT.AND P1, PT, R117, UR8, !P2 ;  /* 0x0000000875007c0c */ /* 0x000fe2000d721270 */
[----:B----4-:R-:W-:-:S05]  /*703b0*/  IMAD.WIDE R18, R45, 0x4, R2 ;  /* 0x000000042d127825 */ /* 0x010fca00078e0202 */
[----:B------:R1:W-:Y:S01]  /*703c0*/  @P0 STG.E desc[UR70][R18.64], R235 ;  /* 0x000000eb12000986 */ /* 0x0003e2000c101946 */
[----:B------:R-:W-:Y:S01]  /*703d0*/  ISETP.LT.AND P0, PT, R55, UR8, !P2 ;  /* 0x0000000837007c0c */ /* 0x000fe2000d701270 */
[----:B-1----:R-:W-:-:S05]  /*703e0*/  IMAD.WIDE R18, R45, 0x4, R4 ;  /* 0x000000042d127825 */ /* 0x002fca00078e0204 */
[----:B------:R1:W-:Y:S01]  /*703f0*/  @P1 STG.E desc[UR70][R18.64], R231 ;  /* 0x000000e712001986 */ /* 0x0003e2000c101946 */
[----:B------:R-:W-:Y:S01]  /*70400*/  ISETP.LT.AND P1, PT, R119, UR8, !P2 ;  /* 0x0000000877007c0c */ /* 0x000fe2000d721270 */
[----:B------:R-:W-:-:S04]  /*70410*/  IMAD.WIDE R20, R45, 0x4, R6 ;  /* 0x000000042d147825 */ /* 0x000fc800078e0206 */
[C---:B------:R-:W-:Y:S01]  /*70420*/  IMAD.WIDE R22, R45.reuse, 0x4, R8 ;  /* 0x000000042d167825 */ /* 0x040fe200078e0208 */
[----:B------:R4:W-:Y:S03]  /*70430*/  @P0 STG.E desc[UR70][R20.64], R227 ;  /* 0x000000e314000986 */ /* 0x0009e6000c101946 */
[----:B------:R-:W-:-:S04]  /*70440*/  IMAD.WIDE R24, R45, 0x4, R10 ;  /* 0x000000042d187825 */ /* 0x000fc800078e020a */
[----:B------:R4:W-:Y:S01]  /*70450*/  @P1 STG.E desc[UR70][R22.64], R223 ;  /* 0x000000df16001986 */ /* 0x0009e2000c101946 */
[----:B-1----:R-:W-:-:S04]  /*70460*/  IMAD.WIDE R18, R45, 0x4, R12 ;  /* 0x000000042d127825 */ /* 0x002fc800078e020c */
[----:B----4-:R-:W-:-:S04]  /*70470*/  IMAD.WIDE R20, R45, 0x4, R14 ;  /* 0x000000042d147825 */ /* 0x010fc800078e020e */
[----:B------:R-:W-:Y:S02]  /*70480*/  IMAD.WIDE R22, R45, 0x4, R16 ;  /* 0x000000042d167825 */ /* 0x000fe400078e0210 */
[----:B------:R-:W4:Y:S04]  /*70490*/  LDL.LU R45, [R1+0x11b8] ;  /* 0x0011b800012d7983 */ /* 0x000f280000300800 */
[----:B------:R-:W4:Y:S04]  /*704a0*/  LDL.LU R236, [R1+0x11b4] ;  /* 0x0011b40001ec7983 */ /* 0x000f280000300800 */
[----:B------:R-:W4:Y:S01]  /*704b0*/  LDL.LU R30, [R1+0x2160] ;  /* 0x00216000011e7983 */ /* 0x000f220000300800 */
[----:B------:R-:W-:-:S02]  /*704c0*/  ISETP.LT.AND P0, PT, R251, UR8, !P2 ;  /* 0x00000008fb007c0c */ /* 0x000fc4000d701270 */
[----:B------:R-:W-:Y:S02]  /*704d0*/  ISETP.LT.AND P1, PT, R249, UR8, !P2 ;  /* 0x00000008f9007c0c */ /* 0x000fe4000d721270 */
[----:B------:R-:W-:-:S09]  /*704e0*/  LOP3.LUT P3, RZ, R44, 0x40000, RZ, 0xc0, !PT ;  /* 0x000400002cff7812 */ /* 0x000fd2000786c0ff */
[----:B------:R1:W-:Y:S01]  /*704f0*/  @P0 STG.E desc[UR70][R24.64], R219 ;  /* 0x000000db18000986 */ /* 0x0003e2000c101946 */
[----:B------:R-:W-:Y:S02]  /*70500*/  ISETP.LT.AND P0, PT, R250, UR8, !P2 ;  /* 0x00000008fa007c0c */ /* 0x000fe4000d701270 */
[----:B------:R-:W-:Y:S01]  /*70510*/  ISETP.LT.AND P2, PT, R248, UR8, !P2 ;  /* 0x00000008f8007c0c */ /* 0x000fe2000d741270 */
[----:B------:R1:W-:Y:S01]  /*70520*/  @P1 STG.E desc[UR70][R18.64], R215 ;  /* 0x000000d712001986 */ /* 0x0003e2000c101946 */
[----:B------:R-:W-:-:S09]  /*70530*/  ISETP.LT.AND P1, PT, R116, UR8, !P3 ;  /* 0x0000000874007c0c */ /* 0x000fd2000df21270 */
[----:B------:R1:W-:Y:S01]  /*70540*/  @P0 STG.E desc[UR70][R20.64], R211 ;  /* 0x000000d314000986 */ /* 0x0003e2000c101946 */
[----:B------:R-:W-:-:S03]  /*70550*/  ISETP.LT.AND P0, PT, R117, UR8, !P3 ;  /* 0x0000000875007c0c */ /* 0x000fc6000df01270 */
[----:B------:R1:W-:Y:S01]  /*70560*/  @P2 STG.E desc[UR70][R22.64], R207 ;  /* 0x000000cf16002986 */ /* 0x0003e2000c101946 */
[----:B------:R-:W-:Y:S01]  /*70570*/  ISETP.LT.AND P2, PT, R55, UR8, !P3 ;  /* 0x0000000837007c0c */ /* 0x000fe2000df41270 */
[----:B--2---:R-:W-:-:S05]  /*70580*/  IMAD.WIDE R26, R118, 0x4, R2 ;  /* 0x00000004761a7825 */ /* 0x004fca00078e0202 */
[----:B------:R-:W-:Y:S01]  /*70590*/  @P1 STG.E desc[UR70][R26.64], R203 ;  /* 0x000000cb1a001986 */ /* 0x000fe2000c101946 */
[----:B------:R-:W-:Y:S01]  /*705a0*/  ISETP.LT.AND P1, PT, R119, UR8, !P3 ;  /* 0x0000000877007c0c */ /* 0x000fe2000df21270 */
[----:B-1----:R-:W-:-:S04]  /*705b0*/  IMAD.WIDE R24, R118, 0x4, R4 ;  /* 0x0000000476187825 */ /* 0x002fc800078e0204 */
[C---:B------:R-:W-:Y:S01]  /*705c0*/  IMAD.WIDE R18, R118.reuse, 0x4, R6 ;  /* 0x0000000476127825 */ /* 0x040fe200078e0206 */
[----:B------:R1:W-:Y:S01]  /*705d0*/  @P0 STG.E desc[UR70][R24.64], R199 ;  /* 0x000000c718000986 */ /* 0x0003e2000c101946 */
[----:B------:R-:W-:Y:S02]  /*705e0*/  ISETP.LT.AND P0, PT, R251, UR8, !P3 ;  /* 0x00000008fb007c0c */ /* 0x000fe4000df01270 */
[----:B------:R-:W-:Y:S01]  /*705f0*/  IMAD.WIDE R20, R118, 0x4, R8 ;  /* 0x0000000476147825 */ /* 0x000fe200078e0208 */
[----:B------:R2:W-:Y:S01]  /*70600*/  @P2 STG.E desc[UR70][R18.64], R195 ;  /* 0x000000c312002986 */ /* 0x0005e2000c101946 */
[----:B------:R-:W-:-:S03]  /*70610*/  ISETP.LT.AND P2, PT, R250, UR8, !P3 ;  /* 0x00000008fa007c0c */ /* 0x000fc6000df41270 */
[----:B------:R3:W-:Y:S01]  /*70620*/  @P1 STG.E desc[UR70][R20.64], R191 ;  /* 0x000000bf14001986 */ /* 0x0007e2000c101946 */
[----:B------:R-:W-:Y:S01]  /*70630*/  ISETP.LT.AND P1, PT, R249, UR8, !P3 ;  /* 0x00000008f9007c0c */ /* 0x000fe2000df21270 */
[----:B------:R-:W-:-:S04]  /*70640*/  IMAD.WIDE R28, R118, 0x4, R10 ;  /* 0x00000004761c7825 */ /* 0x000fc800078e020a */
[----:B------:R-:W-:Y:S01]  /*70650*/  IMAD.WIDE R22, R118, 0x4, R12 ;  /* 0x0000000476167825 */ /* 0x000fe200078e020c */
[----:B------:R3:W-:Y:S01]  /*70660*/  @P0 STG.E desc[UR70][R28.64], R187 ;  /* 0x000000bb1c000986 */ /* 0x0007e2000c101946 */
[----:B------:R-:W-:Y:S02]  /*70670*/  ISETP.LT.AND P0, PT, R248, UR8, !P3 ;  /* 0x00000008f8007c0c */ /* 0x000fe4000df01270 */
[----:B-1----:R-:W-:Y:S01]  /*70680*/  IMAD.WIDE R24, R118, 0x4, R14 ;  /* 0x0000000476187825 */ /* 0x002fe200078e020e */
[----:B------:R-:W-:-:S03]  /*70690*/  ISETP.LT.AND P3, PT, R116, UR8, !P4 ;  /* 0x0000000874007c0c */ /* 0x000fc6000e761270 */
[----:B------:R1:W-:Y:S01]  /*706a0*/  @P1 STG.E desc[UR70][R22.64], R183 ;  /* 0x000000b716001986 */ /* 0x0003e2000c101946 */
[----:B--2---:R-:W-:-:S03]  /*706b0*/  IMAD.WIDE R18, R118, 0x4, R16 ;  /* 0x0000000476127825 */ /* 0x004fc600078e0210 */
[----:B------:R2:W-:Y:S01]  /*706c0*/  @P2 STG.E desc[UR70][R24.64], R179 ;  /* 0x000000b318002986 */ /* 0x0005e2000c101946 */
[----:B------:R-:W-:Y:S02]  /*706d0*/  ISETP.LT.AND P2, PT, R117, UR8, !P4 ;  /* 0x0000000875007c0c */ /* 0x000fe4000e741270 */
[----:B------:R-:W-:Y:S01]  /*706e0*/  ISETP.LT.AND P1, PT, R55, UR8, !P4 ;  /* 0x0000000837007c0c */ /* 0x000fe2000e721270 */
[----:B------:R1:W-:Y:S01]  /*706f0*/  @P0 STG.E desc[UR70][R18.64], R175 ;  /* 0x000000af12000986 */ /* 0x0003e2000c101946 */
[----:B------:R-:W-:Y:S01]  /*70700*/  ISETP.LT.AND P0, PT, R251, UR8, !P4 ;  /* 0x00000008fb007c0c */ /* 0x000fe2000e701270 */
[----:B---3--:R-:W-:-:S04]  /*70710*/  IMAD.WIDE R20, R31, 0x4, R2 ;  /* 0x000000041f147825 */ /* 0x008fc800078e0202 */
[----:B------:R-:W-:Y:S01]  /*70720*/  IMAD.WIDE R26, R31, 0x4, R4 ;  /* 0x000000041f1a7825 */ /* 0x000fe200078e0204 */
[----:B------:R3:W-:Y:S01]  /*70730*/  @P3 STG.E desc[UR70][R20.64], R168 ;  /* 0x000000a814003986 */ /* 0x0007e2000c101946 */
[----:B------:R-:W-:-:S03]  /*70740*/  ISETP.LT.AND P3, PT, R119, UR8, !P4 ;  /* 0x0000000877007c0c */ /* 0x000fc6000e761270 */
[----:B------:R3:W-:Y:S01]  /*70750*/  @P2 STG.E desc[UR70][R26.64], R164 ;  /* 0x000000a41a002986 */ /* 0x0007e2000c101946 */
[----:B------:R-:W-:Y:S01]  /*70760*/  ISETP.LT.AND P2, PT, R249, UR8, !P4 ;  /* 0x00000008f9007c0c */ /* 0x000fe2000e741270 */
[----:B------:R-:W-:-:S04]  /*70770*/  IMAD.WIDE R28, R31, 0x4, R6 ;  /* 0x000000041f1c7825 */ /* 0x000fc800078e0206 */
[C---:B-1----:R-:W-:Y:S01]  /*70780*/  IMAD.WIDE R22, R31.reuse, 0x4, R8 ;  /* 0x000000041f167825 */ /* 0x042fe200078e0208 */
[----:B------:R4:W-:Y:S03]  /*70790*/  @P1 STG.E desc[UR70][R28.64], R160 ;  /* 0x000000a01c001986 */ /* 0x0009e6000c101946 */
[C---:B--2---:R-:W-:Y:S01]  /*707a0*/  IMAD.WIDE R24, R31.reuse, 0x4, R10 ;  /* 0x000000041f187825 */ /* 0x044fe200078e020a */
[----:B------:R-:W-:Y:S01]  /*707b0*/  ISETP.LT.AND P1, PT, R250, UR8, !P4 ;  /* 0x00000008fa007c0c */ /* 0x000fe2000e721270 */
[----:B------:R1:W-:Y:S01]  /*707c0*/  @P3 STG.E desc[UR70][R22.64], R156 ;  /* 0x0000009c16003986 */ /* 0x0003e2000c101946 */
[----:B------:R-:W-:Y:S01]  /*707d0*/  ISETP.LT.AND P4, PT, R248, UR8, !P4 ;  /* 0x00000008f8007c0c */ /* 0x000fe2000e781270 */
[----:B------:R-:W-:Y:S01]  /*707e0*/  IMAD.WIDE R18, R31, 0x4, R12 ;  /* 0x000000041f127825 */ /* 0x000fe200078e020c */
[----:B------:R-:W-:Y:S01]  /*707f0*/  ISETP.LT.AND P3, PT, R116, UR8, !P5 ;  /* 0x0000000874007c0c */ /* 0x000fe2000ef61270 */
[----:B------:R2:W-:Y:S01]  /*70800*/  @P0 STG.E desc[UR70][R24.64], R148 ;  /* 0x0000009418000986 */ /* 0x0005e2000c101946 */
[----:B------:R-:W-:Y:S01]  /*70810*/  ISETP.LT.AND P0, PT, R117, UR8, !P5 ;  /* 0x0000000875007c0c */ /* 0x000fe2000ef01270 */
[----:B---3--:R-:W-:-:S02]  /*70820*/  IMAD.WIDE R20, R31, 0x4, R14 ;  /* 0x000000041f147825 */ /* 0x008fc400078e020e */
[----:B------:R3:W-:Y:S01]  /*70830*/  @P2 STG.E desc[UR70][R18.64], R140 ;  /* 0x0000008c12002986 */ /* 0x0007e2000c101946 */
[----:B------:R-:W-:Y:S01]  /*70840*/  ISETP.LT.AND P2, PT, R55, UR8, !P5 ;  /* 0x0000000837007c0c */ /* 0x000fe2000ef41270 */
[----:B------:R-:W-:Y:S02]  /*70850*/  IMAD.WIDE R26, R31, 0x4, R16 ;  /* 0x000000041f1a7825 */ /* 0x000fe400078e0210 */
[----:B------:R-:W3:Y:S04]  /*70860*/  LDL.LU R31, [R1+0x2158] ;  /* 0x00215800011f7983 */ /* 0x000ee80000300800 */
[----:B------:R-:W3:Y:S04]  /*70870*/  LDL.LU R118, [R1+0x11ac] ;  /* 0x0011ac0001767983 */ /* 0x000ee80000300800 */
[----:B------:R1:W-:Y:S01]  /*70880*/  @P1 STG.E desc[UR70][R20.64], R132 ;  /* 0x0000008414001986 */ /* 0x0003e2000c101946 */
[----:B------:R-:W-:-:S03]  /*70890*/  ISETP.LT.AND P1, PT, R119, UR8, !P5 ;  /* 0x0000000877007c0c */ /* 0x000fc6000ef21270 */
[----:B------:R1:W-:Y:S01]  /*708a0*/  @P4 STG.E desc[UR70][R26.64], R128 ;  /* 0x000000801a004986 */ /* 0x0003e2000c101946 */
[----:B------:R-:W-:Y:S01]  /*708b0*/  ISETP.LT.AND P4, PT, R250, UR8, !P5 ;  /* 0x00000008fa007c0c */ /* 0x000fe2000ef81270 */
[----:B----4-:R-:W-:-:S04]  /*708c0*/  IMAD.WIDE R28, R45, 0x4, R2 ;  /* 0x000000042d1c7825 */ /* 0x010fc800078e0202 */
[C---:B-1----:R-:W-:Y:S01]  /*708d0*/  IMAD.WIDE R22, R45.reuse, 0x4, R4 ;  /* 0x000000042d167825 */ /* 0x042fe200078e0204 */
[----:B------:R-:W-:Y:S03]  /*708e0*/  @P3 STG.E desc[UR70][R28.64], R120 ;  /* 0x000000781c003986 */ /* 0x000fe6000c101946 */
[----:B--2---:R-:W-:Y:S01]  /*708f0*/  IMAD.WIDE R24, R45, 0x4, R6 ;  /* 0x000000042d187825 */ /* 0x004fe200078e0206 */
[----:B------:R1:W-:Y:S01]  /*70900*/  @P0 STG.E desc[UR70][R22.64], R36 ;  /* 0x0000002416000986 */ /* 0x0003e2000c101946 */
[----:B------:R-:W-:Y:S02]  /*70910*/  ISETP.LT.AND P0, PT, R251, UR8, !P5 ;  /* 0x00000008fb007c0c */ /* 0x000fe4000ef01270 */
[----:B------:R-:W-:Y:S01]  /*70920*/  ISETP.LT.AND P3, PT, R249, UR8, !P5 ;  /* 0x00000008f9007c0c */ /* 0x000fe2000ef61270 */
[----:B------:R-:W-:Y:S01]  /*70930*/  @P2 STG.E desc[UR70][R24.64], R40 ;  /* 0x0000002818002986 */ /* 0x000fe2000c101946 */
[----:B------:R-:W-:-:S02]  /*70940*/  ISETP.LT.AND P5, PT, R248, UR8, !P5 ;  /* 0x00000008f8007c0c */ /* 0x000fc4000efa1270 */
[----:B------:R-:W-:Y:S01]  /*70950*/  ISETP.LT.AND P2, PT, R116, UR8, !P6 ;  /* 0x0000000874007c0c */ /* 0x000fe2000f741270 */
[----:B---3--:R-:W-:-:S04]  /*70960*/  IMAD.WIDE R18, R45, 0x4, R8 ;  /* 0x000000042d127825 */ /* 0x008fc800078e0208 */
[C---:B------:R-:W-:Y:S01]  /*70970*/  IMAD.WIDE R20, R45.reuse, 0x4, R10 ;  /* 0x000000042d147825 */ /* 0x040fe200078e020a */
[----:B------:R2:W-:Y:S03]  /*70980*/  @P1 STG.E desc[UR70][R18.64], R32 ;  /* 0x0000002012001986 */ /* 0x0005e6000c101946 */
[C---:B------:R-:W-:Y:S01]  /*70990*/  IMAD.WIDE R26, R45.reuse, 0x4, R12 ;  /* 0x000000042d1a7825 */ /* 0x040fe200078e020c */
[----:B------:R3:W-:Y:S03]  /*709a0*/  @P0 STG.E desc[UR70][R20.64], R56 ;  /* 0x0000003814000986 */ /* 0x0007e6000c101946 */
[C---:B-1----:R-:W-:Y:S01]  /*709b0*/  IMAD.WIDE R22, R45.reuse, 0x4, R14 ;  /* 0x000000042d167825 */ /* 0x042fe200078e020e */
[----:B------:R-:W-:Y:S03]  /*709c0*/  @P3 STG.E desc[UR70][R26.64], R60 ;  /* 0x0000003c1a003986 */ /* 0x000fe6000c101946 */
[----:B------:R-:W-:Y:S01]  /*709d0*/  IMAD.WIDE R28, R45, 0x4, R16 ;  /* 0x000000042d1c7825 */ /* 0x000fe200078e0210 */
[----:B------:R1:W-:Y:S03]  /*709e0*/  @P4 STG.E desc[UR70][R22.64], R100 ;  /* 0x0000006416004986 */ /* 0x0003e6000c101946 */
[----:B--2---:R-:W-:Y:S01]  /*709f0*/  IMAD.WIDE R18, R236, 0x4, R2 ;  /* 0x00000004ec127825 */ /* 0x004fe200078e0202 */
[----:B------:R2:W-:Y:S04]  /*70a00*/  @P5 STG.E desc[UR70][R28.64], R96 ;  /* 0x000000601c005986 */ /* 0x0005e8000c101946 */
[----:B------:R4:W-:Y:S01]  /*70a10*/  @P2 STG.E desc[UR70][R18.64], R169 ;  /* 0x000000a912002986 */ /* 0x0009e2000c101946 */
[----:B------:R-:W-:-:S03]  /*70a20*/  ISETP.GE.AND P2, PT, R30, UR4, PT ;  /* 0x000000041e007c0c */ /* 0x000fc6000bf46270 */
[----:B------:R-:W3:Y:S04]  /*70a30*/  LDL.LU R45, [R1+0x11a4] ;  /* 0x0011a400012d7983 */ /* 0x000ee80000300800 */
[----:B------:R-:W3:Y:S01]  /*70a40*/  LDL.LU R30, [R1+0x2154] ;  /* 0x00215400011e7983 */ /* 0x000ee20000300800 */
[----:B------:R-:W-:Y:S02]  /*70a50*/  ISETP.LT.AND P1, PT, R117, UR8, !P6 ;  /* 0x0000000875007c0c */ /* 0x000fe4000f721270 */
[----:B------:R-:W-:Y:S02]  /*70a60*/  ISETP.LT.AND P0, PT, R55, UR8, !P6 ;  /* 0x0000000837007c0c */ /* 0x000fe4000f701270 */
[----:B------:R-:W-:Y:S02]  /*70a70*/  ISETP.LT.AND P5, PT, R119, UR8, !P6 ;  /* 0x0000000877007c0c */ /* 0x000fe4000f7a1270 */
[----:B------:R-:W-:-:S02]  /*70a80*/  ISETP.LT.AND P4, PT, R251, UR8, !P6 ;  /* 0x00000008fb007c0c */ /* 0x000fc4000f781270 */
[----:B------:R-:W-:Y:S01]  /*70a90*/  ISETP.LT.AND P3, PT, R249, UR8, !P6 ;  /* 0x00000008f9007c0c */ /* 0x000fe2000f761270 */
[----:B------:R-:W-:-:S04]  /*70aa0*/  IMAD.WIDE R24, R236, 0x4, R4 ;  /* 0x00000004ec187825 */ /* 0x000fc800078e0204 */
[C---:B---3--:R-:W-:Y:S01]  /*70ab0*/  IMAD.WIDE R20, R236.reuse, 0x4, R6 ;  /* 0x00000004ec147825 */ /* 0x048fe200078e0206 */
[----:B------:R3:W-:Y:S03]  /*70ac0*/  @P1 STG.E desc[UR70][R24.64], R165 ;  /* 0x000000a518001986 */ /* 0x0007e6000c101946 */
[C---:B-1----:R-:W-:Y:S01]  /*70ad0*/  IMAD.WIDE R22, R236.reuse, 0x4, R8 ;  /* 0x00000004ec167825 */ /* 0x042fe200078e0208 */
[----:B------:R1:W-:Y:S03]  /*70ae0*/  @P0 STG.E desc[UR70][R20.64], R161 ;  /* 0x000000a114000986 */ /* 0x0003e6000c101946 */
[C---:B------:R-:W-:Y:S01]  /*70af0*/  IMAD.WIDE R26, R236.reuse, 0x4, R10 ;  /* 0x00000004ec1a7825 */ /* 0x040fe200078e020a */
[----:B------:R1:W-:Y:S03]  /*70b00*/  @P5 STG.E desc[UR70][R22.64], R157 ;  /* 0x0000009d16005986 */ /* 0x0003e6000c101946 */
[----:B--2---:R-:W-:Y:S01]  /*70b10*/  IMAD.WIDE R28, R236, 0x4, R12 ;  /* 0x00000004ec1c7825 */ /* 0x004fe200078e020c */
[----:B------:R-:W-:Y:S01]  /*70b20*/  ISETP.LT.AND P1, PT, R250, UR8, !P6 ;  /* 0x00000008fa007c0c */ /* 0x000fe2000f721270 */
[----:B------:R2:W-:Y:S01]  /*70b30*/  @P4 STG.E desc[UR70][R26.64], R149 ;  /* 0x000000951a004986 */ /* 0x0005e2000c101946 */
[----:B------:R-:W-:-:S03]  /*70b40*/  ISETP.LT.AND P6, PT, R248, UR8, !P6 ;  /* 0x00000008f8007c0c */ /* 0x000fc6000f7c1270 */
[----:B------:R1:W-:Y:S01]  /*70b50*/  @P3 STG.E desc[UR70][R28.64], R141 ;  /* 0x0000008d1c003986 */ /* 0x0003e2000c101946 */
[----:B------:R-:W-:Y:S01]  /*70b60*/  ISETP.LT.AND P3, PT, R116, UR8, !P2 ;  /* 0x0000000874007c0c */ /* 0x000fe2000d761270 */
[----:B----4-:R-:W-:Y:S01]  /*70b70*/  IMAD.WIDE R18, R236, 0x4, R14 ;  /* 0x00000004ec127825 */ /* 0x010fe200078e020e */
[----:B------:R-:W-:-:S03]  /*70b80*/  ISETP.LT.AND P0, PT, R117, UR8, !P2 ;  /* 0x0000000875007c0c */ /* 0x000fc6000d701270 */
[----:B---3--:R-:W-:Y:S02]  /*70b90*/  IMAD.WIDE R24, R236, 0x4, R16 ;  /* 0x00000004ec187825 */ /* 0x008fe400078e0210 */
[----:B------:R3:W-:Y:S01]  /*70ba0*/  @P1 STG.E desc[UR70][R18.64], R133 ;  /* 0x0000008512001986 */ /* 0x0007e2000c101946 */
[----:B------:R-:W-:-:S03]  /*70bb0*/  ISETP.LT.AND P5, PT, R55, UR8, !P2 ;  /* 0x0000000837007c0c */ /* 0x000fc6000d7a1270 */
[----:B------:R4:W-:Y:S01]  /*70bc0*/  @P6 STG.E desc[UR70][R24.64], R129 ;  /* 0x0000008118006986 */ /* 0x0009e2000c101946 */
[----:B------:R-:W-:Y:S02]  /*70bd0*/  ISETP.LT.AND P4, PT, R119, UR8, !P2 ;  /* 0x0000000877007c0c */ /* 0x000fe4000d781270 */
[----:B------:R-:W-:Y:S02]  /*70be0*/  ISETP.LT.AND P1, PT, R251, UR8, !P2 ;  /* 0x00000008fb007c0c */ /* 0x000fe4000d721270 */
[----:B------:R-:W-:Y:S01]  /*70bf0*/  ISETP.LT.AND P6, PT, R249, UR8, !P2 ;  /* 0x00000008f9007c0c */ /* 0x000fe2000d7c1270 */
[----:B-1----:R-:W-:-:S04]  /*70c00*/  IMAD.WIDE R20, R118, 0x4, R2 ;  /* 0x0000000476147825 */ /* 0x002fc800078e0202 */
[----:B------:R-:W-:Y:S01]  /*70c10*/  IMAD.WIDE R22, R118, 0x4, R4 ;  /* 0x0000000476167825 */ /* 0x000fe200078e0204 */
[----:B------:R1:W-:Y:S01]  /*70c20*/  @P3 STG.E desc[UR70][R20.64], R121 ;  /* 0x0000007914003986 */ /* 0x0003e2000c101946 */
[----:B------:R-:W-:-:S03]  /*70c30*/  ISETP.GE.AND P3, PT, R31, UR4, PT ;  /* 0x000000041f007c0c */ /* 0x000fc6000bf66270 */
[----:B------:R-:W3:Y:S04]  /*70c40*/  LDL.LU R31, [R1+0x119c] ;  /* 0x00119c00011f7983 */ /* 0x000ee80000300800 */
[----:B------:R1:W-:Y:S01]  /*70c50*/  @P0 STG.E desc[UR70][R22.64], R37 ;  /* 0x0000002516000986 */ /* 0x0003e2000c101946 */
[----:B------:R-:W-:Y:S01]  /*70c60*/  ISETP.LT.AND P0, PT, R250, UR8, !P2 ;  /* 0x00000008fa007c0c */ /* 0x000fe2000d701270 */
[C---:B--2---:R-:W-:Y:S02]  /*70c70*/  IMAD.WIDE R26, R118.reuse, 0x4, R6 ;  /* 0x00000004761a7825 */ /* 0x044fe400078e0206 */
[----:B------:R-:W2:Y:S02]  /*70c80*/  LDL.LU R32, [R1+0x2150] ;  /* 0x0021500001207983 */ /* 0x000ea40000300800 */
[----:B------:R-:W-:-:S04]  /*70c90*/  IMAD.WIDE R28, R118, 0x4, R8 ;  /* 0x00000004761c7825 */ /* 0x000fc800078e0208 */
[C---:B---3--:R-:W-:Y:S01]  /*70ca0*/  IMAD.WIDE R18, R118.reuse, 0x4, R10 ;  /* 0x0000000476127825 */ /* 0x048fe200078e020a */
[----:B------:R3:W-:Y:S03]  /*70cb0*/  @P5 STG.E desc[UR70][R26.64], R41 ;  /* 0x000000291a005986 */ /* 0x0007e6000c101946 */
[C---:B----4-:R-:W-:Y:S01]  /*70cc0*/  IMAD.WIDE R24, R118.reuse, 0x4, R12 ;  /* 0x0000000476187825 */ /* 0x050fe200078e020c */
[----:B------:R4:W-:Y:S03]  /*70cd0*/  @P4 STG.E desc[UR70][R28.64], R33 ;  /* 0x000000211c004986 */ /* 0x0009e6000c101946 */
[----:B-1----:R-:W-:Y:S01]  /*70ce0*/  IMAD.WIDE R20, R118, 0x4, R14 ;  /* 0x0000000476147825 */ /* 0x002fe200078e020e */
[----:B------:R1:W-:Y:S04]  /*70cf0*/  @P1 STG.E desc[UR70][R18.64], R57 ;  /* 0x0000003912001986 */ /* 0x0003e8000c101946 */
[----:B------:R1:W-:Y:S04]  /*70d00*/  @P6 STG.E desc[UR70][R24.64], R61 ;  /* 0x0000003d18006986 */ /* 0x0003e8000c101946 */
[----:B------:R1:W-:Y:S01]  /*70d10*/  @P0 STG.E desc[UR70][R20.64], R101 ;  /* 0x0000006514000986 */ /* 0x0003e2000c101946 */
[----:B------:R-:W-:-:S02]  /*70d20*/  ISETP.LT.AND P2, PT, R248, UR8, !P2 ;  /* 0x00000008f8007c0c */ /* 0x000fc4000d741270 */
[----:B------:R-:W-:Y:S02]  /*70d30*/  ISETP.LT.AND P5, PT, R116, UR8, !P3 ;  /* 0x0000000874007c0c */ /* 0x000fe4000dfa1270 */
[----:B------:R-:W-:Y:S01]  /*70d40*/  ISETP.LT.AND P4, PT, R117, UR8, !P3 ;  /* 0x0000000875007c0c */ /* 0x000fe2000df81270 */
[----:B------:R-:W-:-:S08]  /*70d50*/  IMAD.WIDE R22, R118, 0x4, R16 ;  /* 0x0000000476167825 */ /* 0x000fd000078e0210 */
[----:B------:R1:W-:Y:S01]  /*70d60*/  @P2 STG.E desc[UR70][R22.64], R97 ;  /* 0x0000006116002986 */ /* 0x0003e2000c101946 */
[----:B------:R-:W-:-:S03]  /*70d70*/  ISETP.GE.AND P0, PT, R30, UR4, PT ;  /* 0x000000041e007c0c */ /* 0x000fc6000bf06270 */
[----:B------:R-:W2:Y:S04]  /*70d80*/  LDL.LU R30, [R1+0x214c] ;  /* 0x00214c00011e7983 */ /* 0x000ea80000300800 */
[----:B------:R-:W2:Y:S01]  /*70d90*/  LDL.LU R236, [R1+0x1198] ;  /* 0x0011980001ec7983 */ /* 0x000ea20000300800 */
[----:B---3--:R-:W-:-:S04]  /*70da0*/  IMAD.WIDE R26, R45, 0x4, R2 ;  /* 0x000000042d1a7825 */ /* 0x008fc800078e0202 */
[C---:B----4-:R-:W-:Y:S01]  /*70db0*/  IMAD.WIDE R28, R45.reuse, 0x4, R4 ;  /* 0x000000042d1c7825 */ /* 0x050fe200078e0204 */
[----:B------:R3:W-:Y:S03]  /*70dc0*/  @P5 STG.E desc[UR70][R26.64], R170 ;  /* 0x000000aa1a005986 */ /* 0x0007e6000c101946 */
[C---:B-1----:R-:W-:Y:S01]  /*70dd0*/  IMAD.WIDE R18, R45.reuse, 0x4, R6 ;  /* 0x000000042d127825 */ /* 0x042fe200078e0206 */
[----:B------:R1:W-:Y:S03]  /*70de0*/  @P4 STG.E desc[UR70][R28.64], R166 ;  /* 0x000000a61c004986 */ /* 0x0003e6000c101946 */
[----:B------:R-:W-:-:S04]  /*70df0*/  IMAD.WIDE R24, R45, 0x4, R8 ;  /* 0x000000042d187825 */ /* 0x000fc800078e0208 */
[----:B------:R-:W-:-:S04]  /*70e00*/  IMAD.WIDE R20, R45, 0x4, R10 ;  /* 0x000000042d147825 */ /* 0x000fc800078e020a */
[----:B------:R-:W-:-:S04]  /*70e10*/  IMAD.WIDE R22, R45, 0x4, R12 ;  /* 0x000000042d167825 */ /* 0x000fc800078e020c */
[----:B---3--:R-:W-:-:S04]  /*70e20*/  IMAD.WIDE R26, R45, 0x4, R14 ;  /* 0x000000042d1a7825 */ /* 0x008fc800078e020e */
[----:B-1----:R-:W-:Y:S02]  /*70e30*/  IMAD.WIDE R28, R45, 0x4, R16 ;  /* 0x000000042d1c7825 */ /* 0x002fe400078e0210 */
[----:B------:R-:W3:Y:S01]  /*70e40*/  LDL.LU R45, [R1+0x1190] ;  /* 0x00119000012d7983 */ /* 0x000ee20000300800 */
[----:B------:R-:W-:Y:S02]  /*70e50*/  ISETP.LT.AND P6, PT, R55, UR8, !P3 ;  /* 0x0000000837007c0c */ /* 0x000fe4000dfc1270 */
[----:B------:R-:W-:Y:S02]  /*70e60*/  ISETP.LT.AND P1, PT, R119, UR8, !P3 ;  /* 0x0000000877007c0c */ /* 0x000fe4000df21270 */
[----:B------:R-:W-:Y:S02]  /*70e70*/  ISETP.LT.AND P4, PT, R251, UR8, !P3 ;  /* 0x00000008fb007c0c */ /* 0x000fe4000df81270 */
[----:B------:R-:W-:Y:S02]  /*70e80*/  ISETP.LT.AND P2, PT, R249, UR8, !P3 ;  /* 0x00000008f9007c0c */ /* 0x000fe4000df41270 */
[----:B------:R-:W-:-:S02]  /*70e90*/  ISETP.LT.AND P5, PT, R250, UR8, !P3 ;  /* 0x00000008fa007c0c */ /* 0x000fc4000dfa1270 */
[----:B------:R-:W-:-:S03]  /*70ea0*/  ISETP.LT.AND P3, PT, R248, UR8, !P3 ;  /* 0x00000008f8007c0c */ /* 0x000fc6000df61270 */
[----:B------:R1:W-:Y:S01]  /*70eb0*/  @P6 STG.E desc[UR70][R18.64], R162 ;  /* 0x000000a212006986 */ /* 0x0003e2000c101946 */
[----:B------:R-:W-:-:S03]  /*70ec0*/  ISETP.LT.AND P6, PT, R116, UR8, !P0 ;  /* 0x0000000874007c0c */ /* 0x000fc6000c7c1270 */
[----:B------:R4:W-:Y:S01]  /*70ed0*/  @P1 STG.E desc[UR70][R24.64], R158 ;  /* 0x0000009e18001986 */ /* 0x0009e2000c101946 */
[----:B------:R-:W-:-:S03]  /*70ee0*/  ISETP.LT.AND P1, PT, R117, UR8, !P0 ;  /* 0x0000000875007c0c */ /* 0x000fc6000c721270 */
[----:B------:R1:W-:Y:S01]  /*70ef0*/  @P4 STG.E desc[UR70][R20.64], R150 ;  /* 0x0000009614004986 */ /* 0x0003e2000c101946 */
[----:B------:R-:W-:-:S03]  /*70f00*/  ISETP.LT.AND P4, PT, R119, UR8, !P0 ;  /* 0x0000000877007c0c */ /* 0x000fc6000c781270 */
[----:B------:R1:W-:Y:S04]  /*70f10*/  @P2 STG.E desc[UR70][R22.64], R142 ;  /* 0x0000008e16002986 */ /* 0x0003e8000c101946 */
[----:B------:R1:W-:Y:S01]  /*70f20*/  @P5 STG.E desc[UR70][R26.64], R134 ;  /* 0x000000861a005986 */ /* 0x0003e2000c101946 */
[----:B------:R-:W-:-:S03]  /*70f30*/  ISETP.LT.AND P5, PT, R55, UR8, !P0 ;  /* 0x0000000837007c0c */ /* 0x000fc6000c7a1270 */
[----:B------:R1:W-:Y:S01]  /*70f40*/  @P3 STG.E desc[UR70][R28.64], R130 ;  /* 0x000000821c003986 */ /* 0x0003e2000c101946 */
[----:B------:R-:W-:Y:S02]  /*70f50*/  ISETP.LT.AND P3, PT, R251, UR8, !P0 ;  /* 0x00000008fb007c0c */ /* 0x000fe4000c761270 */
[----:B------:R-:W-:Y:S01]  /*70f60*/  ISETP.LT.AND P2, PT, R249, UR8, !P0 ;  /* 0x00000008f9007c0c */ /* 0x000fe2000c741270 */
[----:B-1----:R-:W-:-:S04]  /*70f70*/  IMAD.WIDE R18, R31, 0x4, R2 ;  /* 0x000000041f127825 */ /* 0x002fc800078e0202 */
[C---:B----4-:R-:W-:Y:S01]  /*70f80*/  IMAD.WIDE R24, R31.reuse, 0x4, R4 ;  /* 0x000000041f187825 */ /* 0x050fe200078e0204 */
[----:B------:R1:W-:Y:S03]  /*70f90*/  @P6 STG.E desc[UR70][R18.64], R122 ;  /* 0x0000007a12006986 */ /* 0x0003e6000c101946 */
[C---:B------:R-:W-:Y:S01]  /*70fa0*/  IMAD.WIDE R20, R31.reuse, 0x4, R6 ;  /* 0x000000041f147825 */ /* 0x040fe200078e0206 */
[----:B------:R4:W-:Y:S01]  /*70fb0*/  @P1 STG.E desc[UR70][R24.64], R38 ;  /* 0x0000002618001986 */ /* 0x0009e2000c101946 */
[----:B------:R-:W-:Y:S02]  /*70fc0*/  ISETP.LT.AND P1, PT, R250, UR8, !P0 ;  /* 0x00000008fa007c0c */ /* 0x000fe4000c721270 */
[----:B------:R-:W-:Y:S01]  /*70fd0*/  IMAD.WIDE R22, R31, 0x4, R8 ;  /* 0x000000041f167825 */ /* 0x000fe200078e0208 */
[----:B------:R-:W-:-:S03]  /*70fe0*/  ISETP.LT.AND P6, PT, R248, UR8, !P0 ;  /* 0x00000008f8007c0c */ /* 0x000fc6000c7c1270 */
[C---:B------:R-:W-:Y:S01]  /*70ff0*/  IMAD.WIDE R26, R31.reuse, 0x4, R10 ;  /* 0x000000041f1a7825 */ /* 0x040fe200078e020a */
[----:B--2---:R-:W-:Y:S01]  /*71000*/  ISETP.GE.AND P0, PT, R32, UR4, PT ;  /* 0x0000000420007c0c */ /* 0x004fe2000bf06270 */
[----:B------:R2:W-:Y:S02]  /*71010*/  @P5 STG.E desc[UR70][R20.64], R42 ;  /* 0x0000002a14005986 */ /* 0x0005e4000c101946 */
[C---:B------:R-:W-:Y:S02]  /*71020*/  IMAD.WIDE R28, R31.reuse, 0x4, R12 ;  /* 0x000000041f1c7825 */ /* 0x040fe400078e020c */
[----:B------:R2:W-:Y:S04]  /*71030*/  @P4 STG.E desc[UR70][R22.64], R34 ;  /* 0x0000002216004986 */ /* 0x0005e8000c101946 */
[----:B------:R2:W-:Y:S01]  /*71040*/  @P3 STG.E desc[UR70][R26.64], R58 ;  /* 0x0000003a1a003986 */ /* 0x0005e2000c101946 */
[----:B------:R-:W-:Y:S01]  /*71050*/  ISETP.LT.AND P3, PT, R116, UR8, !P0 ;  /* 0x0000000874007c0c */ /* 0x000fe2000c761270 */
[----:B-1----:R-:W-:-:S02]  /*71060*/  IMAD.WIDE R18, R31, 0x4, R14 ;  /* 0x000000041f127825 */ /* 0x002fc400078e020e */
[----:B------:R1:W-:Y:S01]  /*71070*/  @P2 STG.E desc[UR70][R28.64], R62 ;  /* 0x0000003e1c002986 */ /* 0x0003e2000c101946 */
[----:B------:R-:W-:Y:S01]  /*71080*/  ISETP.LT.AND P2, PT, R117, UR8, !P0 ;  /* 0x0000000875007c0c */ /* 0x000fe2000c741270 */
[----:B----4-:R-:W-:Y:S01]  /*71090*/  IMAD.WIDE R24, R31, 0x4, R16 ;  /* 0x000000041f187825 */ /* 0x010fe200078e0210 */
[----:B------:R-:W-:Y:S01]  /*710a0*/  ISETP.LT.AND P5, PT, R55, UR8, !P0 ;  /* 0x0000000837007c0c */ /* 0x000fe2000c7a1270 */
[----:B------:R-:W4:Y:S01]  /*710b0*/  LDL.LU R31, [R1+0x2148] ;  /* 0x00214800011f7983 */ /* 0x000f220000300800 */
[----:B------:R-:W-:-:S03]  /*710c0*/  ISETP.LT.AND P4, PT, R119, UR8, !P0 ;  /* 0x0000000877007c0c */ /* 0x000fc6000c781270 */
[----:B------:R1:W-:Y:S01]  /*710d0*/  @P1 STG.E desc[UR70][R18.64], R102 ;  /* 0x0000006612001986 */ /* 0x0003e2000c101946 */
[----:B------:R-:W-:-:S03]  /*710e0*/  ISETP.LT.AND P1, PT, R251, UR8, !P0 ;  /* 0x00000008fb007c0c */ /* 0x000fc6000c721270 */
[----:B------:R1:W-:Y:S01]  /*710f0*/  @P6 STG.E desc[UR70][R24.64], R98 ;  /* 0x0000006218006986 */ /* 0x0003e2000c101946 */
[----:B------:R-:W-:-:S03]  /*71100*/  ISETP.LT.AND P6, PT, R249, UR8, !P0 ;  /* 0x00000008f9007c0c */ /* 0x000fc6000c7c1270 */
[----:B------:R-:W4:Y:S01]  /*71110*/  LDL.LU R118, [R1+0x118c] ;  /* 0x00118c0001767983 */ /* 0x000f220000300800 */
[----:B--2---:R-:W-:-:S04]  /*71120*/  IMAD.WIDE R20, R236, 0x4, R2 ;  /* 0x00000004ec147825 */ /* 0x004fc800078e0202 */
[----:B------:R-:W-:Y:S01]  /*71130*/  IMAD.WIDE R22, R236, 0x4, R4 ;  /* 0x00000004ec167825 */ /* 0x000fe200078e0204 */
[----:B------:R2:W-:Y:S01]  /*71140*/  @P3 STG.E desc[UR70][R20.64], R171 ;  /* 0x000000ab14003986 */ /* 0x0005e2000c101946 */
[----:B------:R-:W-:Y:S02]  /*71150*/  ISETP.GE.AND P3, PT, R30, UR4, PT ;  /* 0x000000041e007c0c */ /* 0x000fe4000bf66270 */
[C---:B------:R-:W-:Y:S01]  /*71160*/  IMAD.WIDE R26, R236.reuse, 0x4, R6 ;  /* 0x00000004ec1a7825 */ /* 0x040fe200078e0206 */
[----:B------:R2:W-:Y:S03]  /*71170*/  @P2 STG.E desc[UR70][R22.64], R167 ;  /* 0x000000a716002986 */ /* 0x0005e6000c101946 */
[----:B-1----:R-:W-:Y:S01]  /*71180*/  IMAD.WIDE R28, R236, 0x4, R8 ;  /* 0x00000004ec1c7825 */ /* 0x002fe200078e0208 */
[----:B------:R-:W-:Y:S01]  /*71190*/  ISETP.LT.AND P2, PT, R250, UR8, !P0 ;  /* 0x00000008fa007c0c */ /* 0x000fe2000c741270 */
[----:B------:R3:W-:Y:S01]  /*711a0*/  @P5 STG.E desc[UR70][R26.64], R163 ;  /* 0x000000a31a005986 */ /* 0x0007e2000c101946 */
[----:B------:R-:W-:-:S02]  /*711b0*/  ISETP.LT.AND P0, PT, R248, UR8, !P0 ;  /* 0x00000008f8007c0c */ /* 0x000fc4000c701270 */
[----:B------:R-:W-:Y:S01]  /*711c0*/  ISETP.LT.AND P5, PT, R116, UR8, !P3 ;  /* 0x0000000874007c0c */ /* 0x000fe2000dfa1270 */
[----:B------:R-:W4:Y:S04]  /*711d0*/  LDL.LU R30, [R1+0x2144] ;  /* 0x00214400011e7983 */ /* 0x000f280000300800 */
[----:B------:R1:W-:Y:S01]  /*711e0*/  @P4 STG.E desc[UR70][R28.64], R159 ;  /* 0x0000009f1c004986 */ /* 0x0003e2000c101946 */
[----:B------:R-:W-:Y:S01]  /*711f0*/  ISETP.LT.AND P4, PT, R117, UR8, !P3 ;  /* 0x0000000875007c0c */ /* 0x000fe2000df81270 */
[----:B------:R-:W-:-:S04]  /*71200*/  IMAD.WIDE R18, R236, 0x4, R10 ;  /* 0x00000004ec127825 */ /* 0x000fc800078e020a */
[C---:B------:R-:W-:Y:S01]  /*71210*/  IMAD.WIDE R24, R236.reuse, 0x4, R12 ;  /* 0x00000004ec187825 */ /* 0x040fe200078e020c */
[----:B------:R1:W-:Y:S03]  /*71220*/  @P1 STG.E desc[UR70][R18.64], R151 ;  /* 0x0000009712001986 */ /* 0x0003e6000c101946 */
[C---:B--2---:R-:W-:Y:S01]  /*71230*/  IMAD.WIDE R20, R236.reuse, 0x4, R14 ;  /* 0x00000004ec147825 */ /* 0x044fe200078e020e */
[----:B------:R2:W-:Y:S03]  /*71240*/  @P6 STG.E desc[UR70][R24.64], R143 ;  /* 0x0000008f18006986 */ /* 0x0005e6000c101946 */
[----:B------:R-:W-:Y:S01]  /*71250*/  IMAD.WIDE R22, R236, 0x4, R16 ;  /* 0x00000004ec167825 */ /* 0x000fe200078e0210 */
[----:B------:R2:W-:Y:S03]  /*71260*/  @P2 STG.E desc[UR70][R20.64], R135 ;  /* 0x0000008714002986 */ /* 0x0005e6000c101946 */
[C---:B---3--:R-:W-:Y:S01]  /*71270*/  IMAD.WIDE R26, R45.reuse, 0x4, R2 ;  /* 0x000000042d1a7825 */ /* 0x048fe200078e0202 */
[----:B------:R3:W-:Y:S03]  /*71280*/  @P0 STG.E desc[UR70][R22.64], R131 ;  /* 0x0000008316000986 */ /* 0x0007e6000c101946 */
[C---:B-1----:R-:W-:Y:S01]  /*71290*/  IMAD.WIDE R28, R45.reuse, 0x4, R4 ;  /* 0x000000042d1c7825 */ /* 0x042fe200078e0204 */
[----:B------:R1:W-:Y:S03]  /*712a0*/  @P5 STG.E desc[UR70][R26.64], R123 ;  /* 0x0000007b1a005986 */ /* 0x0003e6000c101946 */
[C---:B------:R-:W-:Y:S01]  /*712b0*/  IMAD.WIDE R18, R45.reuse, 0x4, R6 ;  /* 0x000000042d127825 */ /* 0x040fe200078e0206 */
[----:B------:R1:W-:Y:S03]  /*712c0*/  @P4 STG.E desc[UR70][R28.64], R39 ;  /* 0x000000271c004986 */ /* 0x0003e6000c101946 */
[----:B--2---:R-:W-:-:S04]  /*712d0*/  IMAD.WIDE R24, R45, 0x4, R8 ;  /* 0x000000042d187825 */ /* 0x004fc800078e0208 */
[----:B------:R-:W-:-:S04]  /*712e0*/  IMAD.WIDE R20, R45, 0x4, R10 ;  /* 0x000000042d147825 */ /* 0x000fc800078e020a */
[----:B---3--:R-:W-:-:S04]  /*712f0*/  IMAD.WIDE R22, R45, 0x4, R12 ;  /* 0x000000042d167825 */ /* 0x008fc800078e020c */
[----:B-1----:R-:W-:-:S04]  /*71300*/  IMAD.WIDE R26, R45, 0x4, R14 ;  /* 0x000000042d1a7825 */ /* 0x002fc800078e020e */
[----:B------:R-:W-:Y:S02]  /*71310*/  IMAD.WIDE R28, R45, 0x4, R16 ;  /* 0x000000042d1c7825 */ /* 0x000fe400078e0210 */
[----:B------:R-:W2:Y:S04]  /*71320*/  LDL.LU R45, [R1+0x1188] ;  /* 0x00118800012d7983 */ /* 0x000ea80000300800 */
[----:B------:R-:W3:Y:S01]  /*71330*/  LDL.LU R34, [R1+0x2140] ;  /* 0x0021400001227983 */ /* 0x000ee20000300800 */
[----:B------:R-:W-:Y:S02]  /*71340*/  ISETP.LT.AND P6, PT, R55, UR8, !P3 ;  /* 0x0000000837007c0c */ /* 0x000fe4000dfc1270 */
[----:B------:R-:W-:Y:S01]  /*71350*/  ISETP.LT.AND P1, PT, R119, UR8, !P3 ;  /* 0x0000000877007c0c */ /* 0x000fe2000df21270 */
[----:B------:R-:W3:Y:S01]  /*71360*/  LDL.LU R236, [R1+0x1184] ;  /* 0x0011840001ec7983 */ /* 0x000ee20000300800 */
[----:B------:R-:W-:-:S02]  /*71370*/  ISETP.LT.AND P0, PT, R251, UR8, !P3 ;  /* 0x00000008fb007c0c */ /* 0x000fc4000df01270 */
[----:B------:R-:W-:-:S07]  /*71380*/  ISETP.LT.AND P4, PT, R249, UR8, !P3 ;  /* 0x00000008f9007c0c */ /* 0x000fce000df81270 */
[----:B------:R-:W-:Y:S04]  /*71390*/  @P6 STG.E desc[UR70][R18.64], R43 ;  /* 0x0000002b12006986 */ /* 0x000fe8000c101946 */
[----:B------:R-:W-:Y:S04]  /*713a0*/  @P1 STG.E desc[UR70][R24.64], R35 ;  /* 0x0000002318001986 */ /* 0x000fe8000c101946 */
[----:B------:R-:W-:Y:S04]  /*713b0*/  @P0 STG.E desc[UR70][R20.64], R59 ;  /* 0x0000003b14000986 */ /* 0x000fe8000c101946 */
[----:B------:R-:W-:Y:S04]  /*713c0*/  @P4 STG.E desc[UR70][R22.64], R63 ;  /* 0x0000003f16004986 */ /* 0x000fe8000c101946 */
[----:B------:R1:W2:Y:S04]  /*713d0*/  LDS.128 R20, [R0] ;  /* 0x0000000000147984 */ /* 0x0002a80000000c00 */
[----:B-1----:R-:W3:Y:S01]  /*713e0*/  LDL.LU R0, [R1+0x213c] ;  /* 0x00213c0001007983 */ /* 0x002ee20000300800 */
[----:B------:R-:W-:-:S02]  /*713f0*/  ISETP.LT.AND P5, PT, R250, UR8, !P3 ;  /* 0x00000008fa007c0c */ /* 0x000fc4000dfa1270 */
[----:B------:R-:W-:-:S11]  /*71400*/  ISETP.LT.AND P3, PT, R248, UR8, !P3 ;  /* 0x00000008f8007c0c */ /* 0x000fd6000df61270 */
[----:B------:R1:W-:Y:S04]  /*71410*/  @P5 STG.E desc[UR70][R26.64], R103 ;  /* 0x000000671a005986 */ /* 0x0003e8000c101946 */
[----:B------:R1:W-:Y:S01]  /*71420*/  @P3 STG.E desc[UR70][R28.64], R99 ;  /* 0x000000631c003986 */ /* 0x0003e2000c101946 */
[----:B----4-:R-:W-:-:S04]  /*71430*/  ISETP.GE.AND P2, PT, R31, UR4, PT ;  /* 0x000000041f007c0c */ /* 0x010fc8000bf46270 */
[----:B------:R-:W-:Y:S02]  /*71440*/  ISETP.LT.AND P6, PT, R116, UR8, !P2 ;  /* 0x0000000874007c0c */ /* 0x000fe4000d7c1270 */
[----:B------:R-:W-:Y:S02]  /*71450*/  ISETP.LT.AND P1, PT, R117, UR8, !P2 ;  /* 0x0000000875007c0c */ /* 0x000fe4000d721270 */
[----:B------:R-:W-:Y:S02]  /*71460*/  ISETP.LT.AND P3, PT, R55, UR8, !P2 ;  /* 0x0000000837007c0c */ /* 0x000fe4000d761270 */
[----:B------:R-:W-:Y:S02]  /*71470*/  ISETP.LT.AND P5, PT, R119, UR8, !P2 ;  /* 0x0000000877007c0c */ /* 0x000fe4000d7a1270 */
[----:B------:R-:W-:Y:S01]  /*71480*/  ISETP.LT.AND P4, PT, R251, UR8, !P2 ;  /* 0x00000008fb007c0c */ /* 0x000fe2000d781270 */
[----:B------:R-:W-:-:S04]  /*71490*/  IMAD.WIDE R18, R118, 0x4, R2 ;  /* 0x0000000476127825 */ /* 0x000fc800078e0202 */
[C---:B------:R-:W-:Y:S01]  /*714a0*/  IMAD.WIDE R24, R118.reuse, 0x4, R4 ;  /* 0x0000000476187825 */ /* 0x040fe200078e0204 */
[----:B------:R4:W-:Y:S03]  /*714b0*/  @P6 STG.E desc[UR70][R18.64], R92 ;  /* 0x0000005c12006986 */ /* 0x0009e6000c101946 */
[C---:B-1----:R-:W-:Y:S01]  /*714c0*/  IMAD.WIDE R26, R118.reuse, 0x4, R8 ;  /* 0x00000004761a7825 */ /* 0x042fe200078e0208 */
[----:B------:R1:W-:Y:S03]  /*714d0*/  @P1 STG.E desc[UR70][R24.64], R88 ;  /* 0x0000005818001986 */ /* 0x0003e6000c101946 */
[----:B------:R-:W-:Y:S01]  /*714e0*/  IMAD.WIDE R28, R118, 0x4, R10 ;  /* 0x00000004761c7825 */ /* 0x000fe200078e020a */
[----:B------:R-:W-:Y:S02]  /*714f0*/  ISETP.LT.AND P1, PT, R249, UR8, !P2 ;  /* 0x00000008f9007c0c */ /* 0x000fe4000d721270 */
[----:B------:R-:W-:-:S02]  /*71500*/  ISETP.LT.AND P6, PT, R250, UR8, !P2 ;  /* 0x00000008fa007c0c */ /* 0x000fc4000d7c1270 */
[----:B------:R-:W-:Y:S01]  /*71510*/  ISETP.LT.AND P2, PT, R248, UR8, !P2 ;  /* 0x00000008f8007c0c */ /* 0x000fe2000d741270 */
[----:B----4-:R-:W-:-:S04]  /*71520*/  IMAD.WIDE R18, R118, 0x4, R12 ;  /* 0x0000000476127825 */ /* 0x010fc800078e020c */
[----:B-1----:R-:W-:-:S04]  /*71530*/  IMAD.WIDE R24, R118, 0x4, R14 ;  /* 0x0000000476187825 */ /* 0x002fc800078e020e */
[----:B------:R-:W-:Y:S01]  /*71540*/  IMAD.WIDE R32, R118, 0x4, R16 ;  /* 0x0000000476207825 */ /* 0x000fe200078e0210 */
[----:B------:R-:W-:-:S03]  /*71550*/  ISETP.GE.AND P0, PT, R30, UR4, PT ;  /* 0x000000041e007c0c */ /* 0x000fc6000bf06270 */
[----:B------:R-:W-:Y:S02]  /*71560*/  IMAD.WIDE R30, R118, 0x4, R6 ;  /* 0x00000004761e7825 */ /* 0x000fe400078e0206 */
[----:B------:R-:W4:Y:S04]  /*71570*/  LDL.LU R118, [R1+0x1180] ;  /* 0x0011800001767983 */ /* 0x000f280000300800 */
[----:B------:R-:W-:Y:S04]  /*71580*/  @P3 STG.E desc[UR70][R30.64], R72 ;  /* 0x000000481e003986 */ /* 0x000fe8000c101946 */
[----:B------:R2:W-:Y:S04]  /*71590*/  @P5 STG.E desc[UR70][R26.64], R64 ;  /* 0x000000401a005986 */ /* 0x0005e8000c101946 */
[----:B------:R1:W-:Y:S01]  /*715a0*/  @P4 STG.E desc[UR70][R28.64], R76 ;  /* 0x0000004c1c004986 */ /* 0x0003e2000c101946 */
[----:B------:R-:W-:-:S02]  /*715b0*/  ISETP.LT.AND P4, PT, R116, UR8, !P0 ;  /* 0x0000000874007c0c */ /* 0x000fc4000c781270 */
[----:B------:R-:W-:Y:S01]  /*715c0*/  ISETP.LT.AND P3, PT, R117, UR8, !P0 ;  /* 0x0000000875007c0c */ /* 0x000fe2000c761270 */
[----:B------:R1:W-:Y:S04]  /*715d0*/  @P1 STG.E desc[UR70][R18.64], R80 ;  /* 0x0000005012001986 */ /* 0x0003e8000c101946 */
[----:B------:R1:W-:Y:S04]  /*715e0*/  @P6 STG.E desc[UR70][R24.64], R84 ;  /* 0x0000005418006986 */ /* 0x0003e8000c101946 */
[----:B------:R1:W-:Y:S01]  /*715f0*/  @P2 STG.E desc[UR70][R32.64], R112 ;  /* 0x0000007020002986 */ /* 0x0003e2000c101946 */
[----:B------:R-:W-:-:S02]  /*71600*/  ISETP.LT.AND P5, PT, R55, UR8, !P0 ;  /* 0x0000000837007c0c */ /* 0x000fc4000c7a1270 */
[----:B------:R-:W-:Y:S02]  /*71610*/  ISETP.LT.AND P2, PT, R119, UR8, !P0 ;  /* 0x0000000877007c0c */ /* 0x000fe4000c741270 */
[----:B------:R-:W-:Y:S02]  /*71620*/  ISETP.LT.AND P1, PT, R251, UR8, !P0 ;  /* 0x00000008fb007c0c */ /* 0x000fe4000c721270 */
[----:B------:R-:W-:Y:S01]  /*71630*/  ISETP.LT.AND P6, PT, R249, UR8, !P0 ;  /* 0x00000008f9007c0c */ /* 0x000fe2000c7c1270 */
[----:B--2---:R-:W-:-:S05]  /*71640*/  IMAD.WIDE R26, R45, 0x4, R2 ;  /* 0x000000042d1a7825 */ /* 0x004fca00078e0202 */
[----:B------:R2:W-:Y:S01]  /*71650*/  @P4 STG.E desc[UR70][R26.64], R104 ;  /* 0x000000681a004986 */ /* 0x0005e2000c101946 */
[----:B---3--:R-:W-:-:S03]  /*71660*/  ISETP.GE.AND P4, PT, R34, UR4, PT ;  /* 0x0000000422007c0c */ /* 0x008fc6000bf86270 */
[----:B------:R-:W3:Y:S01]  /*71670*/  LDL.LU R34, [R1+0x2138] ;  /* 0x0021380001227983 */ /* 0x000ee20000300800 */
[----:B-1----:R-:W-:-:S05]  /*71680*/  IMAD.WIDE R28, R45, 0x4, R4 ;  /* 0x000000042d1c7825 */ /* 0x002fca00078e0204 */
[----:B------:R1:W-:Y:S01]  /*71690*/  @P3 STG.E desc[UR70][R28.64], R108 ;  /* 0x0000006c1c003986 */ /* 0x0003e2000c101946 */
[----:B------:R-:W-:Y:S02]  /*716a0*/  ISETP.LT.AND P3, PT, R250, UR8, !P0 ;  /* 0x00000008fa007c0c */ /* 0x000fe4000c761270 */
[----:B------:R-:W-:Y:S01]  /*716b0*/  ISETP.LT.AND P0, PT, R248, UR8, !P0 ;  /* 0x00000008f8007c0c */ /* 0x000fe2000c701270 */
[----:B------:R-:W-:-:S04]  /*716c0*/  IMAD.WIDE R30, R45, 0x4, R6 ;  /* 0x000000042d1e7825 */ /* 0x000fc800078e0206 */
[C---:B------:R-:W-:Y:S01]  /*716d0*/  IMAD.WIDE R18, R45.reuse, 0x4, R8 ;  /* 0x000000042d127825 */ /* 0x040fe200078e0208 */
[----:B------:R1:W-:Y:S03]  /*716e0*/  @P5 STG.E desc[UR70][R30.64], R68 ;  /* 0x000000441e005986 */ /* 0x0003e6000c101946 */
[C---:B------:R-:W-:Y:S01]  /*716f0*/  IMAD.WIDE R24, R45.reuse, 0x4, R10 ;  /* 0x000000042d187825 */ /* 0x040fe200078e020a */
[----:B------:R1:W-:Y:S03]  /*71700*/  @P2 STG.E desc[UR70][R18.64], R124 ;  /* 0x0000007c12002986 */ /* 0x0003e6000c101946 */
[C---:B------:R-:W-:Y:S01]  /*71710*/  IMAD.WIDE R32, R45.reuse, 0x4, R12 ;  /* 0x000000042d207825 */ /* 0x040fe200078e020c */
[----:B------:R1:W-:Y:S03]  /*71720*/  @P1 STG.E desc[UR70][R24.64], R136 ;  /* 0x0000008818001986 */ /* 0x0003e6000c101946 */
[C---:B--2---:R-:W-:Y:S01]  /*71730*/  IMAD.WIDE R26, R45.reuse, 0x4, R14 ;  /* 0x000000042d1a7825 */ /* 0x044fe200078e020e */
[----:B------:R2:W-:Y:S03]  /*71740*/  @P6 STG.E desc[UR70][R32.64], R144 ;  /* 0x0000009020006986 */ /* 0x0005e6000c101946 */
[----:B-1----:R-:W-:-:S02]  /*71750*/  IMAD.WIDE R28, R45, 0x4, R16 ;  /* 0x000000042d1c7825 */ /* 0x002fc400078e0210 */
[----:B------:R-:W3:Y:S04]  /*71760*/  LDL.LU R45, [R1+0x117c] ;  /* 0x00117c00012d7983 */ /* 0x000ee80000300800 */
[----:B------:R1:W-:Y:S04]  /*71770*/  @P3 STG.E desc[UR70][R26.64], R152 ;  /* 0x000000981a003986 */ /* 0x0003e8000c101946 */
[----:B------:R1:W-:Y:S01]  /*71780*/  @P0 STG.E desc[UR70][R28.64], R20 ;  /* 0x000000141c000986 */ /* 0x0003e2000c101946 */
[----:B------:R-:W-:-:S03]  /*71790*/  ISETP.GE.AND P0, PT, R0, UR4, PT ;  /* 0x0000000400007c0c */ /* 0x000fc6000bf06270 */
[----:B------:R-:W3:Y:S01]  /*717a0*/  LDL.LU R0, [R1+0x2134] ;  /* 0x0021340001007983 */ /* 0x000ee20000300800 */
[----:B------:R-:W-:Y:S02]  /*717b0*/  ISETP.LT.AND P5, PT, R116, UR8, !P4 ;  /* 0x0000000874007c0c */ /* 0x000fe4000e7a1270 */
[----:B------:R-:W-:Y:S02]  /*717c0*/  ISETP.LT.AND P6, PT, R117, UR8, !P4 ;  /* 0x0000000875007c0c */ /* 0x000fe4000e7c1270 */
[----:B------:R-:W-:Y:S02]  /*717d0*/  ISETP.LT.AND P2, PT, R55, UR8, !P4 ;  /* 0x0000000837007c0c */ /* 0x000fe4000e741270 */
[----:B------:R-:W-:Y:S01]  /*717e0*/  ISETP.LT.AND P1, PT, R119, UR8, !P4 ;  /* 0x0000000877007c0c */ /* 0x000fe2000e721270 */
[----:B------:R-:W-:-:S04]  /*717f0*/  IMAD.WIDE R30, R236, 0x4, R2 ;  /* 0x00000004ec1e7825 */ /* 0x000fc800078e0202 */
[----:B------:R-:W-:-:S04]  /*71800*/  IMAD.WIDE R18, R236, 0x4, R4 ;  /* 0x00000004ec127825 */ /* 0x000fc800078e0204 */
[C---:B------:R-:W-:Y:S01]  /*71810*/  IMAD.WIDE R24, R236.reuse, 0x4, R6 ;  /* 0x00000004ec187825 */ /* 0x040fe200078e0206 */
[----:B------:R-:W-:Y:S03]  /*71820*/  @P5 STG.E desc[UR70][R30.64], R93 ;  /* 0x0000005d1e005986 */ /* 0x000fe6000c101946 */
[----:B--2---:R-:W-:Y:S01]  /*71830*/  IMAD.WIDE R32, R236, 0x4, R8 ;  /* 0x00000004ec207825 */ /* 0x004fe200078e0208 */
[----:B------:R2:W-:Y:S01]  /*71840*/  @P6 STG.E desc[UR70][R18.64], R89 ;  /* 0x0000005912006986 */ /* 0x0005e2000c101946 */
[----:B------:R-:W-:Y:S02]  /*71850*/  ISETP.LT.AND P3, PT, R251, UR8, !P4 ;  /* 0x00000008fb007c0c */ /* 0x000fe4000e761270 */
[----:B------:R-:W-:Y:S01]  /*71860*/  ISETP.LT.AND P5, PT, R249, UR8, !P4 ;  /* 0x00000008f9007c0c */ /* 0x000fe2000e7a1270 */
[----:B------:R2:W-:Y:S01]  /*71870*/  @P2 STG.E desc[UR70][R24.64], R73 ;  /* 0x0000004918002986 */ /* 0x0005e2000c101946 */
[----:B------:R-:W-:-:S03]  /*71880*/  ISETP.LT.AND P6, PT, R116, UR8, !P0 ;  /* 0x0000000874007c0c */ /* 0x000fc6000c7c1270 */
[----:B------:R2:W-:Y:S01]  /*71890*/  @P1 STG.E desc[UR70][R32.64], R65 ;  /* 0x0000004120001986 */ /* 0x0005e2000c101946 */
[----:B------:R-:W-:Y:S02]  /*718a0*/  ISETP.LT.AND P1, PT, R250, UR8, !P4 ;  /* 0x00000008fa007c0c */ /* 0x000fe4000e721270 */
[----:B------:R-:W-:Y:S02]  /*718b0*/  ISETP.LT.AND P4, PT, R248, UR8, !P4 ;  /* 0x00000008f8007c0c */ /* 0x000fe4000e781270 */
[----:B------:R-:W-:Y:S01]  /*718c0*/  ISETP.LT.AND P2, PT, R117, UR8, !P0 ;  /* 0x0000000875007c0c */ /* 0x000fe2000c741270 */
[----:B-1----:R-:W-:-:S04]  /*718d0*/  IMAD.WIDE R26, R236, 0x4, R10 ;  /* 0x00000004ec1a7825 */ /* 0x002fc800078e020a */
[C---:B------:R-:W-:Y:S01]  /*718e0*/  IMAD.WIDE R28, R236.reuse, 0x4, R12 ;  /* 0x00000004ec1c7825 */ /* 0x040fe200078e020c */
[----:B------:R1:W-:Y:S03]  /*718f0*/  @P3 STG.E desc[UR70][R26.64], R77 ;  /* 0x0000004d1a003986 */ /* 0x0003e6000c101946 */
[C---:B--2---:R-:W-:Y:S01]  /*71900*/  IMAD.WIDE R18, R236.reuse, 0x4, R14 ;  /* 0x00000004ec127825 */ /* 0x044fe200078e020e */
[----:B------:R2:W-:Y:S03]  /*71910*/  @P5 STG.E desc[UR70][R28.64], R81 ;  /* 0x000000511c005986 */ /* 0x0005e6000c101946 */
[----:B------:R-:W-:Y:S01]  /*71920*/  IMAD.WIDE R24, R236, 0x4, R16 ;  /* 0x00000004ec187825 */ /* 0x000fe200078e0210 */
[----:B------:R1:W-:Y:S01]  /*71930*/  @P1 STG.E desc[UR70][R18.64], R85 ;  /* 0x0000005512001986 */ /* 0x0003e2000c101946 */
[----:B------:R-:W-:-:S03]  /*71940*/  ISETP.LT.AND P5, PT, R55, UR8, !P0 ;  /* 0x0000000837007c0c */ /* 0x000fc6000c7a1270 */
[----:B------:R1:W-:Y:S01]  /*71950*/  @P4 STG.E desc[UR70][R24.64], R113 ;  /* 0x0000007118004986 */ /* 0x0003e2000c101946 */
[----:B------:R-:W-:Y:S02]  /*71960*/  ISETP.LT.AND P3, PT, R119, UR8, !P0 ;  /* 0x0000000877007c0c */ /* 0x000fe4000c761270 */
[----:B------:R-:W-:Y:S02]  /*71970*/  ISETP.LT.AND P1, PT, R249, UR8, !P0 ;  /* 0x00000008f9007c0c */ /* 0x000fe4000c721270 */
[----:B------:R-:W-:Y:S01]  /*71980*/  ISETP.LT.AND P4, PT, R250, UR8, !P0 ;  /* 0x00000008fa007c0c */ /* 0x000fe2000c781270 */
[----:B----4-:R-:W-:-:S04]  /*71990*/  IMAD.WIDE R30, R118, 0x4, R2 ;  /* 0x00000004761e7825 */ /* 0x010fc800078e0202 */
[----:B------:R-:W-:Y:S01]  /*719a0*/  IMAD.WIDE R32, R118, 0x4, R4 ;  /* 0x0000000476207825 */ /* 0x000fe200078e0204 */
[----:B------:R4:W-:Y:S01]  /*719b0*/  @P6 STG.E desc[UR70][R30.64], R105 ;  /* 0x000000691e006986 */ /* 0x0009e2000c101946 */
[----:B------:R-:W-:-:S03]  /*719c0*/  ISETP.LT.AND P6, PT, R248, UR8, !P0 ;  /* 0x00000008f8007c0c */ /* 0x000fc6000c7c1270 */
[----:B------:R4:W-:Y:S01]  /*719d0*/  @P2 STG.E desc[UR70][R32.64], R109 ;  /* 0x0000006d20002986 */ /* 0x0009e2000c101946 */
[----:B------:R-:W-:Y:S01]  /*719e0*/  ISETP.LT.AND P2, PT, R251, UR8, !P0 ;  /* 0x00000008fb007c0c */ /* 0x000fe2000c741270 */
[----:B-1----:R-:W-:-:S05]  /*719f0*/  IMAD.WIDE R26, R118, 0x4, R6 ;  /* 0x00000004761a7825 */ /* 0x002fca00078e0206 */
[----:B------:R1:W-:Y:S01]  /*71a00*/  @P5 STG.E desc[UR70][R26.64], R69 ;  /* 0x000000451a005986 */ /* 0x0003e2000c101946 */
[----:B--2---:R-:W-:-:S04]  /*71a10*/  IMAD.WIDE R28, R118, 0x4, R8 ;  /* 0x00000004761c7825 */ /* 0x004fc800078e0208 */
[C---:B------:R-:W-:Y:S01]  /*71a20*/  IMAD.WIDE R18, R118.reuse, 0x4, R10 ;  /* 0x0000000476127825 */ /* 0x040fe200078e020a */
[----:B------:R2:W-:Y:S03]  /*71a30*/  @P3 STG.E desc[UR70][R28.64], R125 ;  /* 0x0000007d1c003986 */ /* 0x0005e6000c101946 */
[C---:B------:R-:W-:Y:S01]  /*71a40*/  IMAD.WIDE R24, R118.reuse, 0x4, R12 ;  /* 0x0000000476187825 */ /* 0x040fe200078e020c */
[----:B------:R1:W-:Y:S03]  /*71a50*/  @P2 STG.E desc[UR70][R18.64], R137 ;  /* 0x0000008912002986 */ /* 0x0003e6000c101946 */
[C---:B----4-:R-:W-:Y:S01]  /*71a60*/  IMAD.WIDE R30, R118.reuse, 0x4, R14 ;  /* 0x00000004761e7825 */ /* 0x050fe200078e020e */
[----:B------:R-:W-:Y:S03]  /*71a70*/  @P1 STG.E desc[UR70][R24.64], R145 ;  /* 0x0000009118001986 */ /* 0x000fe6000c101946 */
[----:B------:R-:W-:Y:S01]  /*71a80*/  IMAD.WIDE R32, R118, 0x4, R16 ;  /* 0x0000000476207825 */ /* 0x000fe200078e0210 */
[----:B------:R-:W-:Y:S01]  /*71a90*/  @P4 STG.E desc[UR70][R30.64], R153 ;  /* 0x000000991e004986 */ /* 0x000fe2000c101946 */
[----:B---3--:R-:W-:-:S03]  /*71aa0*/  ISETP.GE.AND P0, PT, R34, UR4, PT ;  /* 0x0000000422007c0c */ /* 0x008fc6000bf06270 */
[----:B------:R-:W3:Y:S04]  /*71ab0*/  LDL.LU R34, [R1+0x2130] ;  /* 0x0021300001227983 */ /* 0x000ee80000300800 */
[----:B------:R-:W4:Y:S01]  /*71ac0*/  LDL.LU R236, [R1+0x1174] ;  /* 0x0011740001ec7983 */ /* 0x000f220000300800 */
[----:B------:R-:W-:-:S03]  /*71ad0*/  ISETP.LT.AND P5, PT, R116, UR8, !P0 ;  /* 0x0000000874007c0c */ /* 0x000fc6000c7a1270 */
[----:B------:R1:W-:Y:S01]  /*71ae0*/  @P6 STG.E desc[UR70][R32.64], R21 ;  /* 0x0000001520006986 */ /* 0x0003e2000c101946 */
[----:B------:R-:W-:Y:S01]  /*71af0*/  ISETP.LT.AND P3, PT, R117, UR8, !P0 ;  /* 0x0000000875007c0c */ /* 0x000fe2000c761270 */
[----:B-1----:R-:W-:-:S08]  /*71b00*/  IMAD.WIDE R26, R45, 0x4, R2 ;  /* 0x000000042d1a7825 */ /* 0x002fd000078e0202 */
[----:B------:R1:W-:Y:S01]  /*71b10*/  @P5 STG.E desc[UR70][R26.64], R94 ;  /* 0x0000005e1a005986 */ /* 0x0003e2000c101946 */
[----:B------:R-:W-:-:S03]  /*71b20*/  ISETP.GE.AND P5, PT, R0, UR4, PT ;  /* 0x0000000400007c0c */ /* 0x000fc6000bfa6270 */
[----:B------:R-:W3:Y:S04]  /*71b30*/  LDL.LU R0, [R1+0x215c] ;  /* 0x00215c0001007983 */ /* 0x000ee80000300800 */
[----:B------:R-:W3:Y:S01]  /*71b40*/  LDL.LU R118, [R1+0x1170] ;  /* 0x0011700001767983 */ /* 0x000ee20000300800 */
[----:B--2---:R-:W-:-:S04]  /*71b50*/  IMAD.WIDE R28, R45, 0x4, R4 ;  /* 0x000000042d1c7825 */ /* 0x004fc800078e0204 */
[C---:B------:R-:W-:Y:S01]  /*71b60*/  IMAD.WIDE R18, R45.reuse, 0x4, R6 ;  /* 0x000000042d127825 */ /* 0x040fe200078e0206 */
[----:B------:R2:W-:Y:S03]  /*71b70*/  @P3 STG.E desc[UR70][R28.64], R90 ;  /* 0x0000005a1c003986 */ /* 0x0005e6000c101946 */
[----:B------:R-:W-:-:S04]  /*71b80*/  IMAD.WIDE R20, R45, 0x4, R8 ;  /* 0x000000042d147825 */ /* 0x000fc800078e0208 */
[----:B------:R-:W-:-:S04]  /*71b90*/  IMAD.WIDE R24, R45, 0x4, R10 ;  /* 0x000000042d187825 */ /* 0x000fc800078e020a */
[----:B------:R-:W-:-:S04]  /*71ba0*/  IMAD.WIDE R30, R45, 0x4, R12 ;  /* 0x000000042d1e7825 */ /* 0x000fc800078e020c */
[----:B-1----:R-:W-:-:S04]  /*71bb0*/  IMAD.WIDE R26, R45, 0x4, R14 ;  /* 0x000000042d1a7825 */ /* 0x002fc800078e020e */
[----:B--2---:R-:W-:Y:S02]  /*71bc0*/  IMAD.WIDE R28, R45, 0x4, R16 ;  /* 0x000000042d1c7825 */ /* 0x004fe400078e0210 */
[----:B------:R-:W2:Y:S01]  /*71bd0*/  LDL.LU R45, [R1+0x11d8] ;  /* 0x0011d800012d7983 */ /* 0x000ea20000300800 */
[----:B------:R-:W-:Y:S02]  /*71be0*/  ISETP.LT.AND P1, PT, R55, UR8, !P0 ;  /* 0x0000000837007c0c */ /* 0x000fe4000c721270 */
[----:B------:R-:W-:Y:S02]  /*71bf0*/  ISETP.LT.AND P6, PT, R119, UR8, !P0 ;  /* 0x0000000877007c0c */ /* 0x000fe4000c7c1270 */
[----:B------:R-:W-:Y:S02]  /*71c00*/  ISETP.LT.AND P4, PT, R251, UR8, !P0 ;  /* 0x00000008fb007c0c */ /* 0x000fe4000c781270 */
[----:B------:R-:W-:Y:S02]  /*71c10*/  ISETP.LT.AND P2, PT, R249, UR8, !P0 ;  /* 0x00000008f9007c0c */ /* 0x000fe4000c741270 */
[----:B------:R-:W-:-:S02]  /*71c20*/  ISETP.LT.AND P3, PT, R250, UR8, !P0 ;  /* 0x00000008fa007c0c */ /* 0x000fc4000c761270 */
[----:B------:R-:W-:-:S03]  /*71c30*/  ISETP.LT.AND P0, PT, R248, UR8, !P0 ;  /* 0x00000008f8007c0c */ /* 0x000fc6000c701270 */
[----:B------:R4:W-:Y:S04]  /*71c40*/  @P1 STG.E desc[UR70][R18.64], R74 ;  /* 0x0000004a12001986 */ /* 0x0009e8000c101946 */
[----:B------:R1:W-:Y:S04]  /*71c50*/  @P6 STG.E desc[UR70][R20.64], R66 ;  /* 0x0000004214006986 */ /* 0x0003e8000c101946 */
[----:B------:R1:W-:Y:S04]  /*71c60*/  @P4 STG.E desc[UR70][R24.64], R78 ;  /* 0x0000004e18004986 */ /* 0x0003e8000c101946 */
[----:B------:R1:W-:Y:S01]  /*71c70*/  @P2 STG.E desc[UR70][R30.64], R82 ;  /* 0x000000521e002986 */ /* 0x0003e2000c101946 */
[----:B------:R-:W-:-:S02]  /*71c80*/  ISETP.LT.AND P2, PT, R116, UR8, !P5 ;  /* 0x0000000874007c0c */ /* 0x000fc4000ef41270 */
[----:B------:R-:W-:Y:S02]  /*71c90*/  ISETP.LT.AND P1, PT, R117, UR8, !P5 ;  /* 0x0000000875007c0c */ /* 0x000fe4000ef21270 */
[----:B------:R-:W-:Y:S01]  /*71ca0*/  ISETP.LT.AND P6, PT, R55, UR8, !P5 ;  /* 0x0000000837007c0c */ /* 0x000fe2000efc1270 */
[----:B------:R1:W-:Y:S01]  /*71cb0*/  @P3 STG.E desc[UR70][R26.64], R86 ;  /* 0x000000561a003986 */ /* 0x0003e2000c101946 */
[----:B------:R-:W-:-:S03]  /*71cc0*/  ISETP.LT.AND P4, PT, R119, UR8, !P5 ;  /* 0x0000000877007c0c */ /* 0x000fc6000ef81270 */
[----:B------:R1:W-:Y:S01]  /*71cd0*/  @P0 STG.E desc[UR70][R28.64], R114 ;  /* 0x000000721c000986 */ /* 0x0003e2000c101946 */
[----:B------:R-:W-:Y:S01]  /*71ce0*/  ISETP.LT.AND P0, PT, R251, UR8, !P5 ;  /* 0x00000008fb007c0c */ /* 0x000fe2000ef01270 */
[----:B----4-:R-:W-:-:S05]  /*71cf0*/  IMAD.WIDE R18, R236, 0x4, R2 ;  /* 0x00000004ec127825 */ /* 0x010fca00078e0202 */
[----:B------:R4:W-:Y:S01]  /*71d00*/  @P2 STG.E desc[UR70][R18.64], R106 ;  /* 0x0000006a12002986 */ /* 0x0009e2000c101946 */
[----:B------:R-:W-:Y:S01]  /*71d10*/  ISETP.LT.AND P2, PT, R249, UR8, !P5 ;  /* 0x00000008f9007c0c */ /* 0x000fe2000ef41270 */
[----:B-1----:R-:W-:-:S04]  /*71d20*/  IMAD.WIDE R20, R236, 0x4, R4 ;  /* 0x00000004ec147825 */ /* 0x002fc800078e0204 */
[C---:B------:R-:W-:Y:S01]  /*71d30*/  IMAD.WIDE R24, R236.reuse, 0x4, R6 ;  /* 0x00000004ec187825 */ /* 0x040fe200078e0206 */
[----:B------:R1:W-:Y:S03]  /*71d40*/  @P1 STG.E desc[UR70][R20.64], R110 ;  /* 0x0000006e14001986 */ /* 0x0003e6000c101946 */
[----:B------:R-:W-:Y:S01]  /*71d50*/  IMAD.WIDE R30, R236, 0x4, R8 ;  /* 0x00000004ec1e7825 */ /* 0x000fe200078e0208 */
[----:B---3--:R-:W-:Y:S01]  /*71d60*/  ISETP.GE.AND P3, PT, R34, UR4, PT ;  /* 0x0000000422007c0c */ /* 0x008fe2000bf66270 */
[----:B------:R3:W-:Y:S02]  /*71d70*/  @P6 STG.E desc[UR70][R24.64], R70 ;  /* 0x0000004618006986 */ /* 0x0007e4000c101946 */
[C---:B------:R-:W-:Y:S02]  /*71d80*/  IMAD.WIDE R26, R236.reuse, 0x4, R10 ;  /* 0x00000004ec1a7825 */ /* 0x040fe400078e020a */
[----:B------:R1:W-:Y:S02]  /*71d90*/  @P4 STG.E desc[UR70][R30.64], R126 ;  /* 0x0000007e1e004986 */ /* 0x0003e4000c101946 */
[----:B------:R-:W-:Y:S01]  /*71da0*/  IMAD.WIDE R28, R236, 0x4, R12 ;  /* 0x00000004ec1c7825 */ /* 0x000fe200078e020c */
[----:B------:R-:W-:Y:S01]  /*71db0*/  ISETP.LT.AND P4, PT, R250, UR8, !P5 ;  /* 0x00000008fa007c0c */ /* 0x000fe2000ef81270 */
[----:B------:R1:W-:Y:S01]  /*71dc0*/  @P0 STG.E desc[UR70][R26.64], R138 ;  /* 0x0000008a1a000986 */ /* 0x0003e2000c101946 */
[----:B------:R-:W-:-:S02]  /*71dd0*/  ISETP.LT.AND P5, PT, R248, UR8, !P5 ;  /* 0x00000008f8007c0c */ /* 0x000fc4000efa1270 */
[----:B------:R-:W-:Y:S01]  /*71de0*/  ISETP.LT.AND P6, PT, R116, UR8, !P3 ;  /* 0x0000000874007c0c */ /* 0x000fe2000dfc1270 */
[----:B------:R3:W-:Y:S01]  /*71df0*/  @P2 STG.E desc[UR70][R28.64], R146 ;  /* 0x000000921c002986 */ /* 0x0007e2000c101946 */
[----:B------:R-:W-:Y:S02]  /*71e00*/  ISETP.LT.AND P0, PT, R117, UR8, !P3 ;  /* 0x0000000875007c0c */ /* 0x000fe4000df01270 */
[----:B------:R-:W-:Y:S01]  /*71e10*/  ISETP.LT.AND P2, PT, R55, UR8, !P3 ;  /* 0x0000000837007c0c */ /* 0x000fe2000df41270 */
[----:B----4-:R-:W-:-:S04]  /*71e20*/  IMAD.WIDE R18, R236, 0x4, R14 ;  /* 0x00000004ec127825 */ /* 0x010fc800078e020e */
[----:B-1----:R-:W-:Y:S01]  /*71e30*/  IMAD.WIDE R20, R236, 0x4, R16 ;  /* 0x00000004ec147825 */ /* 0x002fe200078e0210 */
[----:B------:R1:W-:Y:S01]  /*71e40*/  @P4 STG.E desc[UR70][R18.64], R154 ;  /* 0x0000009a12004986 */ /* 0x0003e2000c101946 */
[----:B------:R-:W-:Y:S02]  /*71e50*/  ISETP.LT.AND P4, PT, R119, UR8, !P3 ;  /* 0x0000000877007c0c */ /* 0x000fe4000df81270 */
[C---:B---3--:R-:W-:Y:S01]  /*71e60*/  IMAD.WIDE R24, R118.reuse, 0x4, R2 ;  /* 0x0000000476187825 */ /* 0x048fe200078e0202 */
[----:B------:R3:W-:Y:S03]  /*71e70*/  @P5 STG.E desc[UR70][R20.64], R22 ;  /* 0x0000001614005986 */ /* 0x0007e6000c101946 */
[C---:B------:R-:W-:Y:S01]  /*71e80*/  IMAD.WIDE R30, R118.reuse, 0x4, R4 ;  /* 0x00000004761e7825 */ /* 0x040fe200078e0204 */
[----:B------:R4:W-:Y:S03]  /*71e90*/  @P6 STG.E desc[UR70][R24.64], R95 ;  /* 0x0000005f18006986 */ /* 0x0009e6000c101946 */
[----:B------:R-:W-:Y:S01]  /*71ea0*/  IMAD.WIDE R26, R118, 0x4, R6 ;  /* 0x00000004761a7825 */ /* 0x000fe200078e0206 */
[----:B------:R-:W-:Y:S01]  /*71eb0*/  ISETP.GE.AND P1, PT, R0, UR4, PT ;  /* 0x0000000400007c0c */ /* 0x000fe2000bf26270 */
[----:B------:R-:W-:Y:S01]  /*71ec0*/  @P0 STG.E desc[UR70][R30.64], R91 ;  /* 0x0000005b1e000986 */ /* 0x000fe2000c101946 */
[----:B------:R-:W-:-:S02]  /*71ed0*/  ISETP.LT.AND P5, PT, R251, UR8, !P3 ;  /* 0x00000008fb007c0c */ /* 0x000fc4000dfa1270 */
[----:B------:R-:W-:Y:S01]  /*71ee0*/  ISETP.LT.AND P6, PT, R249, UR8, !P3 ;  /* 0x00000008f9007c0c */ /* 0x000fe2000dfc1270 */
[----:B------:R2:W-:Y:S01]  /*71ef0*/  @P2 STG.E desc[UR70][R26.64], R75 ;  /* 0x0000004b1a002986 */ /* 0x0005e2000c101946 */
[----:B------:R-:W-:Y:S02]  /*71f00*/  ISETP.LT.AND P2, PT, R250, UR8, !P3 ;  /* 0x00000008fa007c0c */ /* 0x000fe4000df41270 */
[----:B------:R-:W-:Y:S02]  /*71f10*/  ISETP.LT.AND P3, PT, R248, UR8, !P3 ;  /* 0x00000008f8007c0c */ /* 0x000fe4000df61270 */
[----:B------:R-:W-:Y:S01]  /*71f20*/  ISETP.LT.AND P0, PT, R116, UR8, !P1 ;  /* 0x0000000874007c0c */ /* 0x000fe2000cf01270 */
[----:B------:R-:W-:-:S04]  /*71f30*/  IMAD.WIDE R28, R118, 0x4, R8 ;  /* 0x00000004761c7825 */ /* 0x000fc800078e0208 */
[C---:B-1----:R-:W-:Y:S01]  /*71f40*/  IMAD.WIDE R18, R118.reuse, 0x4, R10 ;  /* 0x0000000476127825 */ /* 0x042fe200078e020a */
[----:B------:R1:W-:Y:S03]  /*71f50*/  @P4 STG.E desc[UR70][R28.64], R67 ;  /* 0x000000431c004986 */ /* 0x0003e6000c101946 */
[----:B---3--:R-:W-:Y:S01]  /*71f60*/  IMAD.WIDE R20, R118, 0x4, R12 ;  /* 0x0000000476147825 */ /* 0x008fe200078e020c */
[----:B------:R-:W-:-:S03]  /*71f70*/  ISETP.LT.AND P4, PT, R117, UR8, !P1 ;  /* 0x0000000875007c0c */ /* 0x000fc6000cf81270 */
[C---:B----4-:R-:W-:Y:S01]  /*71f80*/  IMAD.WIDE R24, R118.reuse, 0x4, R14 ;  /* 0x0000000476187825 */ /* 0x050fe200078e020e */
[----:B------:R1:W-:Y:S03]  /*71f90*/  @P5 STG.E desc[UR70][R18.64], R79 ;  /* 0x0000004f12005986 */ /* 0x0003e6000c101946 */
[----:B--2---:R-:W-:Y:S01]  /*71fa0*/  IMAD.WIDE R26, R118, 0x4, R16 ;  /* 0x00000004761a7825 */ /* 0x004fe200078e0210 */
[----:B------:R-:W-:Y:S01]  /*71fb0*/  ISETP.LT.AND P5, PT, R55, UR8, !P1 ;  /* 0x0000000837007c0c */ /* 0x000fe2000cfa1270 */
[----:B------:R1:W-:Y:S02]  /*71fc0*/  @P6 STG.E desc[UR70][R20.64], R83 ;  /* 0x0000005314006986 */ /* 0x0003e4000c101946 */
[----:B------:R-:W-:Y:S01]  /*71fd0*/  IMAD.WIDE R2, R45, 0x4, R2 ;  /* 0x000000042d027825 */ /* 0x000fe200078e0202 */
[----:B------:R-:W-:Y:S01]  /*71fe0*/  ISETP.LT.AND P6, PT, R119, UR8, !P1 ;  /* 0x0000000877007c0c */ /* 0x000fe2000cfc1270 */
[----:B------:R1:W-:Y:S01]  /*71ff0*/  @P2 STG.E desc[UR70][R24.64], R87 ;  /* 0x0000005718002986 */ /* 0x0003e2000c101946 */
[----:B------:R-:W-:-:S03]  /*72000*/  ISETP.LT.AND P2, PT, R251, UR8, !P1 ;  /* 0x00000008fb007c0c */ /* 0x000fc6000cf41270 */
[----:B------:R1:W-:Y:S01]  /*72010*/  @P3 STG.E desc[UR70][R26.64], R115 ;  /* 0x000000731a003986 */ /* 0x0003e2000c101946 */
[----:B------:R-:W-:-:S03]  /*72020*/  ISETP.LT.AND P3, PT, R249, UR8, !P1 ;  /* 0x00000008f9007c0c */ /* 0x000fc6000cf61270 */
        /* <DEDUP_REMOVED lines=10> */
[C---:B------:R-:W-:Y:S01]  /*720d0*/  IMAD.WIDE R12, R45.reuse, 0x4, R12 ;  /* 0x000000042d0c7825 */ /* 0x040fe200078e020c */
[----:B------:R1:W-:Y:S03]  /*720e0*/  @P2 STG.E desc[UR70][R10.64], R139 ;  /* 0x0000008b0a002986 */ /* 0x0003e6000c101946 */
[C---:B------:R-:W-:Y:S01]  /*720f0*/  IMAD.WIDE R14, R45.reuse, 0x4, R14 ;  /* 0x000000042d0e7825 */ /* 0x040fe200078e020e */
[----:B------:R1:W-:Y:S04]  /*72100*/  @P3 STG.E desc[UR70][R12.64], R147 ;  /* 0x000000930c003986 */ /* 0x0003e8000c101946 */
[----:B------:R1:W-:Y:S01]  /*72110*/  @P0 STG.E desc[UR70][R14.64], R155 ;  /* 0x0000009b0e000986 */ /* 0x0003e2000c101946 */
[----:B------:R-:W-:Y:S01]  /*72120*/  IMAD.WIDE R16, R45, 0x4, R16 ;  /* 0x000000042d107825 */ /* 0x000fe200078e0210 */
[----:B------:R-:W-:Y:S06]  /*72130*/  @!P1 EXIT ;  /* 0x000000000000994d */ /* 0x000fec0003800000 */
[----:B------:R-:W-:Y:S01]  /*72140*/  STG.E desc[UR70][R16.64], R23 ;  /* 0x0000001710007986 */ /* 0x000fe2000c101946 */
[----:B------:R-:W-:Y:S05]  /*72150*/  EXIT ;  /* 0x000000000000794d */ /* 0x000fea0003800000 */
.L_x_2:
[----:B------:R-:W-:-:S00]  /*72160*/  BRA `(.L_x_2) ;  /* 0xfffffffc00fc7947 */ /* 0x000fc0000383ffff */
[----:B------:R-:W-:-:S00]  /*72170*/  NOP ;  /* 0x0000000000007918 */ /* 0x000fc00000000000 */
        /* <DEDUP_REMOVED lines=8> */
.L_x_3:


//--------------------- .nv.shared.matmul_kernel  --------------------------
	.section	.nv.shared.matmul_kernel,"aw",@nobits
	.sectionflags	@""
	.align	16
	.zero		1024


//--------------------- .nv.shared.reserved.0     --------------------------
	.section	.nv.shared.reserved.0,"aw",@nobits
	.weak		__nv_reservedSMEM_offset_0_alias
	.size		__nv_reservedSMEM_offset_0_alias, 0, 64
	.other		__nv_reservedSMEM_offset_0_alias,@"STO_CUDA_RESERVED_SHARED STV_DEFAULT"
__nv_reservedSMEM_offset_0_alias:
	.zero		0
	.zero		64


//--------------------- .nv.constant0.matmul_kernel --------------------------
	.section	.nv.constant0.matmul_kernel,"a",@progbits
	.sectionflags	@""
	.align	4
.nv.constant0.matmul_kernel:
	.zero		976


//--------------------- SYMBOLS --------------------------

	.type		.nv.reservedSmem.offset0,@object
	.size		.nv.reservedSmem.offset0,0x4
	.type		.nv.reservedSmem.cap,@object
	.size		.nv.reservedSmem.cap,0x4
